def matmul_kernel(
    a_ptr,
    b_ptr,
    c_ptr,
    M,
    N,
    K,
    stride_am,
    stride_ak,
    stride_bk,
    stride_bn,
    stride_cm,
    stride_cn,
    BLOCK_M: tl.constexpr,
    BLOCK_N: tl.constexpr,
    BLOCK_K: tl.constexpr,
    GROUP_M: tl.constexpr,
):
    pid = tl.program_id(axis=0)
    num_pid_m = tl.cdiv(M, BLOCK_M)
    num_pid_n = tl.cdiv(N, BLOCK_N)
    num_pid_in_group = GROUP_M * num_pid_n
    group_id = pid // num_pid_in_group
    first_pid_m = group_id * GROUP_M
    group_size_m = min(num_pid_m - first_pid_m, GROUP_M)
    pid_m = first_pid_m + ((pid % num_pid_in_group) % group_size_m)
    pid_n = (pid % num_pid_in_group) // group_size_m

    offs_am = (pid_m * BLOCK_M + tl.arange(0, BLOCK_M)) % M
    offs_bn = (pid_n * BLOCK_N + tl.arange(0, BLOCK_N)) % N
    offs_k = tl.arange(0, BLOCK_K)
    a_ptrs = a_ptr + offs_am[:, None] * stride_am + offs_k[None, :] * stride_ak
    b_ptrs = b_ptr + offs_k[:, None] * stride_bk + offs_bn[None, :] * stride_bn

    acc = tl.zeros((BLOCK_M, BLOCK_N), dtype=tl.float32)
    for kk in range(0, tl.cdiv(K, BLOCK_K)):
        a = tl.load(a_ptrs, mask=offs_k[None, :] < K - kk * BLOCK_K, other=0.0)
        b = tl.load(b_ptrs, mask=offs_k[:, None] < K - kk * BLOCK_K, other=0.0)
        acc = tl.dot(a, b, acc)
        a_ptrs += BLOCK_K * stride_ak
        b_ptrs += BLOCK_K * stride_bk

    c = acc.to(c_ptr.dtype.element_ty)
    offs_cm = pid_m * BLOCK_M + tl.arange(0, BLOCK_M)
    offs_cn = pid_n * BLOCK_N + tl.arange(0, BLOCK_N)
    c_ptrs = c_ptr + offs_cm[:, None] * stride_cm + offs_cn[None, :] * stride_cn
    mask = (offs_cm[:, None] < M) & (offs_cn[None, :] < N)
    tl.store(c_ptrs, c, mask=mask)

# config = {"BLOCK_K": 128, "BLOCK_M": 64, "BLOCK_N": 512, "GROUP_M": 4, "arch": "sm_80", "dtype": "bf16", "num_ctas": 1, "num_stages": 3, "num_warps": 4}
# arch = sm_80


// ===== COMPILED SASS (sm_80) =====

	.target	sm_80

	.elftype	@"ET_EXEC"


//--------------------- .note.nv.tkinfo           --------------------------
	.section	.note.nv.tkinfo,"",@"SHT_NOTE"
	.sectionflags	@"SHF_NOTE_NV_TKINFO"
	.tkinfo
        /*0018*/ 	.word	0x00000002
        /*0030*/ 	.string	""
        /*0030*/ 	.string	"ptxas"
        /*0030*/ 	.string	"Cuda compilation tools, release 13.0, V13.0.88"
        /*0030*/ 	.string	"Build cuda_13.0.r13.0/compiler.36424714_0"
        /*0030*/ 	.string	"-v  -suppress-debug-info  -lineinfo  -arch sm_80 "



//--------------------- .note.nv.cuinfo           --------------------------
	.section	.note.nv.cuinfo,"",@"SHT_NOTE"
	.sectionflags	@"SHF_NOTE_NV_CUINFO"
        /*0018*/ 	.short	0x0002
        /*001a*/ 	.short	0x0050
        /*001c*/ 	.short	0x0082
	.zero		2


//--------------------- .nv.info                  --------------------------
	.section	.nv.info,"",@"SHT_CUDA_INFO"
	.align	4


	//----- nvinfo : EIATTR_REGCOUNT
	.align		4
        /*0000*/ 	.byte	0x04, 0x2f
        /*0002*/ 	.short	(.L_1 - .L_0)
	.align		4
.L_0:
        /*0004*/ 	.word	index@(matmul_kernel)
        /*0008*/ 	.word	0x00000020


	//----- nvinfo : EIATTR_FRAME_SIZE
	.align		4
.L_1:
        /*000c*/ 	.byte	0x04, 0x11
        /*000e*/ 	.short	(.L_3 - .L_2)
	.align		4
.L_2:
        /*0010*/ 	.word	index@(matmul_kernel)
        /*0014*/ 	.word	0x00004cc0


	//----- nvinfo : EIATTR_MIN_STACK_SIZE
	.align		4
.L_3:
        /*0018*/ 	.byte	0x04, 0x12
        /*001a*/ 	.short	(.L_5 - .L_4)
	.align		4
.L_4:
        /*001c*/ 	.word	index@(matmul_kernel)
        /*0020*/ 	.word	0x00004cc0
.L_5:


//--------------------- .nv.info.matmul_kernel    --------------------------
	.section	.nv.info.matmul_kernel,"",@"SHT_CUDA_INFO"
	.sectionflags	@""
	.align	4


	//----- nvinfo : EIATTR_CUDA_API_VERSION
	.align		4
        /*0000*/ 	.byte	0x04, 0x37
        /*0002*/ 	.short	(.L_7 - .L_6)
.L_6:
        /*0004*/ 	.word	0x00000082


	//----- nvinfo : EIATTR_SW2861232_WAR
	.align		4
.L_7:
        /*0008*/ 	.byte	0x01, 0x35
	.zero		2


	//----- nvinfo : EIATTR_PARAM_CBANK
	.align		4
        /*000c*/ 	.byte	0x04, 0x0a
        /*000e*/ 	.short	(.L_9 - .L_8)
	.align		4
.L_8:
        /*0010*/ 	.word	index@(.nv.constant0.matmul_kernel)
        /*0014*/ 	.short	0x0160
        /*0016*/ 	.short	0x0050


	//----- nvinfo : EIATTR_CBANK_PARAM_SIZE
	.align		4
.L_9:
        /*0018*/ 	.byte	0x03, 0x19
        /*001a*/ 	.short	0x0050


	//----- nvinfo : EIATTR_KPARAM_INFO
	.align		4
        /*001c*/ 	.byte	0x04, 0x17
        /*001e*/ 	.short	(.L_11 - .L_10)
.L_10:
        /*0020*/ 	.word	0x00000000
        /*0024*/ 	.short	0x000d
        /*0026*/ 	.short	0x0048
        /*0028*/ 	.byte	0x00, 0xf4, 0x21, 0x00


	//----- nvinfo : EIATTR_KPARAM_INFO
	.align		4
.L_11:
        /*002c*/ 	.byte	0x04, 0x17
        /*002e*/ 	.short	(.L_13 - .L_12)
.L_12:
        /*0030*/ 	.word	0x00000000
        /*0034*/ 	.short	0x000c
        /*0036*/ 	.short	0x0040
        /*0038*/ 	.byte	0x00, 0xf4, 0x21, 0x00


	//----- nvinfo : EIATTR_KPARAM_INFO
	.align		4
.L_13:
        /*003c*/ 	.byte	0x04, 0x17
        /*003e*/ 	.short	(.L_15 - .L_14)
.L_14:
        /*0040*/ 	.word	0x00000000
        /*0044*/ 	.short	0x000b
        /*0046*/ 	.short	0x0038
        /*0048*/ 	.byte	0x00, 0xf0, 0x11, 0x00


	//----- nvinfo : EIATTR_KPARAM_INFO
	.align		4
.L_15:
        /*004c*/ 	.byte	0x04, 0x17
        /*004e*/ 	.short	(.L_17 - .L_16)
.L_16:
        /*0050*/ 	.word	0x00000000
        /*0054*/ 	.short	0x000a
        /*0056*/ 	.short	0x0034
        /*0058*/ 	.byte	0x00, 0xf0, 0x11, 0x00


	//----- nvinfo : EIATTR_KPARAM_INFO
	.align		4
.L_17:
        /*005c*/ 	.byte	0x04, 0x17
        /*005e*/ 	.short	(.L_19 - .L_18)
.L_18:
        /*0060*/ 	.word	0x00000000
        /*0064*/ 	.short	0x0009
        /*0066*/ 	.short	0x0030
        /*0068*/ 	.byte	0x00, 0xf0, 0x11, 0x00


	//----- nvinfo : EIATTR_KPARAM_INFO
	.align		4
.L_19:
        /*006c*/ 	.byte	0x04, 0x17
        /*006e*/ 	.short	(.L_21 - .L_20)
.L_20:
        /*0070*/ 	.word	0x00000000
        /*0074*/ 	.short	0x0008
        /*0076*/ 	.short	0x002c
        /*0078*/ 	.byte	0x00, 0xf0, 0x11, 0x00


	//----- nvinfo : EIATTR_KPARAM_INFO
	.align		4
.L_21:
        /*007c*/ 	.byte	0x04, 0x17
        /*007e*/ 	.short	(.L_23 - .L_22)
.L_22:
        /*0080*/ 	.word	0x00000000
        /*0084*/ 	.short	0x0007
        /*0086*/ 	.short	0x0028
        /*0088*/ 	.byte	0x00, 0xf0, 0x11, 0x00


	//----- nvinfo : EIATTR_KPARAM_INFO
	.align		4
.L_23:
        /*008c*/ 	.byte	0x04, 0x17
        /*008e*/ 	.short	(.L_25 - .L_24)
.L_24:
        /*0090*/ 	.word	0x00000000
        /*0094*/ 	.short	0x0006
        /*0096*/ 	.short	0x0024
        /*0098*/ 	.byte	0x00, 0xf0, 0x11, 0x00


	//----- nvinfo : EIATTR_KPARAM_INFO
	.align		4
.L_25:
        /*009c*/ 	.byte	0x04, 0x17
        /*009e*/ 	.short	(.L_27 - .L_26)
.L_26:
        /*00a0*/ 	.word	0x00000000
        /*00a4*/ 	.short	0x0005
        /*00a6*/ 	.short	0x0020
        /*00a8*/ 	.byte	0x00, 0xf0, 0x11, 0x00


	//----- nvinfo : EIATTR_KPARAM_INFO
	.align		4
.L_27:
        /*00ac*/ 	.byte	0x04, 0x17
        /*00ae*/ 	.short	(.L_29 - .L_28)
.L_28:
        /*00b0*/ 	.word	0x00000000
        /*00b4*/ 	.short	0x0004
        /*00b6*/ 	.short	0x001c
        /*00b8*/ 	.byte	0x00, 0xf0, 0x11, 0x00


	//----- nvinfo : EIATTR_KPARAM_INFO
	.align		4
.L_29:
        /*00bc*/ 	.byte	0x04, 0x17
        /*00be*/ 	.short	(.L_31 - .L_30)
.L_30:
        /*00c0*/ 	.word	0x00000000
        /*00c4*/ 	.short	0x0003
        /*00c6*/ 	.short	0x0018
        /*00c8*/ 	.byte	0x00, 0xf0, 0x11, 0x00


	//----- nvinfo : EIATTR_KPARAM_INFO
	.align		4
.L_31:
        /*00cc*/ 	.byte	0x04, 0x17
        /*00ce*/ 	.short	(.L_33 - .L_32)
.L_32:
        /*00d0*/ 	.word	0x00000000
        /*00d4*/ 	.short	0x0002
        /*00d6*/ 	.short	0x0010
        /*00d8*/ 	.byte	0x00, 0xf4, 0x21, 0x00


	//----- nvinfo : EIATTR_KPARAM_INFO
	.align		4
.L_33:
        /*00dc*/ 	.byte	0x04, 0x17
        /*00de*/ 	.short	(.L_35 - .L_34)
.L_34:
        /*00e0*/ 	.word	0x00000000
        /*00e4*/ 	.short	0x0001
        /*00e6*/ 	.short	0x0008
        /*00e8*/ 	.byte	0x00, 0xf4, 0x21, 0x00


	//----- nvinfo : EIATTR_KPARAM_INFO
	.align		4
.L_35:
        /*00ec*/ 	.byte	0x04, 0x17
        /*00ee*/ 	.short	(.L_37 - .L_36)
.L_36:
        /*00f0*/ 	.word	0x00000000
        /*00f4*/ 	.short	0x0000
        /*00f6*/ 	.short	0x0000
        /*00f8*/ 	.byte	0x00, 0xf4, 0x21, 0x00


	//----- nvinfo : EIATTR_MAXREG_COUNT
	.align		4
.L_37:
        /*00fc*/ 	.byte	0x03, 0x1b
        /*00fe*/ 	.short	0x00ff


	//----- nvinfo : EIATTR_NUM_BARRIERS
	.align		4
        /*0100*/ 	.byte	0x02, 0x4c
        /*0102*/ 	.byte	0x01
	.zero		1


	//----- nvinfo : EIATTR_ANNOTATIONS
	.align		4
        /*0104*/ 	.byte	0x04, 0x55
        /*0106*/ 	.short	(.L_39 - .L_38)


	//   ....[0]....
.L_38:
        /*0108*/ 	.word	0x00000001
        /*010c*/ 	.byte	0xf0, 0x05, 0x00, 0x00, 0x01, 0x00, 0x00, 0x00, 0x60, 0x06, 0x00, 0x00, 0x01, 0x00, 0x00, 0x00
        /* <DEDUP_REMOVED lines=620> */
        /*27dc*/ 	.byte	0xb0, 0xe9, 0x01, 0x00, 0x01, 0x00, 0x00, 0x00, 0xc0, 0xe9, 0x01, 0x00


	//----- nvinfo : EIATTR_MERCURY_ISA_VERSION
	.align		4
.L_39:
        /*27e8*/ 	.byte	0x03, 0x5f
        /*27ea*/ 	.short	0x0000


	//----- nvinfo : EIATTR_EXIT_INSTR_OFFSETS
	.align		4
        /*27ec*/ 	.byte	0x04, 0x1c
        /*27ee*/ 	.short	(.L_41 - .L_40)


	//   ....[0]....
.L_40:
        /*27f0*/ 	.word	0x000893a0


	//   ....[1]....
        /*27f4*/ 	.word	0x000893d0


	//----- nvinfo : EIATTR_REQNTID
	.align		4
.L_41:
        /*27f8*/ 	.byte	0x04, 0x10
        /*27fa*/ 	.short	(.L_43 - .L_42)
.L_42:
        /*27fc*/ 	.word	0x00000080
        /*2800*/ 	.word	0x00000001
        /*2804*/ 	.word	0x00000001
.L_43:


//--------------------- .nv.callgraph             --------------------------
	.section	.nv.callgraph,"",@"SHT_CUDA_CALLGRAPH"
	.align	4
	.sectionentsize	8
	.align		4
        /*0000*/ 	.word	0x00000000
	.align		4
        /*0004*/ 	.word	0xffffffff
	.align		4
        /*0008*/ 	.word	0x00000000
	.align		4
        /*000c*/ 	.word	0xfffffffe
	.align		4
        /*0010*/ 	.word	0x00000000
	.align		4
        /*0014*/ 	.word	0xfffffffd
	.align		4
        /*0018*/ 	.word	0x00000000
	.align		4
        /*001c*/ 	.word	0xfffffffc


//--------------------- .nv.rel.action            --------------------------
	.section	.nv.rel.action,"",@"SHT_CUDA_RELOCINFO"
	.align	8
	.sectionentsize	8
        /*0000*/ 	.byte	0x73, 0x00, 0x00, 0x00, 0x00, 0x00, 0x00, 0x00, 0x00, 0x00, 0x00, 0x11, 0x25, 0x00, 0x05, 0x36


//--------------------- .nv.constant0.matmul_kernel --------------------------
	.section	.nv.constant0.matmul_kernel,"a",@progbits
	.sectionflags	@""
	.align	4
.nv.constant0.matmul_kernel:
	.zero		432


//--------------------- .text.matmul_kernel       --------------------------
	.section	.text.matmul_kernel,"ax",@progbits
	.sectioninfo	@"SHI_REGISTERS=32"
	.align	128
        .global         matmul_kernel
        .type           matmul_kernel,@function
        .size           matmul_kernel,(.L_x_5 - matmul_kernel)
        .other          matmul_kernel,@"STO_CUDA_ENTRY STV_DEFAULT"
matmul_kernel:
.text.matmul_kernel:
[----:B------:R-:W-:-:S03]  /*0000*/  IMAD.MOV.U32 R1, RZ, RZ, c[0x0][0x28] ;  /* 0x00000a00ff017624 */ /* 0x000fc600078e00ff */
[----:B------:R-:W-:Y:S01]  /*0010*/  IMAD.MOV.U32 R0, RZ, RZ, c[0x0][0x17c] ;  /* 0x00005f00ff007624 */ /* 0x000fe200078e00ff */
[----:B------:R-:W0:Y:S01]  /*0020*/  S2R R12, SR_TID.X ;  /* 0x00000000000c7919 */ /* 0x000e220000002100 */
[----:B------:R-:W-:Y:S01]  /*0030*/  IADD3 R1, R1, -0x4cc0, RZ ;  /* 0xffffb34001017810 */ /* 0x000fe20007ffe0ff */
[----:B------:R-:W-:Y:S02]  /*0040*/  ULDC.64 UR10, c[0x0][0x118] ;  /* 0x00004600000a7ab9 */ /* 0x000fe40000000a00 */
[----:B------:R-:W-:-:S04]  /*0050*/  IADD3 R0, R0, 0x1ff, RZ ;  /* 0x000001ff00007810 */ /* 0x000fc80007ffe0ff */
[----:B------:R-:W-:-:S04]  /*0060*/  SHF.R.S32.HI R3, RZ, 0x1f, R0 ;  /* 0x0000001fff037819 */ /* 0x000fc80000011400 */
[----:B------:R-:W-:-:S04]  /*0070*/  LEA.HI R3, R3, R0, RZ, 0x9 ;  /* 0x0000000003037211 */ /* 0x000fc800078f48ff */
[----:B------:R-:W-:Y:S02]  /*0080*/  SHF.R.S32.HI R0, RZ, 0x9, R3 ;  /* 0x00000009ff007819 */ /* 0x000fe40000011403 */
[----:B------:R-:W1:Y:S03]  /*0090*/  S2R R3, SR_CTAID.X ;  /* 0x0000000000037919 */ /* 0x000e660000002500 */
[----:B------:R-:W-:Y:S01]  /*00a0*/  IMAD.SHL.U32 R0, R0, 0x4, RZ ;  /* 0x0000000400007824 */ /* 0x000fe200078e00ff */
[----:B0-----:R-:W-:-:S04]  /*00b0*/  LOP3.LUT R13, R12, 0x3f, RZ, 0xc0, !PT ;  /* 0x0000003f0c0d7812 */ /* 0x001fc800078ec0ff */
[-C--:B------:R-:W-:Y:S02]  /*00c0*/  IABS R7, R0.reuse ;  /* 0x0000000000077213 */ /* 0x080fe40000000000 */
[----:B------:R-:W-:Y:S02]  /*00d0*/  IABS R10, R0 ;  /* 0x00000000000a7213 */ /* 0x000fe40000000000 */
[----:B------:R-:W0:Y:S01]  /*00e0*/  I2F.RP R2, R7 ;  /* 0x0000000700027306 */ /* 0x000e220000209400 */
[----:B-1----:R-:W-:-:S07]  /*00f0*/  IABS R8, R3 ;  /* 0x0000000300087213 */ /* 0x002fce0000000000 */
[----:B0-----:R-:W0:Y:S02]  /*0100*/  MUFU.RCP R2, R2 ;  /* 0x0000000200027308 */ /* 0x001e240000001000 */
[----:B0-----:R-:W-:Y:S01]  /*0110*/  IADD3 R4, R2, 0xffffffe, RZ ;  /* 0x0ffffffe02047810 */ /* 0x001fe20007ffe0ff */
[----:B------:R-:W-:-:S05]  /*0120*/  IMAD.MOV R2, RZ, RZ, -R10 ;  /* 0x000000ffff027224 */ /* 0x000fca00078e0a0a */
[----:B------:R0:W1:Y:S02]  /*0130*/  F2I.FTZ.U32.TRUNC.NTZ R5, R4 ;  /* 0x0000000400057305 */ /* 0x000064000021f000 */
[----:B0-----:R-:W-:Y:S02]  /*0140*/  IMAD.MOV.U32 R4, RZ, RZ, RZ ;  /* 0x000000ffff047224 */ /* 0x001fe400078e00ff */
[----:B-1----:R-:W-:-:S04]  /*0150*/  IMAD.MOV R6, RZ, RZ, -R5 ;  /* 0x000000ffff067224 */ /* 0x002fc800078e0a05 */
[----:B------:R-:W-:Y:S02]  /*0160*/  IMAD R9, R6, R7, RZ ;  /* 0x0000000706097224 */ /* 0x000fe400078e02ff */
[----:B------:R-:W-:Y:S02]  /*0170*/  IMAD.MOV.U32 R6, RZ, RZ, R8 ;  /* 0x000000ffff067224 */ /* 0x000fe400078e0008 */
[----:B------:R-:W-:-:S06]  /*0180*/  IMAD.HI.U32 R5, R5, R9, R4 ;  /* 0x0000000905057227 */ /* 0x000fcc00078e0004 */
[----:B------:R-:W-:-:S04]  /*0190*/  IMAD.HI.U32 R5, R5, R6, RZ ;  /* 0x0000000605057227 */ /* 0x000fc800078e00ff */
[----:B------:R-:W-:-:S05]  /*01a0*/  IMAD R2, R5, R2, R6 ;  /* 0x0000000205027224 */ /* 0x000fca00078e0206 */
[----:B------:R-:W-:-:S13]  /*01b0*/  ISETP.GT.U32.AND P1, PT, R7, R2, PT ;  /* 0x000000020700720c */ /* 0x000fda0003f24070 */
[----:B------:R-:W-:Y:S01]  /*01c0*/  @!P1 IMAD.IADD R2, R2, 0x1, -R7 ;  /* 0x0000000102029824 */ /* 0x000fe200078e0a07 */
[----:B------:R-:W-:Y:S02]  /*01d0*/  @!P1 IADD3 R5, R5, 0x1, RZ ;  /* 0x0000000105059810 */ /* 0x000fe40007ffe0ff */
[----:B------:R-:W-:Y:S02]  /*01e0*/  ISETP.NE.AND P1, PT, R0, RZ, PT ;  /* 0x000000ff0000720c */ /* 0x000fe40003f25270 */
[----:B------:R-:W-:Y:S02]  /*01f0*/  ISETP.GE.U32.AND P0, PT, R2, R7, PT ;  /* 0x000000070200720c */ /* 0x000fe40003f06070 */
[----:B------:R-:W-:-:S04]  /*0200*/  LOP3.LUT R2, R3, R0, RZ, 0x3c, !PT ;  /* 0x0000000003027212 */ /* 0x000fc800078e3cff */
[----:B------:R-:W-:Y:S01]  /*0210*/  ISETP.GE.AND P2, PT, R2, RZ, PT ;  /* 0x000000ff0200720c */ /* 0x000fe20003f46270 */
[----:B------:R-:W-:-:S05]  /*0220*/  IMAD.MOV.U32 R2, RZ, RZ, c[0x0][0x178] ;  /* 0x00005e00ff027624 */ /* 0x000fca00078e00ff */
[----:B------:R-:W-:Y:S02]  /*0230*/  IADD3 R2, R2, 0x3f, RZ ;  /* 0x0000003f02027810 */ /* 0x000fe40007ffe0ff */
[----:B------:R-:W-:-:S05]  /*0240*/  @P0 IADD3 R5, R5, 0x1, RZ ;  /* 0x0000000105050810 */ /* 0x000fca0007ffe0ff */
[----:B------:R-:W-:Y:S01]  /*0250*/  IMAD.MOV.U32 R6, RZ, RZ, R5 ;  /* 0x000000ffff067224 */ /* 0x000fe200078e0005 */
[----:B------:R-:W-:-:S03]  /*0260*/  SHF.R.S32.HI R5, RZ, 0x1f, R2 ;  /* 0x0000001fff057819 */ /* 0x000fc60000011402 */
[----:B------:R-:W-:Y:S01]  /*0270*/  @!P2 IMAD.MOV R6, RZ, RZ, -R6 ;  /* 0x000000ffff06a224 */ /* 0x000fe200078e0a06 */
[----:B------:R-:W-:Y:S02]  /*0280*/  @!P1 LOP3.LUT R6, RZ, R0, RZ, 0x33, !PT ;  /* 0x00000000ff069212 */ /* 0x000fe400078e33ff */
[----:B------:R-:W-:-:S03]  /*0290*/  LEA.HI R5, R5, R2, RZ, 0x6 ;  /* 0x0000000205057211 */ /* 0x000fc600078f30ff */
[----:B------:R-:W-:Y:S02]  /*02a0*/  IMAD.SHL.U32 R4, R6, 0x4, RZ ;  /* 0x0000000406047824 */ /* 0x000fe400078e00ff */
[----:B------:R-:W-:-:S03]  /*02b0*/  IMAD.MOV R6, RZ, RZ, -R6 ;  /* 0x000000ffff067224 */ /* 0x000fc600078e0a06 */
[----:B------:R-:W-:Y:S01]  /*02c0*/  LEA.HI.SX32 R5, R5, -R4, 0x1a ;  /* 0x8000000405057211 */ /* 0x000fe200078fd2ff */
[----:B------:R-:W-:Y:S02]  /*02d0*/  IMAD R8, R0, R6, R3 ;  /* 0x0000000600087224 */ /* 0x000fe400078e0203 */
[----:B------:R-:W-:Y:S01]  /*02e0*/  IMAD.MOV.U32 R6, RZ, RZ, RZ ;  /* 0x000000ffff067224 */ /* 0x000fe200078e00ff */
[----:B------:R-:W-:Y:S02]  /*02f0*/  IMNMX R5, R5, 0x4, PT ;  /* 0x0000000405057817 */ /* 0x000fe40003800200 */
[----:B------:R-:W-:Y:S02]  /*0300*/  IABS R11, R8 ;  /* 0x00000008000b7213 */ /* 0x000fe40000000000 */
[----:B------:R-:W-:-:S04]  /*0310*/  IABS R9, R5 ;  /* 0x0000000500097213 */ /* 0x000fc80000000000 */
[----:B------:R-:W0:Y:S08]  /*0320*/  I2F.RP R2, R9 ;  /* 0x0000000900027306 */ /* 0x000e300000209400 */
[----:B0-----:R-:W0:Y:S02]  /*0330*/  MUFU.RCP R2, R2 ;  /* 0x0000000200027308 */ /* 0x001e240000001000 */
[----:B0-----:R-:W-:-:S06]  /*0340*/  IADD3 R7, R2, 0xffffffe, RZ ;  /* 0x0ffffffe02077810 */ /* 0x001fcc0007ffe0ff */
[----:B------:R-:W0:Y:S02]  /*0350*/  F2I.FTZ.U32.TRUNC.NTZ R7, R7 ;  /* 0x0000000700077305 */ /* 0x000e24000021f000 */
[----:B0-----:R-:W-:-:S04]  /*0360*/  IMAD.MOV R10, RZ, RZ, -R7 ;  /* 0x000000ffff0a7224 */ /* 0x001fc800078e0a07 */
[----:B------:R-:W-:-:S04]  /*0370*/  IMAD.MOV.U32 R0, RZ, RZ, R10 ;  /* 0x000000ffff007224 */ /* 0x000fc800078e000a */
[----:B------:R-:W-:Y:S01]  /*0380*/  IMAD R3, R0, R9, RZ ;  /* 0x0000000900037224 */ /* 0x000fe200078e02ff */
[----:B------:R-:W-:-:S03]  /*0390*/  IABS R0, R5 ;  /* 0x0000000500007213 */ /* 0x000fc60000000000 */
[----:B------:R-:W-:-:S04]  /*03a0*/  IMAD.HI.U32 R6, R7, R3, R6 ;  /* 0x0000000307067227 */ /* 0x000fc800078e0006 */
[----:B------:R-:W-:Y:S02]  /*03b0*/  IMAD.MOV R0, RZ, RZ, -R0 ;  /* 0x000000ffff007224 */ /* 0x000fe400078e0a00 */
[----:B------:R-:W-:Y:S01]  /*03c0*/  IMAD.HI.U32 R2, R6, R11, RZ ;  /* 0x0000000b06027227 */ /* 0x000fe200078e00ff */
[----:B------:R-:W-:-:S03]  /*03d0*/  SHF.R.U32.HI R6, RZ, 0x6, R12 ;  /* 0x00000006ff067819 */ /* 0x000fc6000001160c */
[----:B------:R-:W-:Y:S01]  /*03e0*/  IMAD R0, R2, R0, R11 ;  /* 0x0000000002007224 */ /* 0x000fe200078e020b */
[----:B------:R-:W-:Y:S01]  /*03f0*/  SGXT.U32 R14, R6, 0x1 ;  /* 0x00000001060e781a */ /* 0x000fe20000000000 */
[----:B------:R-:W-:-:S03]  /*0400*/  IMAD.MOV.U32 R3, RZ, RZ, 0x7f ;  /* 0x0000007fff037424 */ /* 0x000fc600078e00ff */
[----:B------:R-:W-:Y:S02]  /*0410*/  ISETP.GT.U32.AND P1, PT, R9, R0, PT ;  /* 0x000000000900720c */ /* 0x000fe40003f24070 */
[----:B------:R-:W-:Y:S02]  /*0420*/  IADD3 R15, R3, c[0x0][0x180], RZ ;  /* 0x00006000030f7a10 */ /* 0x000fe40007ffe0ff */
[C---:B------:R-:W-:Y:S02]  /*0430*/  LOP3.LUT R3, R14.reuse, 0x6, RZ, 0xfc, !PT ;  /* 0x000000060e037812 */ /* 0x040fe400078efcff */
[C---:B------:R-:W-:Y:S02]  /*0440*/  LOP3.LUT R3, R14.reuse, 0xc, RZ, 0xfc, !PT ;  /* 0x0000000c0e037812 */ /* 0x040fe400078efcff */
[C---:B------:R-:W-:Y:S02]  /*0450*/  LOP3.LUT R3, R14.reuse, 0x12, RZ, 0xfc, !PT ;  /* 0x000000120e037812 */ /* 0x040fe400078efcff */
[----:B------:R-:W-:-:S02]  /*0460*/  LOP3.LUT R3, R14, 0x18, RZ, 0xfc, !PT ;  /* 0x000000180e037812 */ /* 0x000fc400078efcff */
[----:B------:R-:W-:Y:S01]  /*0470*/  LOP3.LUT R3, R14, 0x1e, RZ, 0xfc, !PT ;  /* 0x0000001e0e037812 */ /* 0x000fe200078efcff */
[----:B------:R-:W-:Y:S01]  /*0480*/  @!P1 IMAD.IADD R0, R0, 0x1, -R9 ;  /* 0x0000000100009824 */ /* 0x000fe200078e0a09 */
[----:B------:R-:W-:Y:S02]  /*0490*/  @!P1 IADD3 R2, R2, 0x1, RZ ;  /* 0x0000000102029810 */ /* 0x000fe40007ffe0ff */
[----:B------:R-:W-:Y:S02]  /*04a0*/  ISETP.NE.AND P1, PT, R5, RZ, PT ;  /* 0x000000ff0500720c */ /* 0x000fe40003f25270 */
[----:B------:R-:W-:Y:S02]  /*04b0*/  ISETP.GE.U32.AND P0, PT, R0, R9, PT ;  /* 0x000000090000720c */ /* 0x000fe40003f06070 */
[----:B------:R-:W-:Y:S02]  /*04c0*/  LOP3.LUT R0, R8, R5, RZ, 0x3c, !PT ;  /* 0x0000000508007212 */ /* 0x000fe400078e3cff */
[----:B------:R-:W-:-:S02]  /*04d0*/  LOP3.LUT R3, R14, 0x24, RZ, 0xfc, !PT ;  /* 0x000000240e037812 */ /* 0x000fc400078efcff */
[----:B------:R-:W-:Y:S02]  /*04e0*/  ISETP.GE.AND P2, PT, R0, RZ, PT ;  /* 0x000000ff0000720c */ /* 0x000fe40003f46270 */
[C---:B------:R-:W-:Y:S02]  /*04f0*/  LOP3.LUT R3, R14.reuse, 0x2a, RZ, 0xfc, !PT ;  /* 0x0000002a0e037812 */ /* 0x040fe400078efcff */
[C---:B------:R-:W-:Y:S02]  /*0500*/  LOP3.LUT R3, R14.reuse, 0x30, RZ, 0xfc, !PT ;  /* 0x000000300e037812 */ /* 0x040fe400078efcff */
[----:B------:R-:W-:Y:S02]  /*0510*/  LOP3.LUT R3, R14, 0x36, RZ, 0xfc, !PT ;  /* 0x000000360e037812 */ /* 0x000fe400078efcff */
[----:B------:R-:W-:Y:S02]  /*0520*/  @P0 IADD3 R2, R2, 0x1, RZ ;  /* 0x0000000102020810 */ /* 0x000fe40007ffe0ff */
[----:B------:R-:W-:-:S02]  /*0530*/  ISETP.GT.AND P0, PT, R15, 0x7f, PT ;  /* 0x0000007f0f00780c */ /* 0x000fc40003f04270 */
[C---:B------:R-:W-:Y:S01]  /*0540*/  LOP3.LUT R3, R14.reuse, 0x3c, RZ, 0xfc, !PT ;  /* 0x0000003c0e037812 */ /* 0x040fe200078efcff */
[----:B------:R-:W-:Y:S01]  /*0550*/  @!P2 IMAD.MOV R2, RZ, RZ, -R2 ;  /* 0x000000ffff02a224 */ /* 0x000fe200078e0a02 */
[----:B------:R-:W-:Y:S02]  /*0560*/  @!P1 LOP3.LUT R2, RZ, R5, RZ, 0x33, !PT ;  /* 0x00000005ff029212 */ /* 0x000fe400078e33ff */
[C---:B------:R-:W-:Y:S02]  /*0570*/  LOP3.LUT R3, R14.reuse, 0x42, RZ, 0xfc, !PT ;  /* 0x000000420e037812 */ /* 0x040fe400078efcff */
[C---:B------:R-:W-:Y:S01]  /*0580*/  LOP3.LUT R3, R14.reuse, 0x48, RZ, 0xfc, !PT ;  /* 0x000000480e037812 */ /* 0x040fe200078efcff */
[----:B------:R-:W-:Y:S01]  /*0590*/  IMAD.MOV R0, RZ, RZ, -R2 ;  /* 0x000000ffff007224 */ /* 0x000fe200078e0a02 */
[----:B------:R-:W-:Y:S01]  /*05a0*/  LOP3.LUT R3, R14, 0x4e, RZ, 0xfc, !PT ;  /* 0x0000004e0e037812 */ /* 0x000fe200078efcff */
[----:B------:R-:W-:Y:S01]  /*05b0*/  IMAD.SHL.U32 R29, R2, 0x200, RZ ;  /* 0x00000200021d7824 */ /* 0x000fe200078e00ff */
[C---:B------:R-:W-:Y:S01]  /*05c0*/  LOP3.LUT R3, R14.reuse, 0x54, RZ, 0xfc, !PT ;  /* 0x000000540e037812 */ /* 0x040fe200078efcff */
[----:B------:R-:W-:Y:S01]  /*05d0*/  IMAD R5, R5, R0, R8 ;  /* 0x0000000005057224 */ /* 0x000fe200078e0208 */
[----:B------:R-:W-:-:S02]  /*05e0*/  LOP3.LUT R3, R14, 0x5a, RZ, 0xfc, !PT ;  /* 0x0000005a0e037812 */ /* 0x000fc400078efcff */
[----:B------:R0:W-:Y:S01]  /*05f0*/  STL [R1+0x4b4], R29 ;  /* 0x0004b41d01007387 */ /* 0x0001e20000100800 */
[----:B------:R-:W-:Y:S01]  /*0600*/  IMAD.IADD R0, R4, 0x1, R5 ;  /* 0x0000000104007824 */ /* 0x000fe200078e0205 */
[C---:B------:R-:W-:Y:S02]  /*0610*/  LOP3.LUT R5, R14.reuse, 0x2, RZ, 0xfc, !PT ;  /* 0x000000020e057812 */ /* 0x040fe400078efcff */
[----:B------:R-:W-:Y:S01]  /*0620*/  LOP3.LUT R4, R14, 0x4, RZ, 0xfc, !PT ;  /* 0x000000040e047812 */ /* 0x000fe200078efcff */
[----:B------:R-:W-:Y:S01]  /*0630*/  IMAD R28, R0, 0x40, R13 ;  /* 0x00000040001c7824 */ /* 0x000fe200078e020d */
[C---:B------:R-:W-:Y:S02]  /*0640*/  LOP3.LUT R5, R14.reuse, 0x8, RZ, 0xfc, !PT ;  /* 0x000000080e057812 */ /* 0x040fe400078efcff */
[C---:B------:R-:W-:Y:S02]  /*0650*/  LOP3.LUT R4, R14.reuse, 0xa, RZ, 0xfc, !PT ;  /* 0x0000000a0e047812 */ /* 0x040fe400078efcff */
[----:B------:R0:W-:Y:S01]  /*0660*/  STL [R1+0x1bd0], R28 ;  /* 0x001bd01c01007387 */ /* 0x0001e20000100800 */
[----:B------:R-:W-:-:S02]  /*0670*/  LOP3.LUT R5, R14, 0xe, RZ, 0xfc, !PT ;  /* 0x0000000e0e057812 */ /* 0x000fc400078efcff */
[C---:B------:R-:W-:Y:S02]  /*0680*/  LOP3.LUT R4, R14.reuse, 0x10, RZ, 0xfc, !PT ;  /* 0x000000100e047812 */ /* 0x040fe400078efcff */
[C---:B------:R-:W-:Y:S02]  /*0690*/  LOP3.LUT R5, R14.reuse, 0x14, RZ, 0xfc, !PT ;  /* 0x000000140e057812 */ /* 0x040fe400078efcff */
[C---:B------:R-:W-:Y:S02]  /*06a0*/  LOP3.LUT R4, R14.reuse, 0x16, RZ, 0xfc, !PT ;  /* 0x000000160e047812 */ /* 0x040fe400078efcff */
[C---:B------:R-:W-:Y:S02]  /*06b0*/  LOP3.LUT R5, R14.reuse, 0x1a, RZ, 0xfc, !PT ;  /* 0x0000001a0e057812 */ /* 0x040fe400078efcff */
[C---:B------:R-:W-:Y:S02]  /*06c0*/  LOP3.LUT R4, R14.reuse, 0x1c, RZ, 0xfc, !PT ;  /* 0x0000001c0e047812 */ /* 0x040fe400078efcff */
        /* <DEDUP_REMOVED lines=37> */
[----:B------:R-:W-:Y:S01]  /*0920*/  LOP3.LUT R3, R14, 0x7e, RZ, 0xfc, !PT ;  /* 0x0000007e0e037812 */ /* 0x000fe200078efcff */
[----:B------:R-:W-:Y:S05]  /*0930*/  @P0 BRA `(.L_x_0) ;  /* 0x0000078000000947 */ /* 0x000fea0003800000 */
[----:B0-----:R0:W-:Y:S01]  /*0940*/  STL [R1], RZ ;  /* 0x000000ff01007387 */ /* 0x0011e20000100800 */
[----:B------:R-:W-:Y:S01]  /*0950*/  IMAD.SHL.U32 R0, R12, 0x40, RZ ;  /* 0x000000400c007824 */ /* 0x000fe200078e00ff */
[----:B------:R-:W-:Y:S01]  /*0960*/  CS2R R24, SRZ ;  /* 0x0000000000187805 */ /* 0x000fe2000001ff00 */
[----:B------:R-:W-:Y:S01]  /*0970*/  CS2R R26, SRZ ;  /* 0x00000000001a7805 */ /* 0x000fe2000001ff00 */
[----:B------:R0:W-:Y:S01]  /*0980*/  STL [R1+0x4], RZ ;  /* 0x000004ff01007387 */ /* 0x0001e20000100800 */
[----:B------:R-:W-:Y:S01]  /*0990*/  CS2R R20, SRZ ;  /* 0x0000000000147805 */ /* 0x000fe2000001ff00 */
[----:B------:R-:W-:Y:S01]  /*09a0*/  LOP3.LUT R0, R0, 0x1800, RZ, 0xc0, !PT ;  /* 0x0000180000007812 */ /* 0x000fe200078ec0ff */
[----:B------:R-:W-:Y:S01]  /*09b0*/  CS2R R22, SRZ ;  /* 0x0000000000167805 */ /* 0x000fe2000001ff00 */
[----:B------:R0:W-:Y:S01]  /*09c0*/  STL [R1+0x8], RZ ;  /* 0x000008ff01007387 */ /* 0x0001e20000100800 */
[----:B------:R-:W-:Y:S01]  /*09d0*/  CS2R R16, SRZ ;  /* 0x0000000000107805 */ /* 0x000fe2000001ff00 */
[----:B------:R-:W-:Y:S01]  /*09e0*/  CS2R R18, SRZ ;  /* 0x0000000000127805 */ /* 0x000fe2000001ff00 */
[----:B------:R-:W-:Y:S01]  /*09f0*/  CS2R R12, SRZ ;  /* 0x00000000000c7805 */ /* 0x000fe2000001ff00 */
[----:B------:R0:W-:Y:S01]  /*0a00*/  STL [R1+0xc], RZ ;  /* 0x00000cff01007387 */ /* 0x0001e20000100800 */
[----:B------:R-:W-:Y:S01]  /*0a10*/  CS2R R14, SRZ ;  /* 0x00000000000e7805 */ /* 0x000fe2000001ff00 */
[----:B------:R-:W-:Y:S01]  /*0a20*/  CS2R R8, SRZ ;  /* 0x0000000000087805 */ /* 0x000fe2000001ff00 */
[----:B------:R-:W-:Y:S01]  /*0a30*/  CS2R R10, SRZ ;  /* 0x00000000000a7805 */ /* 0x000fe2000001ff00 */
[----:B------:R0:W-:Y:S01]  /*0a40*/  STL [R1+0x10], RZ ;  /* 0x000010ff01007387 */ /* 0x0001e20000100800 */
[----:B------:R-:W-:Y:S01]  /*0a50*/  CS2R R4, SRZ ;  /* 0x0000000000047805 */ /* 0x000fe2000001ff00 */
[----:B------:R-:W-:-:S02]  /*0a60*/  CS2R R6, SRZ ;  /* 0x0000000000067805 */ /* 0x000fc4000001ff00 */
[----:B------:R0:W-:Y:S04]  /*0a70*/  STL [R1+0x14], RZ ;  /* 0x000014ff01007387 */ /* 0x0001e80000100800 */
        /* <DEDUP_REMOVED lines=98> */
[----:B------:R0:W-:Y:S01]  /*10a0*/  STL [R1+0x1bcc], R0 ;  /* 0x001bcc0001007387 */ /* 0x0001e20000100800 */
[----:B------:R-:W-:Y:S05]  /*10b0*/  BRA `(.L_x_1) ;  /* 0x0007e5f000007947 */ /* 0x000fea0003800000 */
.L_x_0:
[----:B0-----:R-:W-:Y:S01]  /*10c0*/  IABS R7, c[0x0][0x178] ;  /* 0x00005e0000077a13 */ /* 0x001fe20000000000 */
[----:B------:R-:W-:Y:S01]  /*10d0*/  IMAD.MOV.U32 R4, RZ, RZ, RZ ;  /* 0x000000ffff047224 */ /* 0x000fe200078e00ff */
[----:B------:R-:W-:Y:S01]  /*10e0*/  IABS R24, c[0x0][0x17c] ;  /* 0x00005f0000187a13 */ /* 0x000fe20000000000 */
[----:B------:R-:W-:Y:S01]  /*10f0*/  ULDC.64 UR6, c[0x0][0x188] ;  /* 0x0000620000067ab9 */ /* 0x000fe20000000a00 */
[----:B------:R-:W0:Y:S01]  /*1100*/  I2F.RP R2, R7 ;  /* 0x0000000700027306 */ /* 0x000e220000209400 */
[----:B------:R-:W-:-:S07]  /*1110*/  IABS R8, R28 ;  /* 0x0000001c00087213 */ /* 0x000fce0000000000 */
[----:B------:R-:W1:Y:S08]  /*1120*/  I2F.RP R0, R24 ;  /* 0x0000001800007306 */ /* 0x000e700000209400 */
[----:B0-----:R-:W0:Y:S08]  /*1130*/  MUFU.RCP R2, R2 ;  /* 0x0000000200027308 */ /* 0x001e300000001000 */
[----:B-1----:R-:W1:Y:S01]  /*1140*/  MUFU.RCP R0, R0 ;  /* 0x0000000000007308 */ /* 0x002e620000001000 */
[----:B0-----:R-:W-:-:S07]  /*1150*/  IADD3 R2, R2, 0xffffffe, RZ ;  /* 0x0ffffffe02027810 */ /* 0x001fce0007ffe0ff */
[----:B------:R0:W2:Y:S01]  /*1160*/  F2I.FTZ.U32.TRUNC.NTZ R3, R2 ;  /* 0x0000000200037305 */ /* 0x0000a2000021f000 */
[----:B-1----:R-:W-:-:S07]  /*1170*/  IADD3 R0, R0, 0xffffffe, RZ ;  /* 0x0ffffffe00007810 */ /* 0x002fce0007ffe0ff */
[----:B------:R2:W1:Y:S01]  /*1180*/  F2I.FTZ.U32.TRUNC.NTZ R5, R0 ;  /* 0x0000000000057305 */ /* 0x000462000021f000 */
[----:B0-----:R-:W-:Y:S02]  /*1190*/  IMAD.MOV.U32 R2, RZ, RZ, RZ ;  /* 0x000000ffff027224 */ /* 0x001fe400078e00ff */
[----:B--2---:R-:W-:-:S04]  /*11a0*/  IMAD.MOV R0, RZ, RZ, -R3 ;  /* 0x000000ffff007224 */ /* 0x004fc800078e0a03 */
[----:B------:R-:W-:Y:S02]  /*11b0*/  IMAD R6, R0, R7, RZ ;  /* 0x0000000700067224 */ /* 0x000fe400078e02ff */
[----:B-1----:R-:W-:Y:S02]  /*11c0*/  IMAD.MOV R0, RZ, RZ, -R5 ;  /* 0x000000ffff007224 */ /* 0x002fe400078e0a05 */
[----:B------:R-:W-:Y:S01]  /*11d0*/  IMAD.HI.U32 R6, R3, R6, R2 ;  /* 0x0000000603067227 */ /* 0x000fe200078e0002 */
[----:B------:R-:W-:-:S03]  /*11e0*/  IADD3 R3, R29, 0x1fe, RZ ;  /* 0x000001fe1d037810 */ /* 0x000fc60007ffe0ff */
[----:B------:R-:W-:Y:S01]  /*11f0*/  IMAD.MOV.U32 R2, RZ, RZ, R0 ;  /* 0x000000ffff027224 */ /* 0x000fe200078e0000 */
[----:B------:R-:W-:Y:S01]  /*1200*/  IADD3 R0, R29, 0x1ff, RZ ;  /* 0x000001ff1d007810 */ /* 0x000fe20007ffe0ff */
[----:B------:R-:W-:Y:S01]  /*1210*/  IMAD.HI.U32 R6, R6, R8, RZ ;  /* 0x0000000806067227 */ /* 0x000fe200078e00ff */
[----:B------:R-:W-:Y:S02]  /*1220*/  ISETP.GE.AND P5, PT, R3, RZ, PT ;  /* 0x000000ff0300720c */ /* 0x000fe40003fa6270 */
[----:B------:R-:W-:Y:S01]  /*1230*/  IABS R9, R0 ;  /* 0x0000000000097213 */ /* 0x000fe20000000000 */
[----:B------:R-:W-:Y:S01]  /*1240*/  IMAD R2, R2, R24, RZ ;  /* 0x0000001802027224 */ /* 0x000fe200078e02ff */
[----:B------:R-:W-:Y:S01]  /*1250*/  ISETP.GE.AND P4, PT, R0, RZ, PT ;  /* 0x000000ff0000720c */ /* 0x000fe20003f86270 */
[----:B------:R-:W-:Y:S02]  /*1260*/  IMAD.MOV R6, RZ, RZ, -R6 ;  /* 0x000000ffff067224 */ /* 0x000fe400078e0a06 */
[----:B------:R-:W-:Y:S01]  /*1270*/  IMAD.HI.U32 R2, R5, R2, R4 ;  /* 0x0000000205027227 */ /* 0x000fe200078e0004 */
[----:B------:R-:W-:-:S03]  /*1280*/  IABS R4, R3 ;  /* 0x0000000300047213 */ /* 0x000fc60000000000 */
[----:B------:R-:W-:Y:S02]  /*1290*/  IMAD R8, R7, R6, R8 ;  /* 0x0000000607087224 */ /* 0x000fe400078e0208 */
[----:B------:R-:W-:-:S03]  /*12a0*/  IMAD.HI.U32 R11, R2, R9, RZ ;  /* 0x00000009020b7227 */ /* 0x000fc600078e00ff */
[----:B------:R-:W-:Y:S01]  /*12b0*/  ISETP.GT.U32.AND P0, PT, R7, R8, PT ;  /* 0x000000080700720c */ /* 0x000fe20003f04070 */
[----:B------:R-:W-:Y:S02]  /*12c0*/  IMAD.MOV R11, RZ, RZ, -R11 ;  /* 0x000000ffff0b7224 */ /* 0x000fe400078e0a0b */
[----:B------:R-:W-:Y:S01]  /*12d0*/  IMAD.MOV.U32 R6, RZ, RZ, R4 ;  /* 0x000000ffff067224 */ /* 0x000fe200078e0004 */
[C---:B------:R-:W-:Y:S01]  /*12e0*/  IADD3 R4, R29.reuse, 0x1fd, RZ ;  /* 0x000001fd1d047810 */ /* 0x040fe20007ffe0ff */
[----:B------:R-:W-:Y:S02]  /*12f0*/  IMAD R9, R24, R11, R9 ;  /* 0x0000000b18097224 */ /* 0x000fe400078e0209 */
[----:B------:R-:W-:Y:S01]  /*1300*/  IMAD.HI.U32 R10, R2, R6, RZ ;  /* 0x00000006020a7227 */ /* 0x000fe200078e00ff */
[----:B------:R-:W-:Y:S02]  /*1310*/  IABS R5, R4 ;  /* 0x0000000400057213 */ /* 0x000fe40000000000 */
[----:B------:R-:W-:Y:S01]  /*1320*/  ISETP.GT.U32.AND P6, PT, R24, R9, PT ;  /* 0x000000091800720c */ /* 0x000fe20003fc4070 */
[----:B------:R-:W-:Y:S01]  /*1330*/  IMAD.MOV R10, RZ, RZ, -R10 ;  /* 0x000000ffff0a7224 */ /* 0x000fe200078e0a0a */
[----:B------:R-:W-:Y:S01]  /*1340*/  ISETP.GE.AND P2, PT, R4, RZ, PT ;  /* 0x000000ff0400720c */ /* 0x000fe20003f46270 */
[----:B------:R-:W-:Y:S01]  /*1350*/  @!P0 IMAD.IADD R8, R8, 0x1, -R7 ;  /* 0x0000000108088824 */ /* 0x000fe200078e0a07 */
[C---:B------:R-:W-:Y:S01]  /*1360*/  IADD3 R4, R29.reuse, 0x1fb, RZ ;  /* 0x000001fb1d047810 */ /* 0x040fe20007ffe0ff */
[----:B------:R-:W-:Y:S01]  /*1370*/  IMAD R6, R24, R10, R6 ;  /* 0x0000000a18067224 */ /* 0x000fe200078e0206 */
[----:B------:R-:W-:Y:S01]  /*1380*/  IADD3 R10, R29, 0x1fc, RZ ;  /* 0x000001fc1d0a7810 */ /* 0x000fe20007ffe0ff */
[----:B------:R-:W-:Y:S01]  /*1390*/  IMAD.HI.U32 R11, R2, R5, RZ ;  /* 0x00000005020b7227 */ /* 0x000fe200078e00ff */
[----:B------:R-:W-:-:S02]  /*13a0*/  ISETP.GT.U32.AND P0, PT, R7, R8, PT ;  /* 0x000000080700720c */ /* 0x000fc40003f04070 */
[C---:B------:R-:W-:Y:S01]  /*13b0*/  ISETP.GT.U32.AND P3, PT, R24.reuse, R6, PT ;  /* 0x000000061800720c */ /* 0x040fe20003f64070 */
[----:B------:R-:W-:Y:S01]  /*13c0*/  IMAD.MOV R11, RZ, RZ, -R11 ;  /* 0x000000ffff0b7224 */ /* 0x000fe200078e0a0b */
[----:B------:R-:W-:Y:S01]  /*13d0*/  IABS R17, R10 ;  /* 0x0000000a00117213 */ /* 0x000fe20000000000 */
[--C-:B------:R-:W-:Y:S01]  /*13e0*/  @!P6 IMAD.IADD R9, R9, 0x1, -R24.reuse ;  /* 0x000000010909e824 */ /* 0x100fe200078e0a18 */
[----:B------:R-:W-:Y:S01]  /*13f0*/  IABS R16, R4 ;  /* 0x0000000400107213 */ /* 0x000fe20000000000 */
[----:B------:R-:W-:Y:S01]  /*1400*/  IMAD R0, R24, R11, R5 ;  /* 0x0000000b18007224 */ /* 0x000fe200078e0205 */
[----:B------:R-:W-:Y:S01]  /*1410*/  ISETP.GE.AND P1, PT, R10, RZ, PT ;  /* 0x000000ff0a00720c */ /* 0x000fe20003f26270 */
[----:B------:R-:W-:Y:S01]  /*1420*/  IMAD.HI.U32 R3, R2, R17, RZ ;  /* 0x0000001102037227 */ /* 0x000fe200078e00ff */
[----:B------:R-:W-:Y:S02]  /*1430*/  ISETP.GT.U32.AND P6, PT, R24, R9, PT ;  /* 0x000000091800720c */ /* 0x000fe40003fc4070 */
[C---:B------:R-:W-:Y:S01]  /*1440*/  IADD3 R11, R29.reuse, 0x1f4, RZ ;  /* 0x000001f41d0b7810 */ /* 0x040fe20007ffe0ff */
[----:B------:R-:W-:Y:S01]  /*1450*/  @!P0 IMAD.IADD R8, R8, 0x1, -R7 ;  /* 0x0000000108088824 */ /* 0x000fe200078e0a07 */
[----:B------:R-:W-:Y:S01]  /*1460*/  ISETP.GT.U32.AND P0, PT, R24, R0, PT ;  /* 0x000000001800720c */ /* 0x000fe20003f04070 */
[----:B------:R-:W-:Y:S01]  /*1470*/  IMAD.MOV R3, RZ, RZ, -R3 ;  /* 0x000000ffff037224 */ /* 0x000fe200078e0a03 */
[C---:B------:R-:W-:Y:S01]  /*1480*/  IADD3 R7, R29.reuse, 0x1f9, RZ ;  /* 0x000001f91d077810 */ /* 0x040fe20007ffe0ff */
[----:B------:R-:W-:Y:S01]  /*1490*/  @!P3 IMAD.IADD R6, R6, 0x1, -R24 ;  /* 0x000000010606b824 */ /* 0x000fe200078e0a18 */
[----:B------:R-:W-:Y:S01]  /*14a0*/  ISETP.GE.AND P3, PT, R4, RZ, PT ;  /* 0x000000ff0400720c */ /* 0x000fe20003f66270 */
[----:B------:R-:W-:Y:S01]  /*14b0*/  IMAD R17, R24, R3, R17 ;  /* 0x0000000318117224 */ /* 0x000fe200078e0211 */
[----:B------:R-:W-:Y:S01]  /*14c0*/  IADD3 R4, R29, 0x1fa, RZ ;  /* 0x000001fa1d047810 */ /* 0x000fe20007ffe0ff */
[----:B------:R-:W-:Y:S01]  /*14d0*/  IMAD.HI.U32 R5, R2, R16, RZ ;  /* 0x0000001002057227 */ /* 0x000fe200078e00ff */
[----:B------:R-:W-:-:S02]  /*14e0*/  IABS R15, R7 ;  /* 0x00000007000f7213 */ /* 0x000fc40000000000 */
[----:B------:R-:W-:Y:S01]  /*14f0*/  IABS R12, R4 ;  /* 0x00000004000c7213 */ /* 0x000fe20000000000 */
[--C-:B------:R-:W-:Y:S01]  /*1500*/  @!P6 IMAD.IADD R9, R9, 0x1, -R24.reuse ;  /* 0x000000010909e824 */ /* 0x100fe200078e0a18 */
[----:B------:R-:W-:Y:S01]  /*1510*/  ISETP.GT.U32.AND P6, PT, R24, R6, PT ;  /* 0x000000061800720c */ /* 0x000fe20003fc4070 */
[----:B------:R-:W-:Y:S01]  /*1520*/  @!P0 IMAD.IADD R0, R0, 0x1, -R24 ;  /* 0x0000000100008824 */ /* 0x000fe200078e0a18 */
[----:B------:R-:W-:Y:S01]  /*1530*/  IADD3 R3, R29, 0x1f8, RZ ;  /* 0x000001f81d037810 */ /* 0x000fe20007ffe0ff */
[----:B------:R-:W-:Y:S02]  /*1540*/  IMAD.MOV.U32 R13, RZ, RZ, R9 ;  /* 0x000000ffff0d7224 */ /* 0x000fe400078e0009 */
[----:B------:R-:W-:Y:S01]  /*1550*/  IMAD.MOV R5, RZ, RZ, -R5 ;  /* 0x000000ffff057224 */ /* 0x000fe200078e0a05 */
[C---:B------:R-:W-:Y:S01]  /*1560*/  ISETP.GT.U32.AND P0, PT, R24.reuse, R0, PT ;  /* 0x000000001800720c */ /* 0x040fe20003f04070 */
[----:B------:R-:W-:Y:S01]  /*1570*/  @!P4 IMAD.MOV R13, RZ, RZ, -R13 ;  /* 0x000000ffff0dc224 */ /* 0x000fe200078e0a0d */
[C---:B------:R-:W-:Y:S01]  /*1580*/  ISETP.GT.U32.AND P4, PT, R24.reuse, R17, PT ;  /* 0x000000111800720c */ /* 0x040fe20003f84070 */
[----:B------:R-:W-:Y:S01]  /*1590*/  IMAD R16, R24, R5, R16 ;  /* 0x0000000518107224 */ /* 0x000fe200078e0210 */
[----:B------:R-:W-:Y:S01]  /*15a0*/  IABS R14, R3 ;  /* 0x00000003000e7213 */ /* 0x000fe20000000000 */
[----:B------:R-:W-:Y:S01]  /*15b0*/  IMAD.HI.U32 R5, R2, R15, RZ ;  /* 0x0000000f02057227 */ /* 0x000fe200078e00ff */
[----:B------:R-:W-:Y:S03]  /*15c0*/  STL [R1+0x1a0], R13 ;  /* 0x0001a00d01007387 */ /* 0x000fe60000100800 */
[----:B------:R-:W-:Y:S01]  /*15d0*/  @!P6 IMAD.IADD R6, R6, 0x1, -R24 ;  /* 0x000000010606e824 */ /* 0x000fe200078e0a18 */
[----:B------:R-:W-:Y:S01]  /*15e0*/  ISETP.GT.U32.AND P6, PT, R24, R16, PT ;  /* 0x000000101800720c */ /* 0x000fe20003fc4070 */
[----:B------:R-:W-:-:S04]  /*15f0*/  IMAD.HI.U32 R9, R2, R12, RZ ;  /* 0x0000000c02097227 */ /* 0x000fc800078e00ff */
[----:B------:R-:W-:Y:S01]  /*1600*/  @!P4 IMAD.IADD R17, R17, 0x1, -R24 ;  /* 0x000000011111c824 */ /* 0x000fe200078e0a18 */
[----:B------:R-:W-:Y:S01]  /*1610*/  ISETP.GE.AND P4, PT, R7, RZ, PT ;  /* 0x000000ff0700720c */ /* 0x000fe20003f86270 */
[----:B------:R-:W-:Y:S01]  /*1620*/  IMAD.MOV.U32 R10, RZ, RZ, R6 ;  /* 0x000000ffff0a7224 */ /* 0x000fe200078e0006 */
[----:B------:R-:W-:Y:S01]  /*1630*/  IADD3 R7, R29, 0x1f7, RZ ;  /* 0x000001f71d077810 */ /* 0x000fe20007ffe0ff */
[----:B------:R-:W-:Y:S02]  /*1640*/  IMAD.MOV R5, RZ, RZ, -R5 ;  /* 0x000000ffff057224 */ /* 0x000fe400078e0a05 */
[----:B------:R-:W-:Y:S01]  /*1650*/  @!P5 IMAD.MOV R10, RZ, RZ, -R10 ;  /* 0x000000ffff0ad224 */ /* 0x000fe200078e0a0a */
[----:B------:R-:W-:Y:S01]  /*1660*/  ISETP.GT.U32.AND P5, PT, R24, R17, PT ;  /* 0x000000111800720c */ /* 0x000fe20003fa4070 */
[----:B------:R-:W-:Y:S01]  /*1670*/  @!P0 IMAD.IADD R0, R0, 0x1, -R24 ;  /* 0x0000000100008824 */ /* 0x000fe200078e0a18 */
[----:B------:R-:W-:Y:S01]  /*1680*/  ISETP.GE.AND P0, PT, R4, RZ, PT ;  /* 0x000000ff0400720c */ /* 0x000fe20003f06270 */
[----:B------:R-:W-:Y:S01]  /*1690*/  IMAD.MOV R9, RZ, RZ, -R9 ;  /* 0x000000ffff097224 */ /* 0x000fe200078e0a09 */
[----:B------:R0:W-:Y:S01]  /*16a0*/  STL [R1+0x110], R10 ;  /* 0x0001100a01007387 */ /* 0x0001e20000100800 */
[----:B------:R-:W-:-:S02]  /*16b0*/  IMAD R15, R24, R5, R15 ;  /* 0x00000005180f7224 */ /* 0x000fc400078e020f */
[----:B------:R-:W-:Y:S01]  /*16c0*/  IMAD R12, R24, R9, R12 ;  /* 0x00000009180c7224 */ /* 0x000fe200078e020c */
[C---:B------:R-:W-:Y:S01]  /*16d0*/  IADD3 R9, R29.reuse, 0x1f5, RZ ;  /* 0x000001f51d097810 */ /* 0x040fe20007ffe0ff */
[----:B------:R-:W-:Y:S01]  /*16e0*/  IMAD.MOV.U32 R5, RZ, RZ, R0 ;  /* 0x000000ffff057224 */ /* 0x000fe200078e0000 */
[----:B------:R-:W-:Y:S01]  /*16f0*/  IADD3 R0, R29, 0x1f6, RZ ;  /* 0x000001f61d007810 */ /* 0x000fe20007ffe0ff */
[--C-:B------:R-:W-:Y:S02]  /*1700*/  @!P6 IMAD.IADD R16, R16, 0x1, -R24.reuse ;  /* 0x000000011010e824 */ /* 0x100fe400078e0a18 */
[----:B------:R-:W-:Y:S01]  /*1710*/  @!P2 IMAD.MOV R5, RZ, RZ, -R5 ;  /* 0x000000ffff05a224 */ /* 0x000fe200078e0a05 */
[C---:B------:R-:W-:Y:S01]  /*1720*/  ISETP.GT.U32.AND P2, PT, R24.reuse, R12, PT ;  /* 0x0000000c1800720c */ /* 0x040fe20003f44070 */
[----:B------:R-:W-:Y:S01]  /*1730*/  @!P5 IMAD.IADD R17, R17, 0x1, -R24 ;  /* 0x000000011111d824 */ /* 0x000fe200078e0a18 */
[----:B------:R-:W-:Y:S01]  /*1740*/  ISETP.GT.U32.AND P6, PT, R24, R16, PT ;  /* 0x000000101800720c */ /* 0x000fe20003fc4070 */
[----:B------:R-:W-:Y:S01]  /*1750*/  IMAD.HI.U32 R4, R2, R14, RZ ;  /* 0x0000000e02047227 */ /* 0x000fe200078e00ff */
[C---:B------:R-:W-:Y:S01]  /*1760*/  ISETP.GT.U32.AND P5, PT, R24.reuse, R15, PT ;  /* 0x0000000f1800720c */ /* 0x040fe20003fa4070 */
[----:B------:R1:W-:Y:S01]  /*1770*/  STL [R1+0x74], R5 ;  /* 0x0000740501007387 */ /* 0x0003e20000100800 */
[----:B0-----:R-:W-:Y:S01]  /*1780*/  IABS R10, R7 ;  /* 0x00000007000a7213 */ /* 0x001fe20000000000 */
[----:B------:R-:W-:Y:S01]  /*1790*/  IMAD.MOV R4, RZ, RZ, -R4 ;  /* 0x000000ffff047224 */ /* 0x000fe200078e0a04 */
[----:B------:R-:W-:Y:S01]  /*17a0*/  IABS R6, R0 ;  /* 0x0000000000067213 */ /* 0x000fe20000000000 */
[----:B------:R-:W-:Y:S01]  /*17b0*/  IMAD.MOV.U32 R19, RZ, RZ, R17 ;  /* 0x000000ffff137224 */ /* 0x000fe200078e0011 */
[----:B------:R-:W-:Y:S01]  /*17c0*/  IADD3 R17, R29, 0x1ed, RZ ;  /* 0x000001ed1d117810 */ /* 0x000fe20007ffe0ff */
[----:B------:R-:W-:Y:S01]  /*17d0*/  IMAD R14, R24, R4, R14 ;  /* 0x00000004180e7224 */ /* 0x000fe200078e020e */
[----:B------:R-:W-:Y:S01]  /*17e0*/  IABS R4, R11 ;  /* 0x0000000b00047213 */ /* 0x000fe20000000000 */
[--C-:B------:R-:W-:Y:S01]  /*17f0*/  @!P2 IMAD.IADD R12, R12, 0x1, -R24.reuse ;  /* 0x000000010c0ca824 */ /* 0x100fe200078e0a18 */
[----:B------:R-:W-:Y:S01]  /*1800*/  ISETP.GE.AND P2, PT, R3, RZ, PT ;  /* 0x000000ff0300720c */ /* 0x000fe20003f46270 */
[--C-:B------:R-:W-:Y:S01]  /*1810*/  @!P6 IMAD.IADD R16, R16, 0x1, -R24.reuse ;  /* 0x000000011010e824 */ /* 0x100fe200078e0a18 */
[C---:B------:R-:W-:Y:S01]  /*1820*/  ISETP.GT.U32.AND P6, PT, R24.reuse, R14, PT ;  /* 0x0000000e1800720c */ /* 0x040fe20003fc4070 */
[----:B------:R-:W-:Y:S01]  /*1830*/  @!P5 IMAD.IADD R15, R15, 0x1, -R24 ;  /* 0x000000010f0fd824 */ /* 0x000fe200078e0a18 */
[----:B------:R-:W-:Y:S01]  /*1840*/  ISETP.GT.U32.AND P5, PT, R24, R12, PT ;  /* 0x0000000c1800720c */ /* 0x000fe20003fa4070 */
[----:B------:R-:W-:Y:S01]  /*1850*/  IMAD.HI.U32 R13, R2, R10, RZ ;  /* 0x0000000a020d7227 */ /* 0x000fe200078e00ff */
[----:B-1----:R-:W-:-:S03]  /*1860*/  IABS R5, R9 ;  /* 0x0000000900057213 */ /* 0x002fc60000000000 */
[----:B------:R-:W-:Y:S02]  /*1870*/  IMAD.MOV R13, RZ, RZ, -R13 ;  /* 0x000000ffff0d7224 */ /* 0x000fe400078e0a0d */
[----:B------:R-:W-:-:S04]  /*1880*/  IMAD.HI.U32 R3, R2, R6, RZ ;  /* 0x0000000602037227 */ /* 0x000fc800078e00ff */
[----:B------:R-:W-:Y:S02]  /*1890*/  IMAD R10, R24, R13, R10 ;  /* 0x0000000d180a7224 */ /* 0x000fe400078e020a */
[--C-:B------:R-:W-:Y:S01]  /*18a0*/  @!P6 IMAD.IADD R14, R14, 0x1, -R24.reuse ;  /* 0x000000010e0ee824 */ /* 0x100fe200078e0a18 */
[----:B------:R-:W-:Y:S01]  /*18b0*/  ISETP.GT.U32.AND P6, PT, R24, R15, PT ;  /* 0x0000000f1800720c */ /* 0x000fe20003fc4070 */
[----:B------:R-:W-:Y:S01]  /*18c0*/  @!P5 IMAD.IADD R12, R12, 0x1, -R24 ;  /* 0x000000010c0cd824 */ /* 0x000fe200078e0a18 */
[C---:B------:R-:W-:Y:S01]  /*18d0*/  ISETP.GT.U32.AND P5, PT, R24.reuse, R10, PT ;  /* 0x0000000a1800720c */ /* 0x040fe20003fa4070 */
[----:B------:R-:W-:Y:S02]  /*18e0*/  IMAD.MOV.U32 R18, RZ, RZ, R16 ;  /* 0x000000ffff127224 */ /* 0x000fe400078e0010 */
[----:B------:R-:W-:Y:S02]  /*18f0*/  IMAD.MOV R3, RZ, RZ, -R3 ;  /* 0x000000ffff037224 */ /* 0x000fe400078e0a03 */
[----:B------:R-:W-:Y:S01]  /*1900*/  @!P3 IMAD.MOV R18, RZ, RZ, -R18 ;  /* 0x000000ffff12b224 */ /* 0x000fe200078e0a12 */
[----:B------:R-:W-:Y:S01]  /*1910*/  ISETP.GE.AND P3, PT, R7, RZ, PT ;  /* 0x000000ff0700720c */ /* 0x000fe20003f66270 */
[----:B------:R-:W-:Y:S01]  /*1920*/  IMAD R6, R24, R3, R6 ;  /* 0x0000000318067224 */ /* 0x000fe200078e0206 */
[----:B------:R-:W-:Y:S01]  /*1930*/  IADD3 R3, R29, 0x1f3, RZ ;  /* 0x000001f31d037810 */ /* 0x000fe20007ffe0ff */
[----:B------:R-:W-:-:S04]  /*1940*/  IMAD.HI.U32 R7, R2, R4, RZ ;  /* 0x0000000402077227 */ /* 0x000fc800078e00ff */
[----:B------:R-:W-:Y:S01]  /*1950*/  @!P1 IMAD.MOV R19, RZ, RZ, -R19 ;  /* 0x000000ffff139224 */ /* 0x000fe200078e0a13 */
[C---:B------:R-:W-:Y:S01]  /*1960*/  ISETP.GT.U32.AND P1, PT, R24.reuse, R14, PT ;  /* 0x0000000e1800720c */ /* 0x040fe20003f24070 */
[----:B------:R-:W-:Y:S02]  /*1970*/  IMAD.MOV R7, RZ, RZ, -R7 ;  /* 0x000000ffff077224 */ /* 0x000fe400078e0a07 */
[--C-:B------:R-:W-:Y:S01]  /*1980*/  @!P6 IMAD.IADD R15, R15, 0x1, -R24.reuse ;  /* 0x000000010f0fe824 */ /* 0x100fe200078e0a18 */
[----:B------:R-:W-:Y:S01]  /*1990*/  ISETP.GT.U32.AND P6, PT, R24, R6, PT ;  /* 0x000000061800720c */ /* 0x000fe20003fc4070 */
[----:B------:R-:W-:Y:S01]  /*19a0*/  @!P5 IMAD.IADD R10, R10, 0x1, -R24 ;  /* 0x000000010a0ad824 */ /* 0x000fe200078e0a18 */
[----:B------:R-:W-:Y:S01]  /*19b0*/  STL [R1+0x58], R19 ;  /* 0x0000581301007387 */ /* 0x000fe20000100800 */
[----:B------:R-:W-:Y:S02]  /*19c0*/  IMAD.MOV.U32 R16, RZ, RZ, R12 ;  /* 0x000000ffff107224 */ /* 0x000fe400078e000c */
[C---:B------:R-:W-:Y:S01]  /*19d0*/  IMAD R4, R24.reuse, R7, R4 ;  /* 0x0000000718047224 */ /* 0x040fe200078e0204 */
[----:B------:R-:W-:Y:S01]  /*19e0*/  IADD3 R7, R29, 0x1f2, RZ ;  /* 0x000001f21d077810 */ /* 0x000fe20007ffe0ff */
[----:B------:R-:W-:Y:S01]  /*19f0*/  @!P0 IMAD.MOV R16, RZ, RZ, -R16 ;  /* 0x000000ffff108224 */ /* 0x000fe200078e0a10 */
[----:B------:R-:W-:Y:S01]  /*1a00*/  ISETP.GT.U32.AND P0, PT, R24, R10, PT ;  /* 0x0000000a1800720c */ /* 0x000fe20003f04070 */
[----:B------:R-:W-:Y:S01]  /*1a10*/  IMAD.HI.U32 R13, R2, R5, RZ ;  /* 0x00000005020d7227 */ /* 0x000fe200078e00ff */
[----:B------:R-:W-:Y:S03]  /*1a20*/  STL [R1+0x4c], R18 ;  /* 0x00004c1201007387 */ /* 0x000fe60000100800 */
[----:B------:R-:W-:Y:S01]  /*1a30*/  @!P4 IMAD.MOV R15, RZ, RZ, -R15 ;  /* 0x000000ffff0fc224 */ /* 0x000fe200078e0a0f */
[----:B------:R-:W-:Y:S01]  /*1a40*/  ISETP.GT.U32.AND P4, PT, R24, R4, PT ;  /* 0x000000041800720c */ /* 0x000fe20003f84070 */
[----:B------:R-:W-:Y:S01]  /*1a50*/  IMAD.MOV R13, RZ, RZ, -R13 ;  /* 0x000000ffff0d7224 */ /* 0x000fe200078e0a0d */
[----:B------:R0:W-:Y:S01]  /*1a60*/  STL [R1+0x48], R16 ;  /* 0x0000481001007387 */ /* 0x0001e20000100800 */
[--C-:B------:R-:W-:Y:S01]  /*1a70*/  @!P1 IMAD.IADD R14, R14, 0x1, -R24.reuse ;  /* 0x000000010e0e9824 */ /* 0x100fe200078e0a18 */
[----:B------:R-:W-:Y:S01]  /*1a80*/  ISETP.GE.AND P1, PT, R0, RZ, PT ;  /* 0x000000ff0000720c */ /* 0x000fe20003f26270 */
[----:B------:R-:W-:Y:S01]  /*1a90*/  IMAD R5, R24, R13, R5 ;  /* 0x0000000d18057224 */ /* 0x000fe200078e0205 */
[----:B------:R-:W-:Y:S01]  /*1aa0*/  IABS R0, R3 ;  /* 0x0000000300007213 */ /* 0x000fe20000000000 */
[----:B------:R-:W-:Y:S01]  /*1ab0*/  @!P6 IMAD.IADD R6, R6, 0x1, -R24 ;  /* 0x000000010606e824 */ /* 0x000fe200078e0a18 */
[----:B------:R-:W-:Y:S01]  /*1ac0*/  IABS R13, R7 ;  /* 0x00000007000d7213 */ /* 0x000fe20000000000 */
[----:B------:R-:W-:Y:S01]  /*1ad0*/  @!P2 IMAD.MOV R14, RZ, RZ, -R14 ;  /* 0x000000ffff0ea224 */ /* 0x000fe200078e0a0e */
[----:B------:R-:W-:Y:S01]  /*1ae0*/  ISETP.GT.U32.AND P5, PT, R24, R5, PT ;  /* 0x000000051800720c */ /* 0x000fe20003fa4070 */
[----:B------:R-:W-:Y:S01]  /*1af0*/  @!P0 IMAD.IADD R10, R10, 0x1, -R24 ;  /* 0x000000010a0a8824 */ /* 0x000fe200078e0a18 */
[----:B------:R-:W-:Y:S01]  /*1b00*/  ISETP.GT.U32.AND P6, PT, R24, R6, PT ;  /* 0x000000061800720c */ /* 0x000fe20003fc4070 */
[----:B------:R-:W-:Y:S01]  /*1b10*/  IMAD.HI.U32 R12, R2, R0, RZ ;  /* 0x00000000020c7227 */ /* 0x000fe200078e00ff */
[----:B------:R-:W-:Y:S01]  /*1b20*/  STL [R1+0x44], R15 ;  /* 0x0000440f01007387 */ /* 0x000fe20000100800 */
[----:B------:R-:W-:-:S02]  /*1b30*/  ISETP.GE.AND P2, PT, R9, RZ, PT ;  /* 0x000000ff0900720c */ /* 0x000fc40003f46270 */
[----:B------:R-:W-:Y:S01]  /*1b40*/  @!P4 IMAD.IADD R4, R4, 0x1, -R24 ;  /* 0x000000010404c824 */ /* 0x000fe200078e0a18 */
[----:B------:R1:W-:Y:S01]  /*1b50*/  STL [R1+0x40], R14 ;  /* 0x0000400e01007387 */ /* 0x0003e20000100800 */
[----:B------:R-:W-:Y:S01]  /*1b60*/  IMAD.MOV R12, RZ, RZ, -R12 ;  /* 0x000000ffff0c7224 */ /* 0x000fe200078e0a0c */
[----:B------:R-:W-:Y:S01]  /*1b70*/  ISETP.GE.AND P0, PT, R11, RZ, PT ;  /* 0x000000ff0b00720c */ /* 0x000fe20003f06270 */
[----:B------:R-:W-:Y:S01]  /*1b80*/  IMAD.MOV.U32 R9, RZ, RZ, R13 ;  /* 0x000000ffff097224 */ /* 0x000fe200078e000d */
[----:B------:R-:W-:Y:S01]  /*1b90*/  ISETP.GE.AND P4, PT, R3, RZ, PT ;  /* 0x000000ff0300720c */ /* 0x000fe20003f86270 */
[----:B------:R-:W-:Y:S01]  /*1ba0*/  IMAD R0, R24, R12, R0 ;  /* 0x0000000c18007224 */ /* 0x000fe200078e0200 */
[C---:B0-----:R-:W-:Y:S01]  /*1bb0*/  IADD3 R16, R29.reuse, 0x1f1, RZ ;  /* 0x000001f11d107810 */ /* 0x041fe20007ffe0ff */
[----:B------:R-:W-:Y:S01]  /*1bc0*/  IMAD.HI.U32 R11, R2, R9, RZ ;  /* 0x00000009020b7227 */ /* 0x000fe200078e00ff */
[----:B------:R-:W-:-:S03]  /*1bd0*/  IADD3 R13, R29, 0x1ec, RZ ;  /* 0x000001ec1d0d7810 */ /* 0x000fc60007ffe0ff */
[----:B-1----:R-:W-:Y:S01]  /*1be0*/  IMAD.MOV.U32 R14, RZ, RZ, R10 ;  /* 0x000000ffff0e7224 */ /* 0x002fe200078e000a */
[----:B------:R-:W-:Y:S01]  /*1bf0*/  IABS R15, R13 ;  /* 0x0000000d000f7213 */ /* 0x000fe20000000000 */
[----:B------:R-:W-:Y:S02]  /*1c00*/  @!P5 IMAD.IADD R5, R5, 0x1, -R24 ;  /* 0x000000010505d824 */ /* 0x000fe400078e0a18 */
[----:B------:R-:W-:Y:S01]  /*1c10*/  @!P3 IMAD.MOV R14, RZ, RZ, -R14 ;  /* 0x000000ffff0eb224 */ /* 0x000fe200078e0a0e */
[----:B------:R-:W-:Y:S01]  /*1c20*/  ISETP.GT.U32.AND P3, PT, R24, R4, PT ;  /* 0x000000041800720c */ /* 0x000fe20003f64070 */
[----:B------:R-:W-:Y:S01]  /*1c30*/  @!P6 IMAD.IADD R6, R6, 0x1, -R24 ;  /* 0x000000010606e824 */ /* 0x000fe200078e0a18 */
[C---:B------:R-:W-:Y:S01]  /*1c40*/  ISETP.GT.U32.AND P6, PT, R24.reuse, R0, PT ;  /* 0x000000001800720c */ /* 0x040fe20003fc4070 */
[----:B------:R-:W-:Y:S01]  /*1c50*/  IMAD.MOV R11, RZ, RZ, -R11 ;  /* 0x000000ffff0b7224 */ /* 0x000fe200078e0a0b */
[C---:B------:R-:W-:Y:S01]  /*1c60*/  ISETP.GT.U32.AND P5, PT, R24.reuse, R5, PT ;  /* 0x000000051800720c */ /* 0x040fe20003fa4070 */
[----:B------:R-:W-:Y:S01]  /*1c70*/  @!P1 IMAD.MOV R6, RZ, RZ, -R6 ;  /* 0x000000ffff069224 */ /* 0x000fe200078e0a06 */
[----:B------:R-:W-:Y:S01]  /*1c80*/  STL [R1+0x770], R14 ;  /* 0x0007700e01007387 */ /* 0x000fe20000100800 */
[----:B------:R-:W-:Y:S01]  /*1c90*/  IMAD R3, R24, R11, R9 ;  /* 0x0000000b18037224 */ /* 0x000fe200078e0209 */
[----:B------:R-:W-:-:S02]  /*1ca0*/  ISETP.GE.AND P1, PT, R16, RZ, PT ;  /* 0x000000ff1000720c */ /* 0x000fc40003f26270 */
[----:B------:R0:W-:Y:S01]  /*1cb0*/  STL [R1+0x7b4], R6 ;  /* 0x0007b40601007387 */ /* 0x0001e20000100800 */
[----:B------:R-:W-:Y:S02]  /*1cc0*/  IABS R16, R16 ;  /* 0x0000001000107213 */ /* 0x000fe40000000000 */
[--C-:B------:R-:W-:Y:S01]  /*1cd0*/  @!P3 IMAD.IADD R4, R4, 0x1, -R24.reuse ;  /* 0x000000010404b824 */ /* 0x100fe200078e0a18 */
[----:B------:R-:W-:Y:S01]  /*1ce0*/  ISETP.GT.U32.AND P3, PT, R24, R3, PT ;  /* 0x000000031800720c */ /* 0x000fe20003f64070 */
[--C-:B------:R-:W-:Y:S01]  /*1cf0*/  @!P6 IMAD.IADD R0, R0, 0x1, -R24.reuse ;  /* 0x000000010000e824 */ /* 0x100fe200078e0a18 */
[----:B------:R-:W-:Y:S01]  /*1d00*/  IADD3 R11, R29, 0x1f0, RZ ;  /* 0x000001f01d0b7810 */ /* 0x000fe20007ffe0ff */
[----:B------:R-:W-:Y:S01]  /*1d10*/  @!P5 IMAD.IADD R5, R5, 0x1, -R24 ;  /* 0x000000010505d824 */ /* 0x000fe200078e0a18 */
[----:B------:R-:W-:Y:S01]  /*1d20*/  IADD3 R9, R29, 0x1ef, RZ ;  /* 0x000001ef1d097810 */ /* 0x000fe20007ffe0ff */
[----:B0-----:R-:W-:Y:S01]  /*1d30*/  IMAD.MOV.U32 R6, RZ, RZ, R4 ;  /* 0x000000ffff067224 */ /* 0x001fe200078e0004 */
[----:B------:R-:W-:Y:S01]  /*1d40*/  ISETP.GT.U32.AND P6, PT, R24, R0, PT ;  /* 0x000000001800720c */ /* 0x000fe20003fc4070 */
[----:B------:R-:W-:Y:S01]  /*1d50*/  @!P2 IMAD.MOV R5, RZ, RZ, -R5 ;  /* 0x000000ffff05a224 */ /* 0x000fe200078e0a05 */
[----:B------:R-:W-:Y:S01]  /*1d60*/  ISETP.GE.AND P2, PT, R11, RZ, PT ;  /* 0x000000ff0b00720c */ /* 0x000fe20003f46270 */
[----:B------:R-:W-:Y:S01]  /*1d70*/  @!P0 IMAD.MOV R6, RZ, RZ, -R6 ;  /* 0x000000ffff068224 */ /* 0x000fe200078e0a06 */
[----:B------:R-:W-:-:S03]  /*1d80*/  ISETP.GE.AND P0, PT, R9, RZ, PT ;  /* 0x000000ff0900720c */ /* 0x000fc60003f06270 */
[--C-:B------:R-:W-:Y:S01]  /*1d90*/  @!P3 IMAD.IADD R3, R3, 0x1, -R24.reuse ;  /* 0x000000010303b824 */ /* 0x100fe200078e0a18 */
[----:B------:R0:W-:Y:S01]  /*1da0*/  STL [R1+0x7bc], R5 ;  /* 0x0007bc0501007387 */ /* 0x0001e20000100800 */
[----:B------:R-:W-:Y:S02]  /*1db0*/  IABS R11, R11 ;  /* 0x0000000b000b7213 */ /* 0x000fe40000000000 */
[----:B------:R-:W-:Y:S01]  /*1dc0*/  IABS R9, R9 ;  /* 0x0000000900097213 */ /* 0x000fe20000000000 */
[----:B------:R1:W-:Y:S01]  /*1dd0*/  STL [R1+0x7c0], R6 ;  /* 0x0007c00601007387 */ /* 0x0003e20000100800 */
[----:B------:R-:W-:Y:S01]  /*1de0*/  ISETP.GT.U32.AND P3, PT, R24, R3, PT ;  /* 0x000000031800720c */ /* 0x000fe20003f64070 */
[----:B------:R-:W-:Y:S01]  /*1df0*/  @!P6 IMAD.IADD R0, R0, 0x1, -R24 ;  /* 0x000000010000e824 */ /* 0x000fe200078e0a18 */
[----:B------:R-:W-:Y:S01]  /*1e00*/  ISETP.GE.AND P5, PT, R7, RZ, PT ;  /* 0x000000ff0700720c */ /* 0x000fe20003fa6270 */
[----:B------:R-:W-:Y:S01]  /*1e10*/  IMAD.HI.U32 R4, R2, R9, RZ ;  /* 0x0000000902047227 */ /* 0x000fe200078e00ff */
[----:B------:R-:W-:-:S03]  /*1e20*/  IADD3 R7, R29, 0x1ee, RZ ;  /* 0x000001ee1d077810 */ /* 0x000fc60007ffe0ff */
[C---:B0-----:R-:W-:Y:S01]  /*1e30*/  IMAD.HI.U32 R5, R2.reuse, R11, RZ ;  /* 0x0000000b02057227 */ /* 0x041fe200078e00ff */
[----:B------:R-:W-:Y:S02]  /*1e40*/  ISETP.GE.AND P6, PT, R7, RZ, PT ;  /* 0x000000ff0700720c */ /* 0x000fe40003fc6270 */
[----:B------:R-:W-:Y:S01]  /*1e50*/  IABS R7, R7 ;  /* 0x0000000700077213 */ /* 0x000fe20000000000 */
[----:B-1----:R-:W-:-:S04]  /*1e60*/  IMAD.HI.U32 R6, R2, R16, RZ ;  /* 0x0000001002067227 */ /* 0x002fc800078e00ff */
[----:B------:R-:W-:Y:S02]  /*1e70*/  IMAD.MOV R6, RZ, RZ, -R6 ;  /* 0x000000ffff067224 */ /* 0x000fe400078e0a06 */
[----:B------:R-:W-:Y:S02]  /*1e80*/  IMAD.MOV.U32 R10, RZ, RZ, R0 ;  /* 0x000000ffff0a7224 */ /* 0x000fe400078e0000 */
[C---:B------:R-:W-:Y:S02]  /*1e90*/  IMAD R16, R24.reuse, R6, R16 ;  /* 0x0000000618107224 */ /* 0x040fe400078e0210 */
[----:B------:R-:W-:Y:S02]  /*1ea0*/  IMAD.MOV R5, RZ, RZ, -R5 ;  /* 0x000000ffff057224 */ /* 0x000fe400078e0a05 */
[----:B------:R-:W-:Y:S02]  /*1eb0*/  IMAD.MOV R4, RZ, RZ, -R4 ;  /* 0x000000ffff047224 */ /* 0x000fe400078e0a04 */
[----:B------:R-:W-:Y:S01]  /*1ec0*/  @!P4 IMAD.MOV R10, RZ, RZ, -R10 ;  /* 0x000000ffff0ac224 */ /* 0x000fe200078e0a0a */
[----:B------:R-:W-:Y:S01]  /*1ed0*/  ISETP.GT.U32.AND P4, PT, R24, R16, PT ;  /* 0x000000101800720c */ /* 0x000fe20003f84070 */
[----:B------:R-:W-:-:S02]  /*1ee0*/  @!P3 IMAD.IADD R3, R3, 0x1, -R24 ;  /* 0x000000010303b824 */ /* 0x000fc400078e0a18 */
[C---:B------:R-:W-:Y:S01]  /*1ef0*/  IMAD R11, R24.reuse, R5, R11 ;  /* 0x00000005180b7224 */ /* 0x040fe200078e020b */
[----:B------:R0:W-:Y:S01]  /*1f00*/  STL [R1+0x7c4], R10 ;  /* 0x0007c40a01007387 */ /* 0x0001e20000100800 */
[C---:B------:R-:W-:Y:S02]  /*1f10*/  IMAD R9, R24.reuse, R4, R9 ;  /* 0x0000000418097224 */ /* 0x040fe400078e0209 */
[----:B------:R-:W-:Y:S01]  /*1f20*/  IMAD.MOV.U32 R6, RZ, RZ, R3 ;  /* 0x000000ffff067224 */ /* 0x000fe200078e0003 */
[----:B------:R-:W-:Y:S01]  /*1f30*/  ISETP.GT.U32.AND P3, PT, R24, R11, PT ;  /* 0x0000000b1800720c */ /* 0x000fe20003f64070 */
[----:B------:R-:W-:Y:S01]  /*1f40*/  IMAD.HI.U32 R0, R2, R7, RZ ;  /* 0x0000000702007227 */ /* 0x000fe200078e00ff */
[----:B------:R-:W-:-:S03]  /*1f50*/  IABS R3, R17 ;  /* 0x0000001100037213 */ /* 0x000fc60000000000 */
[----:B------:R-:W-:Y:S01]  /*1f60*/  @!P5 IMAD.MOV R6, RZ, RZ, -R6 ;  /* 0x000000ffff06d224 */ /* 0x000fe200078e0a06 */
[----:B------:R-:W-:Y:S01]  /*1f70*/  ISETP.GT.U32.AND P5, PT, R24, R9, PT ;  /* 0x000000091800720c */ /* 0x000fe20003fa4070 */
[----:B------:R-:W-:Y:S02]  /*1f80*/  @!P4 IMAD.IADD R16, R16, 0x1, -R24 ;  /* 0x000000011010c824 */ /* 0x000fe400078e0a18 */
[----:B------:R-:W-:Y:S01]  /*1f90*/  IMAD.MOV R0, RZ, RZ, -R0 ;  /* 0x000000ffff007224 */ /* 0x000fe200078e0a00 */
[----:B------:R1:W-:Y:S01]  /*1fa0*/  STL [R1+0x7c8], R6 ;  /* 0x0007c80601007387 */ /* 0x0003e20000100800 */
[----:B0-----:R-:W-:Y:S01]  /*1fb0*/  IMAD.HI.U32 R10, R2, R3, RZ ;  /* 0x00000003020a7227 */ /* 0x001fe200078e00ff */
[----:B------:R-:W-:-:S03]  /*1fc0*/  ISETP.GT.U32.AND P4, PT, R24, R16, PT ;  /* 0x000000101800720c */ /* 0x000fc60003f84070 */
[--C-:B------:R-:W-:Y:S02]  /*1fd0*/  @!P3 IMAD.IADD R11, R11, 0x1, -R24.reuse ;  /* 0x000000010b0bb824 */ /* 0x100fe400078e0a18 */
[C---:B------:R-:W-:Y:S01]  /*1fe0*/  IMAD R7, R24.reuse, R0, R7 ;  /* 0x0000000018077224 */ /* 0x040fe200078e0207 */
[----:B------:R-:W-:Y:S01]  /*1ff0*/  IADD3 R0, R29, 0x1eb, RZ ;  /* 0x000001eb1d007810 */ /* 0x000fe20007ffe0ff */
[----:B------:R-:W-:Y:S01]  /*2000*/  @!P5 IMAD.IADD R9, R9, 0x1, -R24 ;  /* 0x000000010909d824 */ /* 0x000fe200078e0a18 */
[----:B------:R-:W-:Y:S01]  /*2010*/  ISETP.GT.U32.AND P3, PT, R24, R11, PT ;  /* 0x0000000b1800720c */ /* 0x000fe20003f64070 */
[----:B------:R-:W-:Y:S01]  /*2020*/  IMAD.HI.U32 R5, R2, R15, RZ ;  /* 0x0000000f02057227 */ /* 0x000fe200078e00ff */
[----:B-1----:R-:W-:Y:S02]  /*2030*/  IADD3 R6, R29, 0x1ea, RZ ;  /* 0x000001ea1d067810 */ /* 0x002fe40007ffe0ff */
[----:B------:R-:W-:Y:S01]  /*2040*/  ISETP.GT.U32.AND P5, PT, R24, R9, PT ;  /* 0x000000091800720c */ /* 0x000fe20003fa4070 */
[----:B------:R-:W-:Y:S01]  /*2050*/  IMAD.MOV R10, RZ, RZ, -R10 ;  /* 0x000000ffff0a7224 */ /* 0x000fe200078e0a0a */
[----:B------:R-:W-:Y:S01]  /*2060*/  IABS R14, R6 ;  /* 0x00000006000e7213 */ /* 0x000fe20000000000 */
[----:B------:R-:W-:Y:S01]  /*2070*/  IMAD.MOV R5, RZ, RZ, -R5 ;  /* 0x000000ffff057224 */ /* 0x000fe200078e0a05 */
[----:B------:R-:W-:Y:S01]  /*2080*/  IABS R4, R0 ;  /* 0x0000000000047213 */ /* 0x000fe20000000000 */
[----:B------:R-:W-:Y:S01]  /*2090*/  @!P4 IMAD.IADD R16, R16, 0x1, -R24 ;  /* 0x000000011010c824 */ /* 0x000fe200078e0a18 */
[C---:B------:R-:W-:Y:S01]  /*20a0*/  ISETP.GT.U32.AND P4, PT, R24.reuse, R7, PT ;  /* 0x000000071800720c */ /* 0x040fe20003f84070 */
[----:B------:R-:W-:-:S02]  /*20b0*/  IMAD R3, R24, R10, R3 ;  /* 0x0000000a18037224 */ /* 0x000fc400078e0203 */
[C---:B------:R-:W-:Y:S01]  /*20c0*/  IMAD R15, R24.reuse, R5, R15 ;  /* 0x00000005180f7224 */ /* 0x040fe200078e020f */
[----:B------:R-:W-:Y:S01]  /*20d0*/  IADD3 R5, R29, 0x1e9, RZ ;  /* 0x000001e91d057810 */ /* 0x000fe20007ffe0ff */
[--C-:B------:R-:W-:Y:S01]  /*20e0*/  @!P3 IMAD.IADD R11, R11, 0x1, -R24.reuse ;  /* 0x000000010b0bb824 */ /* 0x100fe200078e0a18 */
[C---:B------:R-:W-:Y:S01]  /*20f0*/  ISETP.GT.U32.AND P3, PT, R24.reuse, R3, PT ;  /* 0x000000031800720c */ /* 0x040fe20003f64070 */
[----:B------:R-:W-:Y:S01]  /*2100*/  @!P5 IMAD.IADD R9, R9, 0x1, -R24 ;  /* 0x000000010909d824 */ /* 0x000fe200078e0a18 */
[----:B------:R-:W-:Y:S01]  /*2110*/  ISETP.GT.U32.AND P5, PT, R24, R15, PT ;  /* 0x0000000f1800720c */ /* 0x000fe20003fa4070 */
[----:B------:R-:W-:Y:S01]  /*2120*/  IMAD.MOV.U32 R18, RZ, RZ, R16 ;  /* 0x000000ffff127224 */ /* 0x000fe200078e0010 */
[----:B------:R-:W-:Y:S01]  /*2130*/  IABS R16, R5 ;  /* 0x0000000500107213 */ /* 0x000fe20000000000 */
[----:B------:R-:W-:-:S04]  /*2140*/  IMAD.HI.U32 R10, R2, R14, RZ ;  /* 0x0000000e020a7227 */ /* 0x000fc800078e00ff */
[----:B------:R-:W-:Y:S01]  /*2150*/  @!P4 IMAD.IADD R7, R7, 0x1, -R24 ;  /* 0x000000010707c824 */ /* 0x000fe200078e0a18 */
[----:B------:R-:W-:Y:S01]  /*2160*/  ISETP.GE.AND P4, PT, R17, RZ, PT ;  /* 0x000000ff1100720c */ /* 0x000fe20003f86270 */
[----:B------:R-:W-:Y:S02]  /*2170*/  @!P1 IMAD.MOV R18, RZ, RZ, -R18 ;  /* 0x000000ffff129224 */ /* 0x000fe400078e0a12 */
[--C-:B------:R-:W-:Y:S01]  /*2180*/  @!P3 IMAD.IADD R3, R3, 0x1, -R24.reuse ;  /* 0x000000010303b824 */ /* 0x100fe200078e0a18 */
[----:B------:R-:W-:Y:S01]  /*2190*/  ISETP.GT.U32.AND P1, PT, R24, R7, PT ;  /* 0x000000071800720c */ /* 0x000fe20003f24070 */
[----:B------:R-:W-:Y:S01]  /*21a0*/  @!P5 IMAD.IADD R15, R15, 0x1, -R24 ;  /* 0x000000010f0fd824 */ /* 0x000fe200078e0a18 */
[----:B------:R-:W-:Y:S01]  /*21b0*/  ISETP.GE.AND P3, PT, R13, RZ, PT ;  /* 0x000000ff0d00720c */ /* 0x000fe20003f66270 */
[----:B------:R-:W-:Y:S01]  /*21c0*/  IMAD.HI.U32 R12, R2, R4, RZ ;  /* 0x00000004020c7227 */ /* 0x000fe200078e00ff */
[----:B------:R-:W-:Y:S02]  /*21d0*/  STL [R1+0x7b8], R18 ;  /* 0x0007b81201007387 */ /* 0x000fe40000100800 */
[----:B------:R-:W-:Y:S01]  /*21e0*/  ISETP.GT.U32.AND P5, PT, R24, R15, PT ;  /* 0x0000000f1800720c */ /* 0x000fe20003fa4070 */
[----:B------:R-:W-:-:S02]  /*21f0*/  IMAD.MOV R10, RZ, RZ, -R10 ;  /* 0x000000ffff0a7224 */ /* 0x000fc400078e0a0a */
[----:B------:R-:W-:Y:S02]  /*2200*/  IMAD.MOV.U32 R13, RZ, RZ, R16 ;  /* 0x000000ffff0d7224 */ /* 0x000fe400078e0010 */
[----:B------:R-:W-:Y:S02]  /*2210*/  IMAD.MOV R12, RZ, RZ, -R12 ;  /* 0x000000ffff0c7224 */ /* 0x000fe400078e0a0c */
[----:B------:R-:W-:Y:S02]  /*2220*/  IMAD R14, R24, R10, R14 ;  /* 0x0000000a180e7224 */ /* 0x000fe400078e020e */
[----:B------:R-:W-:-:S04]  /*2230*/  IMAD.HI.U32 R10, R2, R13, RZ ;  /* 0x0000000d020a7227 */ /* 0x000fc800078e00ff */
[----:B------:R-:W-:Y:S01]  /*2240*/  @!P2 IMAD.MOV R11, RZ, RZ, -R11 ;  /* 0x000000ffff0ba224 */ /* 0x000fe200078e0a0b */
[C---:B------:R-:W-:Y:S01]  /*2250*/  ISETP.GT.U32.AND P2, PT, R24.reuse, R3, PT ;  /* 0x000000031800720c */ /* 0x040fe20003f44070 */
[C---:B------:R-:W-:Y:S02]  /*2260*/  IMAD R4, R24.reuse, R12, R4 ;  /* 0x0000000c18047224 */ /* 0x040fe400078e0204 */
[----:B------:R-:W-:Y:S01]  /*2270*/  @!P1 IMAD.IADD R7, R7, 0x1, -R24 ;  /* 0x0000000107079824 */ /* 0x000fe200078e0a18 */
[----:B------:R0:W-:Y:S01]  /*2280*/  STL [R1+0x778], R11 ;  /* 0x0007780b01007387 */ /* 0x0001e20000100800 */
[----:B------:R-:W-:Y:S01]  /*2290*/  IMAD.MOV R10, RZ, RZ, -R10 ;  /* 0x000000ffff0a7224 */ /* 0x000fe200078e0a0a */
[C---:B------:R-:W-:Y:S01]  /*22a0*/  ISETP.GT.U32.AND P1, PT, R24.reuse, R4, PT ;  /* 0x000000041800720c */ /* 0x040fe20003f24070 */
[----:B------:R-:W-:Y:S02]  /*22b0*/  @!P5 IMAD.IADD R15, R15, 0x1, -R24 ;  /* 0x000000010f0fd824 */ /* 0x000fe400078e0a18 */
[----:B------:R-:W-:-:S02]  /*22c0*/  IMAD R13, R24, R10, R13 ;  /* 0x0000000a180d7224 */ /* 0x000fc400078e020d */
[----:B------:R-:W-:Y:S01]  /*22d0*/  @!P0 IMAD.MOV R9, RZ, RZ, -R9 ;  /* 0x000000ffff098224 */ /* 0x000fe200078e0a09 */
[----:B------:R-:W-:Y:S01]  /*22e0*/  ISETP.GE.AND P0, PT, R0, RZ, PT ;  /* 0x000000ff0000720c */ /* 0x000fe20003f06270 */
[--C-:B------:R-:W-:Y:S01]  /*22f0*/  @!P2 IMAD.IADD R3, R3, 0x1, -R24.reuse ;  /* 0x000000010303a824 */ /* 0x100fe200078e0a18 */
[----:B------:R-:W-:Y:S01]  /*2300*/  ISETP.GT.U32.AND P5, PT, R24, R13, PT ;  /* 0x0000000d1800720c */ /* 0x000fe20003fa4070 */
[----:B0-----:R-:W-:Y:S01]  /*2310*/  IMAD.MOV.U32 R11, RZ, RZ, R7 ;  /* 0x000000ffff0b7224 */ /* 0x001fe200078e0007 */
[----:B------:R-:W-:Y:S01]  /*2320*/  ISETP.GE.AND P2, PT, R6, RZ, PT ;  /* 0x000000ff0600720c */ /* 0x000fe20003f46270 */
[----:B------:R0:W-:Y:S01]  /*2330*/  STL [R1+0x7a8], R9 ;  /* 0x0007a80901007387 */ /* 0x0001e20000100800 */
[C---:B------:R-:W-:Y:S01]  /*2340*/  IADD3 R0, R29.reuse, 0x1e8, RZ ;  /* 0x000001e81d007810 */ /* 0x040fe20007ffe0ff */
[----:B------:R-:W-:Y:S01]  /*2350*/  @!P6 IMAD.MOV R11, RZ, RZ, -R11 ;  /* 0x000000ffff0be224 */ /* 0x000fe200078e0a0b */
[----:B------:R-:W-:Y:S01]  /*2360*/  ISETP.GT.U32.AND P6, PT, R24, R14, PT ;  /* 0x0000000e1800720c */ /* 0x000fe20003fc4070 */
[--C-:B------:R-:W-:Y:S01]  /*2370*/  @!P1 IMAD.IADD R4, R4, 0x1, -R24.reuse ;  /* 0x0000000104049824 */ /* 0x100fe200078e0a18 */
[----:B------:R-:W-:Y:S01]  /*2380*/  IADD3 R6, R29, 0x1e7, RZ ;  /* 0x000001e71d067810 */ /* 0x000fe20007ffe0ff */
[----:B------:R-:W-:Y:S01]  /*2390*/  IMAD.MOV.U32 R10, RZ, RZ, R3 ;  /* 0x000000ffff0a7224 */ /* 0x000fe200078e0003 */
[----:B------:R-:W-:Y:S01]  /*23a0*/  ISETP.GE.AND P1, PT, R5, RZ, PT ;  /* 0x000000ff0500720c */ /* 0x000fe20003f26270 */
[----:B------:R1:W-:Y:S01]  /*23b0*/  STL [R1+0x7ac], R11 ;  /* 0x0007ac0b01007387 */ /* 0x0003e20000100800 */
[----:B------:R-:W-:Y:S01]  /*23c0*/  IABS R5, R6 ;  /* 0x0000000600057213 */ /* 0x000fe20000000000 */
[----:B------:R-:W-:Y:S01]  /*23d0*/  @!P5 IMAD.IADD R13, R13, 0x1, -R24 ;  /* 0x000000010d0dd824 */ /* 0x000fe200078e0a18 */
[----:B0-----:R-:W-:Y:S01]  /*23e0*/  IABS R9, R0 ;  /* 0x0000000000097213 */ /* 0x001fe20000000000 */
[----:B------:R-:W-:-:S02]  /*23f0*/  @!P4 IMAD.MOV R10, RZ, RZ, -R10 ;  /* 0x000000ffff0ac224 */ /* 0x000fc400078e0a0a */
[----:B------:R-:W-:Y:S01]  /*2400*/  IMAD.MOV.U32 R3, RZ, RZ, R5 ;  /* 0x000000ffff037224 */ /* 0x000fe200078e0005 */
[----:B------:R-:W-:Y:S01]  /*2410*/  ISETP.GT.U32.AND P4, PT, R24, R13, PT ;  /* 0x0000000d1800720c */ /* 0x000fe20003f84070 */
[----:B------:R-:W-:Y:S01]  /*2420*/  @!P6 IMAD.IADD R14, R14, 0x1, -R24 ;  /* 0x000000010e0ee824 */ /* 0x000fe200078e0a18 */
[----:B------:R-:W-:Y:S01]  /*2430*/  ISETP.GT.U32.AND P6, PT, R24, R4, PT ;  /* 0x000000041800720c */ /* 0x000fe20003fc4070 */
[----:B------:R-:W-:Y:S01]  /*2440*/  IMAD.HI.U32 R7, R2, R9, RZ ;  /* 0x0000000902077227 */ /* 0x000fe200078e00ff */
[----:B-1----:R-:W-:Y:S01]  /*2450*/  IADD3 R11, R29, 0x1e6, RZ ;  /* 0x000001e61d0b7810 */ /* 0x002fe20007ffe0ff */
[----:B------:R0:W-:Y:S01]  /*2460*/  STL [R1+0x7b0], R10 ;  /* 0x0007b00a01007387 */ /* 0x0001e20000100800 */
[----:B------:R-:W-:Y:S01]  /*2470*/  ISETP.GT.U32.AND P5, PT, R24, R14, PT ;  /* 0x0000000e1800720c */ /* 0x000fe20003fa4070 */
[----:B------:R-:W-:Y:S01]  /*2480*/  IMAD.MOV R7, RZ, RZ, -R7 ;  /* 0x000000ffff077224 */ /* 0x000fe200078e0a07 */
[----:B------:R-:W-:Y:S01]  /*2490*/  IABS R12, R11 ;  /* 0x0000000b000c7213 */ /* 0x000fe20000000000 */
[----:B------:R-:W-:-:S04]  /*24a0*/  IMAD.HI.U32 R5, R2, R3, RZ ;  /* 0x0000000302057227 */ /* 0x000fc800078e00ff */
[----:B------:R-:W-:Y:S02]  /*24b0*/  IMAD R9, R24, R7, R9 ;  /* 0x0000000718097224 */ /* 0x000fe400078e0209 */
[----:B------:R-:W-:Y:S01]  /*24c0*/  IMAD.MOV R5, RZ, RZ, -R5 ;  /* 0x000000ffff057224 */ /* 0x000fe200078e0a05 */
[----:B0-----:R-:W-:Y:S01]  /*24d0*/  IADD3 R10, R29, 0x1e5, RZ ;  /* 0x000001e51d0a7810 */ /* 0x001fe20007ffe0ff */
[--C-:B------:R-:W-:Y:S01]  /*24e0*/  @!P6 IMAD.IADD R4, R4, 0x1, -R24.reuse ;  /* 0x000000010404e824 */ /* 0x100fe200078e0a18 */
[C---:B------:R-:W-:Y:S01]  /*24f0*/  ISETP.GT.U32.AND P6, PT, R24.reuse, R9, PT ;  /* 0x000000091800720c */ /* 0x040fe20003fc4070 */
[----:B------:R-:W-:Y:S01]  /*2500*/  IMAD R3, R24, R5, R3 ;  /* 0x0000000518037224 */ /* 0x000fe200078e0203 */
[----:B------:R-:W-:Y:S01]  /*2510*/  IABS R17, R10 ;  /* 0x0000000a00117213 */ /* 0x000fe20000000000 */
[----:B------:R-:W-:Y:S02]  /*2520*/  @!P4 IMAD.IADD R13, R13, 0x1, -R24 ;  /* 0x000000010d0dc824 */ /* 0x000fe400078e0a18 */
[----:B------:R-:W-:Y:S01]  /*2530*/  IMAD.HI.U32 R5, R2, R12, RZ ;  /* 0x0000000c02057227 */ /* 0x000fe200078e00ff */
[----:B------:R-:W-:-:S03]  /*2540*/  ISETP.GT.U32.AND P4, PT, R24, R3, PT ;  /* 0x000000031800720c */ /* 0x000fc60003f84070 */
[----:B------:R-:W-:Y:S01]  /*2550*/  @!P5 IMAD.IADD R14, R14, 0x1, -R24 ;  /* 0x000000010e0ed824 */ /* 0x000fe200078e0a18 */
[----:B------:R-:W-:Y:S01]  /*2560*/  ISETP.GE.AND P5, PT, R0, RZ, PT ;  /* 0x000000ff0000720c */ /* 0x000fe20003fa6270 */
[----:B------:R-:W-:Y:S01]  /*2570*/  IMAD.HI.U32 R7, R2, R17, RZ ;  /* 0x0000001102077227 */ /* 0x000fe200078e00ff */
[----:B------:R-:W-:-:S03]  /*2580*/  IADD3 R0, R29, 0x1e4, RZ ;  /* 0x000001e41d007810 */ /* 0x000fc60007ffe0ff */
[--C-:B------:R-:W-:Y:S01]  /*2590*/  @!P6 IMAD.IADD R9, R9, 0x1, -R24.reuse ;  /* 0x000000010909e824 */ /* 0x100fe200078e0a18 */
[----:B------:R-:W-:Y:S01]  /*25a0*/  ISETP.GE.AND P6, PT, R6, RZ, PT ;  /* 0x000000ff0600720c */ /* 0x000fe20003fc6270 */
[----:B------:R-:W-:Y:S01]  /*25b0*/  IMAD.MOV R5, RZ, RZ, -R5 ;  /* 0x000000ffff057224 */ /* 0x000fe200078e0a05 */
[----:B------:R-:W-:Y:S01]  /*25c0*/  IADD3 R6, R29, 0x1e3, RZ ;  /* 0x000001e31d067810 */ /* 0x000fe20007ffe0ff */
[----:B------:R-:W-:Y:S02]  /*25d0*/  @!P4 IMAD.IADD R3, R3, 0x1, -R24 ;  /* 0x000000010303c824 */ /* 0x000fe400078e0a18 */
[----:B------:R-:W-:Y:S01]  /*25e0*/  @!P3 IMAD.MOV R15, RZ, RZ, -R15 ;  /* 0x000000ffff0fb224 */ /* 0x000fe200078e0a0f */
[C---:B------:R-:W-:Y:S01]  /*25f0*/  ISETP.GT.U32.AND P3, PT, R24.reuse, R9, PT ;  /* 0x000000091800720c */ /* 0x040fe20003f64070 */
[----:B------:R-:W-:Y:S01]  /*2600*/  IMAD.MOV R7, RZ, RZ, -R7 ;  /* 0x000000ffff077224 */ /* 0x000fe200078e0a07 */
[C---:B------:R-:W-:Y:S01]  /*2610*/  ISETP.GT.U32.AND P4, PT, R24.reuse, R3, PT ;  /* 0x000000031800720c */ /* 0x040fe20003f84070 */
[C---:B------:R-:W-:Y:S01]  /*2620*/  IMAD R12, R24.reuse, R5, R12 ;  /* 0x00000005180c7224 */ /* 0x040fe200078e020c */
[----:B------:R-:W-:Y:S01]  /*2630*/  IABS R5, R0 ;  /* 0x0000000000057213 */ /* 0x000fe20000000000 */
[----:B------:R-:W-:Y:S01]  /*2640*/  IMAD.MOV.U32 R16, RZ, RZ, R4 ;  /* 0x000000ffff107224 */ /* 0x000fe200078e0004 */
[----:B------:R0:W-:Y:S01]  /*2650*/  STL [R1+0x788], R15 ;  /* 0x0007880f01007387 */ /* 0x0001e20000100800 */
[----:B------:R-:W-:Y:S01]  /*2660*/  IMAD R17, R24, R7, R17 ;  /* 0x0000000718117224 */ /* 0x000fe200078e0211 */
[----:B------:R-:W-:Y:S01]  /*2670*/  IABS R7, R6 ;  /* 0x0000000600077213 */ /* 0x000fe20000000000 */
[----:B------:R-:W-:-:S04]  /*2680*/  IMAD.HI.U32 R4, R2, R5, RZ ;  /* 0x0000000502047227 */ /* 0x000fc800078e00ff */
[----:B------:R-:W-:Y:S01]  /*2690*/  @!P0 IMAD.MOV R16, RZ, RZ, -R16 ;  /* 0x000000ffff108224 */ /* 0x000fe200078e0a10 */
[C---:B------:R-:W-:Y:S01]  /*26a0*/  ISETP.GT.U32.AND P0, PT, R24.reuse, R12, PT ;  /* 0x0000000c1800720c */ /* 0x040fe20003f04070 */
[----:B------:R-:W-:Y:S01]  /*26b0*/  @!P2 IMAD.MOV R14, RZ, RZ, -R14 ;  /* 0x000000ffff0ea224 */ /* 0x000fe200078e0a0e */
[----:B------:R-:W-:Y:S01]  /*26c0*/  ISETP.GT.U32.AND P2, PT, R24, R17, PT ;  /* 0x000000111800720c */ /* 0x000fe20003f44070 */
[----:B0-----:R-:W-:Y:S01]  /*26d0*/  IMAD.MOV.U32 R15, RZ, RZ, R13 ;  /* 0x000000ffff0f7224 */ /* 0x001fe200078e000d */
[----:B------:R-:W-:Y:S01]  /*26e0*/  STL [R1+0x7a4], R16 ;  /* 0x0007a41001007387 */ /* 0x000fe20000100800 */
[----:B------:R-:W-:-:S03]  /*26f0*/  IMAD.HI.U32 R13, R2, R7, RZ ;  /* 0x00000007020d7227 */ /* 0x000fc600078e00ff */
[----:B------:R0:W-:Y:S01]  /*2700*/  STL [R1+0x790], R14 ;  /* 0x0007900e01007387 */ /* 0x0001e20000100800 */
[----:B------:R-:W-:Y:S01]  /*2710*/  @!P1 IMAD.MOV R15, RZ, RZ, -R15 ;  /* 0x000000ffff0f9224 */ /* 0x000fe200078e0a0f */
[----:B------:R-:W-:Y:S01]  /*2720*/  ISETP.GE.AND P1, PT, R11, RZ, PT ;  /* 0x000000ff0b00720c */ /* 0x000fe20003f26270 */
[----:B------:R-:W-:Y:S01]  /*2730*/  @!P3 IMAD.IADD R9, R9, 0x1, -R24 ;  /* 0x000000010909b824 */ /* 0x000fe200078e0a18 */
[----:B------:R-:W-:Y:S01]  /*2740*/  ISETP.GE.AND P3, PT, R10, RZ, PT ;  /* 0x000000ff0a00720c */ /* 0x000fe20003f66270 */
[----:B------:R-:W-:Y:S01]  /*2750*/  IMAD.MOV R4, RZ, RZ, -R4 ;  /* 0x000000ffff047224 */ /* 0x000fe200078e0a04 */
[----:B------:R1:W-:Y:S01]  /*2760*/  STL [R1+0x7a0], R15 ;  /* 0x0007a00f01007387 */ /* 0x0003e20000100800 */
[----:B------:R-:W-:Y:S02]  /*2770*/  IMAD.MOV R13, RZ, RZ, -R13 ;  /* 0x000000ffff0d7224 */ /* 0x000fe400078e0a0d */
[----:B------:R-:W-:Y:S01]  /*2780*/  @!P4 IMAD.IADD R3, R3, 0x1, -R24 ;  /* 0x000000010303c824 */ /* 0x000fe200078e0a18 */
[----:B------:R-:W-:Y:S01]  /*2790*/  ISETP.GE.AND P4, PT, R0, RZ, PT ;  /* 0x000000ff0000720c */ /* 0x000fe20003f86270 */
[C---:B------:R-:W-:Y:S01]  /*27a0*/  IMAD R5, R24.reuse, R4, R5 ;  /* 0x0000000418057224 */ /* 0x040fe200078e0205 */
[C---:B------:R-:W-:Y:S01]  /*27b0*/  IADD3 R0, R29.reuse, 0x1e2, RZ ;  /* 0x000001e21d007810 */ /* 0x040fe20007ffe0ff */
[----:B------:R-:W-:Y:S01]  /*27c0*/  IMAD R7, R24, R13, R7 ;  /* 0x0000000d18077224 */ /* 0x000fe200078e0207 */
[----:B------:R-:W-:Y:S01]  /*27d0*/  IADD3 R4, R29, 0x1e1, RZ ;  /* 0x000001e11d047810 */ /* 0x000fe20007ffe0ff */
[----:B0-----:R-:W-:-:S02]  /*27e0*/  IMAD.MOV.U32 R14, RZ, RZ, R3 ;  /* 0x000000ffff0e7224 */ /* 0x001fc400078e0003 */
[----:B-1----:R-:W-:Y:S01]  /*27f0*/  IMAD.MOV.U32 R15, RZ, RZ, R9 ;  /* 0x000000ffff0f7224 */ /* 0x002fe200078e0009 */
[----:B------:R-:W-:Y:S01]  /*2800*/  IABS R9, R0 ;  /* 0x0000000000097213 */ /* 0x000fe20000000000 */
[----:B------:R-:W-:Y:S01]  /*2810*/  @!P2 IMAD.IADD R17, R17, 0x1, -R24 ;  /* 0x000000011111a824 */ /* 0x000fe200078e0a18 */
[----:B------:R-:W-:Y:S01]  /*2820*/  IABS R3, R4 ;  /* 0x0000000400037213 */ /* 0x000fe20000000000 */
[----:B------:R-:W-:Y:S01]  /*2830*/  @!P5 IMAD.MOV R15, RZ, RZ, -R15 ;  /* 0x000000ffff0fd224 */ /* 0x000fe200078e0a0f */
[C---:B------:R-:W-:Y:S01]  /*2840*/  ISETP.GT.U32.AND P5, PT, R24.reuse, R5, PT ;  /* 0x000000051800720c */ /* 0x040fe20003fa4070 */
[----:B------:R-:W-:Y:S01]  /*2850*/  @!P6 IMAD.MOV R14, RZ, RZ, -R14 ;  /* 0x000000ffff0ee224 */ /* 0x000fe200078e0a0e */
[----:B------:R-:W-:Y:S01]  /*2860*/  ISETP.GT.U32.AND P6, PT, R24, R7, PT ;  /* 0x000000071800720c */ /* 0x000fe20003fc4070 */
[----:B------:R-:W-:Y:S01]  /*2870*/  @!P0 IMAD.IADD R12, R12, 0x1, -R24 ;  /* 0x000000010c0c8824 */ /* 0x000fe200078e0a18 */
[----:B------:R-:W-:Y:S01]  /*2880*/  ISETP.GT.U32.AND P2, PT, R24, R17, PT ;  /* 0x000000111800720c */ /* 0x000fe20003f44070 */
[----:B------:R-:W-:Y:S01]  /*2890*/  IMAD.HI.U32 R10, R2, R9, RZ ;  /* 0x00000009020a7227 */ /* 0x000fe200078e00ff */
[----:B------:R-:W-:Y:S02]  /*28a0*/  STL [R1+0x794], R15 ;  /* 0x0007940f01007387 */ /* 0x000fe40000100800 */
[----:B------:R-:W-:Y:S01]  /*28b0*/  ISETP.GT.U32.AND P0, PT, R24, R12, PT ;  /* 0x0000000c1800720c */ /* 0x000fe20003f04070 */
[----:B------:R-:W-:Y:S01]  /*28c0*/  IMAD.MOV R10, RZ, RZ, -R10 ;  /* 0x000000ffff0a7224 */ /* 0x000fe200078e0a0a */
[----:B------:R0:W-:Y:S03]  /*28d0*/  STL [R1+0x79c], R14 ;  /* 0x00079c0e01007387 */ /* 0x0001e60000100800 */
[----:B------:R-:W-:-:S02]  /*28e0*/  @!P5 IMAD.IADD R5, R5, 0x1, -R24 ;  /* 0x000000010505d824 */ /* 0x000fc400078e0a18 */
[--C-:B------:R-:W-:Y:S02]  /*28f0*/  @!P6 IMAD.IADD R7, R7, 0x1, -R24.reuse ;  /* 0x000000010707e824 */ /* 0x100fe400078e0a18 */
[----:B------:R-:W-:Y:S01]  /*2900*/  @!P2 IMAD.IADD R17, R17, 0x1, -R24 ;  /* 0x000000011111a824 */ /* 0x000fe200078e0a18 */
[C---:B------:R-:W-:Y:S01]  /*2910*/  ISETP.GT.U32.AND P5, PT, R24.reuse, R5, PT ;  /* 0x000000051800720c */ /* 0x040fe20003fa4070 */
[----:B------:R-:W-:Y:S01]  /*2920*/  IMAD R9, R24, R10, R9 ;  /* 0x0000000a18097224 */ /* 0x000fe200078e0209 */
[----:B------:R-:W-:Y:S01]  /*2930*/  ISETP.GE.AND P2, PT, R0, RZ, PT ;  /* 0x000000ff0000720c */ /* 0x000fe20003f46270 */
[----:B------:R-:W-:Y:S01]  /*2940*/  IMAD.HI.U32 R0, R2, R3, RZ ;  /* 0x0000000302007227 */ /* 0x000fe200078e00ff */
[----:B------:R-:W-:Y:S02]  /*2950*/  ISETP.GT.U32.AND P6, PT, R24, R7, PT ;  /* 0x000000071800720c */ /* 0x000fe40003fc4070 */
[----:B------:R-:W-:Y:S01]  /*2960*/  IADD3 R10, R29, 0x1df, RZ ;  /* 0x000001df1d0a7810 */ /* 0x000fe20007ffe0ff */
[----:B------:R-:W-:-:S02]  /*2970*/  IMAD.MOV R0, RZ, RZ, -R0 ;  /* 0x000000ffff007224 */ /* 0x000fc400078e0a00 */
[--C-:B------:R-:W-:Y:S01]  /*2980*/  @!P0 IMAD.IADD R12, R12, 0x1, -R24.reuse ;  /* 0x000000010c0c8824 */ /* 0x100fe200078e0a18 */
[----:B------:R-:W-:Y:S01]  /*2990*/  ISETP.GE.AND P0, PT, R6, RZ, PT ;  /* 0x000000ff0600720c */ /* 0x000fe20003f06270 */
[C---:B------:R-:W-:Y:S01]  /*29a0*/  IMAD R3, R24.reuse, R0, R3 ;  /* 0x0000000018037224 */ /* 0x040fe200078e0203 */
[----:B------:R-:W-:Y:S01]  /*29b0*/  IADD3 R6, R29, 0x1e0, RZ ;  /* 0x000001e01d067810 */ /* 0x000fe20007ffe0ff */
[----:B------:R-:W-:Y:S01]  /*29c0*/  @!P5 IMAD.IADD R5, R5, 0x1, -R24 ;  /* 0x000000010505d824 */ /* 0x000fe200078e0a18 */
[C---:B------:R-:W-:Y:S01]  /*29d0*/  ISETP.GT.U32.AND P5, PT, R24.reuse, R9, PT ;  /* 0x000000091800720c */ /* 0x040fe20003fa4070 */
[----:B------:R-:W-:Y:S01]  /*29e0*/  IMAD.MOV.U32 R13, RZ, RZ, R12 ;  /* 0x000000ffff0d7224 */ /* 0x000fe200078e000c */
[----:B------:R-:W-:Y:S01]  /*29f0*/  IABS R11, R6 ;  /* 0x00000006000b7213 */ /* 0x000fe20000000000 */
[----:B------:R-:W-:Y:S01]  /*2a00*/  @!P6 IMAD.IADD R7, R7, 0x1, -R24 ;  /* 0x000000010707e824 */ /* 0x000fe200078e0a18 */
[----:B------:R-:W-:Y:S01]  /*2a10*/  ISETP.GT.U32.AND P6, PT, R24, R3, PT ;  /* 0x000000031800720c */ /* 0x000fe20003fc4070 */
[----:B------:R-:W-:Y:S01]  /*2a20*/  @!P1 IMAD.MOV R13, RZ, RZ, -R13 ;  /* 0x000000ffff0d9224 */ /* 0x000fe200078e0a0d */
[----:B0-----:R-:W-:Y:S01]  /*2a30*/  IABS R14, R10 ;  /* 0x0000000a000e7213 */ /* 0x001fe20000000000 */
[----:B------:R-:W-:Y:S01]  /*2a40*/  IMAD.HI.U32 R0, R2, R11, RZ ;  /* 0x0000000b02007227 */ /* 0x000fe200078e00ff */
[----:B------:R-:W-:-:S02]  /*2a50*/  ISETP.GE.AND P1, PT, R4, RZ, PT ;  /* 0x000000ff0400720c */ /* 0x000fc40003f26270 */
[----:B------:R-:W-:Y:S01]  /*2a60*/  IADD3 R4, R29, 0x1dd, RZ ;  /* 0x000001dd1d047810 */ /* 0x000fe20007ffe0ff */
[----:B------:R-:W-:Y:S01]  /*2a70*/  IMAD.MOV R0, RZ, RZ, -R0 ;  /* 0x000000ffff007224 */ /* 0x000fe200078e0a00 */
[----:B------:R0:W-:Y:S01]  /*2a80*/  STL [R1+0x798], R13 ;  /* 0x0007980d01007387 */ /* 0x0001e20000100800 */
[----:B------:R-:W-:Y:S01]  /*2a90*/  @!P5 IMAD.IADD R9, R9, 0x1, -R24 ;  /* 0x000000010909d824 */ /* 0x000fe200078e0a18 */
[----:B------:R-:W-:Y:S01]  /*2aa0*/  IADD3 R12, R29, 0x1de, RZ ;  /* 0x000001de1d0c7810 */ /* 0x000fe20007ffe0ff */
[----:B------:R-:W-:-:S03]  /*2ab0*/  IMAD.HI.U32 R18, R2, R14, RZ ;  /* 0x0000000e02127227 */ /* 0x000fc600078e00ff */
[----:B------:R-:W-:Y:S01]  /*2ac0*/  IABS R16, R12 ;  /* 0x0000000c00107213 */ /* 0x000fe20000000000 */
[----:B------:R-:W-:Y:S01]  /*2ad0*/  @!P6 IMAD.IADD R3, R3, 0x1, -R24 ;  /* 0x000000010303e824 */ /* 0x000fe200078e0a18 */
[C---:B------:R-:W-:Y:S01]  /*2ae0*/  ISETP.GT.U32.AND P6, PT, R24.reuse, R9, PT ;  /* 0x000000091800720c */ /* 0x040fe20003fc4070 */
[----:B------:R-:W-:Y:S01]  /*2af0*/  IMAD R11, R24, R0, R11 ;  /* 0x00000000180b7224 */ /* 0x000fe200078e020b */
[----:B0-----:R-:W-:Y:S01]  /*2b00*/  IABS R13, R4 ;  /* 0x00000004000d7213 */ /* 0x001fe20000000000 */
[----:B------:R-:W-:Y:S01]  /*2b10*/  IMAD.MOV R18, RZ, RZ, -R18 ;  /* 0x000000ffff127224 */ /* 0x000fe200078e0a12 */
[----:B------:R-:W-:Y:S01]  /*2b20*/  IADD3 R0, R29, 0x1dc, RZ ;  /* 0x000001dc1d007810 */ /* 0x000fe20007ffe0ff */
[----:B------:R-:W-:Y:S01]  /*2b30*/  @!P3 IMAD.MOV R17, RZ, RZ, -R17 ;  /* 0x000000ffff11b224 */ /* 0x000fe200078e0a11 */
[----:B------:R-:W-:Y:S01]  /*2b40*/  ISETP.GE.AND P3, PT, R6, RZ, PT ;  /* 0x000000ff0600720c */ /* 0x000fe20003f66270 */
[C---:B------:R-:W-:Y:S01]  /*2b50*/  IMAD R6, R24.reuse, R18, R14 ;  /* 0x0000001218067224 */ /* 0x040fe200078e020e */
[----:B------:R-:W-:Y:S01]  /*2b60*/  ISETP.GT.U32.AND P5, PT, R24, R11, PT ;  /* 0x0000000b1800720c */ /* 0x000fe20003fa4070 */
[----:B------:R-:W-:Y:S01]  /*2b70*/  IMAD.HI.U32 R15, R2, R16, RZ ;  /* 0x00000010020f7227 */ /* 0x000fe200078e00ff */
[----:B------:R0:W-:Y:S01]  /*2b80*/  STL [R1+0x78c], R17 ;  /* 0x00078c1101007387 */ /* 0x0001e20000100800 */
[----:B------:R-:W-:-:S02]  /*2b90*/  IABS R14, R0 ;  /* 0x00000000000e7213 */ /* 0x000fc40000000000 */
[----:B------:R-:W-:Y:S01]  /*2ba0*/  @!P6 IMAD.IADD R9, R9, 0x1, -R24 ;  /* 0x000000010909e824 */ /* 0x000fe200078e0a18 */
[----:B------:R-:W-:Y:S01]  /*2bb0*/  ISETP.GT.U32.AND P6, PT, R24, R6, PT ;  /* 0x000000061800720c */ /* 0x000fe20003fc4070 */
[----:B------:R-:W-:-:S04]  /*2bc0*/  IMAD.MOV R15, RZ, RZ, -R15 ;  /* 0x000000ffff0f7224 */ /* 0x000fc800078e0a0f */
[----:B------:R-:W-:Y:S02]  /*2bd0*/  IMAD R16, R24, R15, R16 ;  /* 0x0000000f18107224 */ /* 0x000fe400078e0210 */
[----:B0-----:R-:W-:Y:S02]  /*2be0*/  IMAD.MOV.U32 R17, RZ, RZ, R5 ;  /* 0x000000ffff117224 */ /* 0x001fe400078e0005 */
[----:B------:R-:W-:-:S04]  /*2bf0*/  IMAD.HI.U32 R5, R2, R13, RZ ;  /* 0x0000000d02057227 */ /* 0x000fc800078e00ff */
[----:B------:R-:W-:Y:S01]  /*2c00*/  @!P4 IMAD.MOV R17, RZ, RZ, -R17 ;  /* 0x000000ffff11c224 */ /* 0x000fe200078e0a11 */
[C---:B------:R-:W-:Y:S01]  /*2c10*/  ISETP.GT.U32.AND P4, PT, R24.reuse, R3, PT ;  /* 0x000000031800720c */ /* 0x040fe20003f84070 */
[----:B------:R-:W-:Y:S02]  /*2c20*/  IMAD.MOV R5, RZ, RZ, -R5 ;  /* 0x000000ffff057224 */ /* 0x000fe400078e0a05 */
[--C-:B------:R-:W-:Y:S01]  /*2c30*/  @!P5 IMAD.IADD R11, R11, 0x1, -R24.reuse ;  /* 0x000000010b0bd824 */ /* 0x100fe200078e0a18 */
[----:B------:R0:W-:Y:S01]  /*2c40*/  STL [R1+0x784], R17 ;  /* 0x0007841101007387 */ /* 0x0001e20000100800 */
[----:B------:R-:W-:Y:S02]  /*2c50*/  IMAD R13, R24, R5, R13 ;  /* 0x00000005180d7224 */ /* 0x000fe400078e020d */
[----:B------:R-:W-:Y:S01]  /*2c60*/  @!P6 IMAD.IADD R6, R6, 0x1, -R24 ;  /* 0x000000010606e824 */ /* 0x000fe200078e0a18 */
[C---:B------:R-:W-:Y:S01]  /*2c70*/  ISETP.GT.U32.AND P5, PT, R24.reuse, R11, PT ;  /* 0x0000000b1800720c */ /* 0x040fe20003fa4070 */
[----:B------:R-:W-:Y:S01]  /*2c80*/  IMAD.MOV.U32 R15, RZ, RZ, R9 ;  /* 0x000000ffff0f7224 */ /* 0x000fe200078e0009 */
[----:B------:R-:W-:-:S03]  /*2c90*/  ISETP.GT.U32.AND P6, PT, R24, R13, PT ;  /* 0x0000000d1800720c */ /* 0x000fc60003fc4070 */
[----:B------:R-:W-:Y:S01]  /*2ca0*/  @!P4 IMAD.IADD R3, R3, 0x1, -R24 ;  /* 0x000000010303c824 */ /* 0x000fe200078e0a18 */
[----:B------:R-:W-:Y:S01]  /*2cb0*/  ISETP.GE.AND P4, PT, R12, RZ, PT ;  /* 0x000000ff0c00720c */ /* 0x000fe20003f86270 */
[----:B0-----:R-:W-:Y:S02]  /*2cc0*/  IMAD.MOV.U32 R17, RZ, RZ, R7 ;  /* 0x000000ffff117224 */ /* 0x001fe400078e0007 */
[----:B------:R-:W-:-:S04]  /*2cd0*/  IMAD.HI.U32 R7, R2, R14, RZ ;  /* 0x0000000e02077227 */ /* 0x000fc800078e00ff */
[----:B------:R-:W-:Y:S02]  /*2ce0*/  IMAD.MOV R7, RZ, RZ, -R7 ;  /* 0x000000ffff077224 */ /* 0x000fe400078e0a07 */
[----:B------:R-:W-:Y:S02]  /*2cf0*/  IMAD.MOV.U32 R9, RZ, RZ, R3 ;  /* 0x000000ffff097224 */ /* 0x000fe400078e0003 */
[----:B------:R-:W-:Y:S01]  /*2d00*/  IMAD R5, R24, R7, R14 ;  /* 0x0000000718057224 */ /* 0x000fe200078e020e */
[----:B------:R-:W-:Y:S01]  /*2d10*/  IADD3 R14, R29, 0x1db, RZ ;  /* 0x000001db1d0e7810 */ /* 0x000fe20007ffe0ff */
[--C-:B------:R-:W-:Y:S01]  /*2d20*/  @!P5 IMAD.IADD R11, R11, 0x1, -R24.reuse ;  /* 0x000000010b0bd824 */ /* 0x100fe200078e0a18 */
[----:B------:R-:W-:Y:S01]  /*2d30*/  ISETP.GE.AND P5, PT, R4, RZ, PT ;  /* 0x000000ff0400720c */ /* 0x000fe20003fa6270 */
[----:B------:R-:W-:Y:S01]  /*2d40*/  @!P2 IMAD.MOV R15, RZ, RZ, -R15 ;  /* 0x000000ffff0fa224 */ /* 0x000fe200078e0a0f */
[C---:B------:R-:W-:Y:S01]  /*2d50*/  ISETP.GT.U32.AND P2, PT, R24.reuse, R16, PT ;  /* 0x000000101800720c */ /* 0x040fe20003f44070 */
[----:B------:R-:W-:Y:S01]  /*2d60*/  @!P1 IMAD.MOV R9, RZ, RZ, -R9 ;  /* 0x000000ffff099224 */ /* 0x000fe200078e0a09 */
[----:B------:R-:W-:Y:S01]  /*2d70*/  IABS R4, R14 ;  /* 0x0000000e00047213 */ /* 0x000fe20000000000 */
[----:B------:R-:W-:Y:S01]  /*2d80*/  @!P6 IMAD.IADD R13, R13, 0x1, -R24 ;  /* 0x000000010d0de824 */ /* 0x000fe200078e0a18 */
[----:B------:R-:W-:Y:S01]  /*2d90*/  ISETP.GT.U32.AND P1, PT, R24, R6, PT ;  /* 0x000000061800720c */ /* 0x000fe20003f24070 */
[----:B------:R-:W-:Y:S01]  /*2da0*/  @!P0 IMAD.MOV R17, RZ, RZ, -R17 ;  /* 0x000000ffff118224 */ /* 0x000fe200078e0a11 */
[----:B------:R-:W-:Y:S01]  /*2db0*/  IADD3 R7, R29, 0x1d9, RZ ;  /* 0x000001d91d077810 */ /* 0x000fe20007ffe0ff */
[----:B------:R-:W-:Y:S01]  /*2dc0*/  IMAD.HI.U32 R3, R2, R4, RZ ;  /* 0x0000000402037227 */ /* 0x000fe200078e00ff */
[----:B------:R-:W-:-:S02]  /*2dd0*/  ISETP.GT.U32.AND P6, PT, R24, R13, PT ;  /* 0x0000000d1800720c */ /* 0x000fc40003fc4070 */
[----:B------:R-:W-:Y:S01]  /*2de0*/  STL [R1+0x780], R17 ;  /* 0x0007801101007387 */ /* 0x000fe20000100800 */
[----:B------:R-:W-:Y:S01]  /*2df0*/  IMAD.MOV R3, RZ, RZ, -R3 ;  /* 0x000000ffff037224 */ /* 0x000fe200078e0a03 */
[----:B------:R-:W-:Y:S01]  /*2e00*/  IABS R12, R7 ;  /* 0x00000007000c7213 */ /* 0x000fe20000000000 */
[----:B------:R-:W-:Y:S01]  /*2e10*/  @!P2 IMAD.IADD R16, R16, 0x1, -R24 ;  /* 0x000000011010a824 */ /* 0x000fe200078e0a18 */
[----:B------:R0:W-:Y:S01]  /*2e20*/  STL [R1+0x77c], R15 ;  /* 0x00077c0f01007387 */ /* 0x0001e20000100800 */
[----:B------:R-:W-:Y:S01]  /*2e30*/  IMAD R4, R24, R3, R4 ;  /* 0x0000000318047224 */ /* 0x000fe200078e0204 */
[----:B------:R-:W-:Y:S01]  /*2e40*/  ISETP.GE.AND P0, PT, R10, RZ, PT ;  /* 0x000000ff0a00720c */ /* 0x000fe20003f06270 */
[--C-:B------:R-:W-:Y:S01]  /*2e50*/  @!P1 IMAD.IADD R6, R6, 0x1, -R24.reuse ;  /* 0x0000000106069824 */ /* 0x100fe200078e0a18 */
[----:B------:R-:W-:Y:S01]  /*2e60*/  ISETP.GT.U32.AND P1, PT, R24, R5, PT ;  /* 0x000000051800720c */ /* 0x000fe20003f24070 */
[----:B------:R-:W-:Y:S01]  /*2e70*/  IMAD.HI.U32 R3, R2, R12, RZ ;  /* 0x0000000c02037227 */ /* 0x000fe200078e00ff */
[C---:B------:R-:W-:Y:S01]  /*2e80*/  ISETP.GT.U32.AND P2, PT, R24.reuse, R16, PT ;  /* 0x000000101800720c */ /* 0x040fe20003f44070 */
[----:B------:R1:W-:Y:S01]  /*2e90*/  STL [R1+0x774], R9 ;  /* 0x0007740901007387 */ /* 0x0003e20000100800 */
[----:B------:R-:W-:Y:S01]  /*2ea0*/  IADD3 R10, R29, 0x1d8, RZ ;  /* 0x000001d81d0a7810 */ /* 0x000fe20007ffe0ff */
[----:B------:R-:W-:Y:S01]  /*2eb0*/  @!P6 IMAD.IADD R13, R13, 0x1, -R24 ;  /* 0x000000010d0de824 */ /* 0x000fe200078e0a18 */
[C---:B0-----:R-:W-:Y:S01]  /*2ec0*/  IADD3 R15, R29.reuse, 0x1da, RZ ;  /* 0x000001da1d0f7810 */ /* 0x041fe20007ffe0ff */
[----:B------:R-:W-:Y:S01]  /*2ed0*/  IMAD.MOV R3, RZ, RZ, -R3 ;  /* 0x000000ffff037224 */ /* 0x000fe200078e0a03 */
[C---:B------:R-:W-:Y:S01]  /*2ee0*/  ISETP.GT.U32.AND P6, PT, R24.reuse, R4, PT ;  /* 0x000000041800720c */ /* 0x040fe20003fc4070 */
[----:B------:R-:W-:Y:S01]  /*2ef0*/  IMAD.MOV.U32 R20, RZ, RZ, R11 ;  /* 0x000000ffff147224 */ /* 0x000fe200078e000b */
[----:B------:R-:W-:Y:S01]  /*2f00*/  IABS R17, R15 ;  /* 0x0000000f00117213 */ /* 0x000fe20000000000 */
[----:B------:R-:W-:Y:S01]  /*2f10*/  IMAD R12, R24, R3, R12 ;  /* 0x00000003180c7224 */ /* 0x000fe200078e020c */
[----:B------:R-:W-:Y:S01]  /*2f20*/  IADD3 R3, R29, 0x1d7, RZ ;  /* 0x000001d71d037810 */ /* 0x000fe20007ffe0ff */
[----:B------:R-:W-:Y:S01]  /*2f30*/  @!P1 IMAD.IADD R5, R5, 0x1, -R24 ;  /* 0x0000000105059824 */ /* 0x000fe200078e0a18 */
[----:B-1----:R-:W-:Y:S01]  /*2f40*/  IABS R9, R10 ;  /* 0x0000000a00097213 */ /* 0x002fe20000000000 */
[----:B------:R-:W-:Y:S01]  /*2f50*/  IMAD.HI.U32 R18, R2, R17, RZ ;  /* 0x0000001102127227 */ /* 0x000fe200078e00ff */
[----:B------:R-:W-:-:S02]  /*2f60*/  ISETP.GE.AND P1, PT, R14, RZ, PT ;  /* 0x000000ff0e00720c */ /* 0x000fc40003f26270 */
[----:B------:R-:W-:Y:S01]  /*2f70*/  IABS R11, R3 ;  /* 0x00000003000b7213 */ /* 0x000fe20000000000 */
[----:B------:R-:W-:Y:S02]  /*2f80*/  IMAD.MOV R18, RZ, RZ, -R18 ;  /* 0x000000ffff127224 */ /* 0x000fe400078e0a12 */
[--C-:B------:R-:W-:Y:S01]  /*2f90*/  @!P2 IMAD.IADD R16, R16, 0x1, -R24.reuse ;  /* 0x000000011010a824 */ /* 0x100fe200078e0a18 */
[----:B------:R-:W-:Y:S01]  /*2fa0*/  ISETP.GE.AND P2, PT, R0, RZ, PT ;  /* 0x000000ff0000720c */ /* 0x000fe20003f46270 */
[----:B------:R-:W-:Y:S02]  /*2fb0*/  IMAD R14, R24, R18, R17 ;  /* 0x00000012180e7224 */ /* 0x000fe400078e0211 */
[----:B------:R-:W-:Y:S01]  /*2fc0*/  @!P6 IMAD.IADD R4, R4, 0x1, -R24 ;  /* 0x000000010404e824 */ /* 0x000fe200078e0a18 */
[----:B------:R-:W-:Y:S01]  /*2fd0*/  ISETP.GT.U32.AND P6, PT, R24, R5, PT ;  /* 0x000000051800720c */ /* 0x000fe20003fc4070 */
[----:B------:R-:W-:-:S04]  /*2fe0*/  IMAD.HI.U32 R0, R2, R9, RZ ;  /* 0x0000000902007227 */ /* 0x000fc800078e00ff */
[----:B------:R-:W-:Y:S02]  /*2ff0*/  IMAD.MOV.U32 R19, RZ, RZ, R6 ;  /* 0x000000ffff137224 */ /* 0x000fe400078e0006 */
[----:B------:R-:W-:Y:S01]  /*3000*/  @!P3 IMAD.MOV R20, RZ, RZ, -R20 ;  /* 0x000000ffff14b224 */ /* 0x000fe200078e0a14 */
[C---:B------:R-:W-:Y:S01]  /*3010*/  ISETP.GT.U32.AND P3, PT, R24.reuse, R14, PT ;  /* 0x0000000e1800720c */ /* 0x040fe20003f64070 */
[----:B------:R-:W-:Y:S02]  /*3020*/  IMAD.MOV R0, RZ, RZ, -R0 ;  /* 0x000000ffff007224 */ /* 0x000fe400078e0a00 */
[----:B------:R-:W-:Y:S01]  /*3030*/  @!P0 IMAD.MOV R19, RZ, RZ, -R19 ;  /* 0x000000ffff138224 */ /* 0x000fe200078e0a13 */
[C---:B------:R-:W-:Y:S01]  /*3040*/  ISETP.GT.U32.AND P0, PT, R24.reuse, R4, PT ;  /* 0x000000041800720c */ /* 0x040fe20003f04070 */
[----:B------:R-:W-:Y:S01]  /*3050*/  @!P4 IMAD.MOV R16, RZ, RZ, -R16 ;  /* 0x000000ffff10c224 */ /* 0x000fe200078e0a10 */
[C---:B------:R-:W-:Y:S01]  /*3060*/  ISETP.GT.U32.AND P4, PT, R24.reuse, R12, PT ;  /* 0x0000000c1800720c */ /* 0x040fe20003f84070 */
[C---:B------:R-:W-:Y:S01]  /*3070*/  IMAD R9, R24.reuse, R0, R9 ;  /* 0x0000000018097224 */ /* 0x040fe200078e0209 */
[----:B------:R-:W-:Y:S01]  /*3080*/  IADD3 R0, R29, 0x1d6, RZ ;  /* 0x000001d61d007810 */ /* 0x000fe20007ffe0ff */
[--C-:B------:R-:W-:Y:S01]  /*3090*/  @!P6 IMAD.IADD R5, R5, 0x1, -R24.reuse ;  /* 0x000000010505e824 */ /* 0x100fe200078e0a18 */
[----:B------:R-:W-:Y:S01]  /*30a0*/  STL [R1+0x730], R20 ;  /* 0x0007301401007387 */ /* 0x000fe20000100800 */
[----:B------:R-:W-:Y:S01]  /*30b0*/  IMAD.MOV.U32 R17, RZ, RZ, R13 ;  /* 0x000000ffff117224 */ /* 0x000fe200078e000d */
[----:B------:R-:W-:Y:S01]  /*30c0*/  ISETP.GT.U32.AND P6, PT, R24, R9, PT ;  /* 0x000000091800720c */ /* 0x000fe20003fc4070 */
[----:B------:R-:W-:Y:S01]  /*30d0*/  IMAD.HI.U32 R13, R2, R11, RZ ;  /* 0x0000000b020d7227 */ /* 0x000fe200078e00ff */
[----:B------:R-:W-:Y:S01]  /*30e0*/  IABS R6, R0 ;  /* 0x0000000000067213 */ /* 0x000fe20000000000 */
[----:B------:R-:W-:Y:S02]  /*30f0*/  STL [R1+0x73c], R19 ;  /* 0x00073c1301007387 */ /* 0x000fe40000100800 */
[--C-:B------:R-:W-:Y:S01]  /*3100*/  @!P3 IMAD.IADD R14, R14, 0x1, -R24.reuse ;  /* 0x000000010e0eb824 */ /* 0x100fe200078e0a18 */
[----:B------:R-:W-:Y:S01]  /*3110*/  ISETP.GE.AND P3, PT, R10, RZ, PT ;  /* 0x000000ff0a00720c */ /* 0x000fe20003f66270 */
[----:B------:R-:W-:Y:S01]  /*3120*/  IMAD.MOV R13, RZ, RZ, -R13 ;  /* 0x000000ffff0d7224 */ /* 0x000fe200078e0a0d */
[----:B------:R0:W-:Y:S01]  /*3130*/  STL [R1+0x740], R16 ;  /* 0x0007401001007387 */ /* 0x0001e20000100800 */
[--C-:B------:R-:W-:Y:S01]  /*3140*/  @!P0 IMAD.IADD R4, R4, 0x1, -R24.reuse ;  /* 0x0000000104048824 */ /* 0x100fe200078e0a18 */
[----:B------:R-:W-:Y:S01]  /*3150*/  ISETP.GE.AND P0, PT, R7, RZ, PT ;  /* 0x000000ff0700720c */ /* 0x000fe20003f06270 */
[----:B------:R-:W-:Y:S01]  /*3160*/  @!P4 IMAD.IADD R12, R12, 0x1, -R24 ;  /* 0x000000010c0cc824 */ /* 0x000fe200078e0a18 */
[----:B------:R-:W-:Y:S01]  /*3170*/  ISETP.GT.U32.AND P4, PT, R24, R14, PT ;  /* 0x0000000e1800720c */ /* 0x000fe20003f84070 */
[----:B------:R-:W-:-:S04]  /*3180*/  IMAD.HI.U32 R7, R2, R6, RZ ;  /* 0x0000000602077227 */ /* 0x000fc800078e00ff */
[C---:B------:R-:W-:Y:S02]  /*3190*/  IMAD R11, R24.reuse, R13, R11 ;  /* 0x0000000d180b7224 */ /* 0x040fe400078e020b */
[----:B------:R-:W-:Y:S02]  /*31a0*/  IMAD.MOV.U32 R10, RZ, RZ, R4 ;  /* 0x000000ffff0a7224 */ /* 0x000fe400078e0004 */
[----:B0-----:R-:W-:Y:S02]  /*31b0*/  IMAD.MOV.U32 R16, RZ, RZ, R5 ;  /* 0x000000ffff107224 */ /* 0x001fe400078e0005 */
[----:B------:R-:W-:Y:S01]  /*31c0*/  IMAD.MOV R5, RZ, RZ, -R7 ;  /* 0x000000ffff057224 */ /* 0x000fe200078e0a07 */
[----:B------:R-:W-:Y:S01]  /*31d0*/  IADD3 R7, R29, 0x1d5, RZ ;  /* 0x000001d51d077810 */ /* 0x000fe20007ffe0ff */
[----:B------:R-:W-:Y:S01]  /*31e0*/  @!P6 IMAD.IADD R9, R9, 0x1, -R24 ;  /* 0x000000010909e824 */ /* 0x000fe200078e0a18 */
[C---:B------:R-:W-:Y:S01]  /*31f0*/  ISETP.GT.U32.AND P6, PT, R24.reuse, R12, PT ;  /* 0x0000000c1800720c */ /* 0x040fe20003fc4070 */
[----:B------:R-:W-:Y:S01]  /*3200*/  @!P1 IMAD.MOV R10, RZ, RZ, -R10 ;  /* 0x000000ffff0a9224 */ /* 0x000fe200078e0a0a */
[C---:B------:R-:W-:Y:S01]  /*3210*/  ISETP.GT.U32.AND P1, PT, R24.reuse, R11, PT ;  /* 0x0000000b1800720c */ /* 0x040fe20003f24070 */
[----:B------:R-:W-:Y:S01]  /*3220*/  @!P2 IMAD.MOV R16, RZ, RZ, -R16 ;  /* 0x000000ffff10a224 */ /* 0x000fe200078e0a10 */
[----:B------:R-:W-:Y:S01]  /*3230*/  IABS R4, R7 ;  /* 0x0000000700047213 */ /* 0x000fe20000000000 */
[----:B------:R-:W-:Y:S01]  /*3240*/  @!P5 IMAD.MOV R17, RZ, RZ, -R17 ;  /* 0x000000ffff11d224 */ /* 0x000fe200078e0a11 */
[----:B------:R-:W-:Y:S01]  /*3250*/  ISETP.GT.U32.AND P2, PT, R24, R9, PT ;  /* 0x000000091800720c */ /* 0x000fe20003f44070 */
[----:B------:R-:W-:Y:S01]  /*3260*/  @!P4 IMAD.IADD R14, R14, 0x1, -R24 ;  /* 0x000000010e0ec824 */ /* 0x000fe200078e0a18 */
[----:B------:R-:W-:Y:S01]  /*3270*/  ISETP.GE.AND P5, PT, R15, RZ, PT ;  /* 0x000000ff0f00720c */ /* 0x000fe20003fa6270 */
[----:B------:R-:W-:Y:S01]  /*3280*/  IMAD R6, R24, R5, R6 ;  /* 0x0000000518067224 */ /* 0x000fe200078e0206 */
[----:B------:R-:W-:Y:S01]  /*3290*/  ISETP.GE.AND P4, PT, R3, RZ, PT ;  /* 0x000000ff0300720c */ /* 0x000fe20003f86270 */
[----:B------:R-:W-:Y:S01]  /*32a0*/  IMAD.MOV.U32 R3, RZ, RZ, R4 ;  /* 0x000000ffff037224 */ /* 0x000fe200078e0004 */
[----:B------:R-:W-:Y:S01]  /*32b0*/  IADD3 R5, R29, 0x1d4, RZ ;  /* 0x000001d41d057810 */ /* 0x000fe20007ffe0ff */
[----:B------:R-:W-:Y:S01]  /*32c0*/  IMAD.MOV.U32 R15, RZ, RZ, R14 ;  /* 0x000000ffff0f7224 */ /* 0x000fe200078e000e */
[----:B------:R-:W-:Y:S01]  /*32d0*/  STL [R1+0x76c], R17 ;  /* 0x00076c1101007387 */ /* 0x000fe20000100800 */
[----:B------:R-:W-:-:S03]  /*32e0*/  IMAD.HI.U32 R13, R2, R3, RZ ;  /* 0x00000003020d7227 */ /* 0x000fc600078e00ff */
[----:B------:R-:W-:Y:S01]  /*32f0*/  STL [R1+0x744], R16 ;  /* 0x0007441001007387 */ /* 0x000fe20000100800 */
[--C-:B------:R-:W-:Y:S01]  /*3300*/  @!P1 IMAD.IADD R11, R11, 0x1, -R24.reuse ;  /* 0x000000010b0b9824 */ /* 0x100fe200078e0a18 */
[----:B------:R-:W-:Y:S01]  /*3310*/  ISETP.GE.AND P1, PT, R7, RZ, PT ;  /* 0x000000ff0700720c */ /* 0x000fe20003f26270 */
[----:B------:R-:W-:Y:S01]  /*3320*/  IMAD.MOV R13, RZ, RZ, -R13 ;  /* 0x000000ffff0d7224 */ /* 0x000fe200078e0a0d */
[----:B------:R0:W-:Y:S01]  /*3330*/  STL [R1+0x768], R10 ;  /* 0x0007680a01007387 */ /* 0x0001e20000100800 */
[--C-:B------:R-:W-:Y:S01]  /*3340*/  @!P2 IMAD.IADD R9, R9, 0x1, -R24.reuse ;  /* 0x000000010909a824 */ /* 0x100fe200078e0a18 */
[----:B------:R-:W-:Y:S01]  /*3350*/  ISETP.GE.AND P2, PT, R0, RZ, PT ;  /* 0x000000ff0000720c */ /* 0x000fe20003f46270 */
[----:B------:R-:W-:Y:S01]  /*3360*/  @!P5 IMAD.MOV R15, RZ, RZ, -R15 ;  /* 0x000000ffff0fd224 */ /* 0x000fe200078e0a0f */
[----:B------:R-:W-:Y:S01]  /*3370*/  IADD3 R0, R29, 0x1d3, RZ ;  /* 0x000001d31d007810 */ /* 0x000fe20007ffe0ff */
[----:B------:R-:W-:Y:S01]  /*3380*/  @!P6 IMAD.IADD R12, R12, 0x1, -R24 ;  /* 0x000000010c0ce824 */ /* 0x000fe200078e0a18 */
[C---:B------:R-:W-:Y:S01]  /*3390*/  ISETP.GT.U32.AND P5, PT, R24.reuse, R11, PT ;  /* 0x0000000b1800720c */ /* 0x040fe20003fa4070 */
[C---:B------:R-:W-:Y:S01]  /*33a0*/  IMAD R3, R24.reuse, R13, R3 ;  /* 0x0000000d18037224 */ /* 0x040fe200078e0203 */
[----:B------:R-:W-:Y:S01]  /*33b0*/  IABS R7, R0 ;  /* 0x0000000000077213 */ /* 0x000fe20000000000 */
[----:B------:R-:W-:Y:S01]  /*33c0*/  @!P0 IMAD.MOV R12, RZ, RZ, -R12 ;  /* 0x000000ffff0c8224 */ /* 0x000fe200078e0a0c */
[----:B0-----:R-:W-:Y:S01]  /*33d0*/  IABS R10, R5 ;  /* 0x00000005000a7213 */ /* 0x001fe20000000000 */
[----:B------:R-:W-:Y:S01]  /*33e0*/  IMAD.MOV.U32 R14, RZ, RZ, R9 ;  /* 0x000000ffff0e7224 */ /* 0x000fe200078e0009 */
[----:B------:R-:W-:Y:S01]  /*33f0*/  ISETP.GT.U32.AND P6, PT, R24, R6, PT ;  /* 0x000000061800720c */ /* 0x000fe20003fc4070 */
[----:B------:R-:W-:Y:S01]  /*3400*/  IMAD.HI.U32 R9, R2, R7, RZ ;  /* 0x0000000702097227 */ /* 0x000fe200078e00ff */
[----:B------:R-:W-:Y:S01]  /*3410*/  ISETP.GT.U32.AND P0, PT, R24, R3, PT ;  /* 0x000000031800720c */ /* 0x000fe20003f04070 */
[----:B------:R0:W-:Y:S02]  /*3420*/  STL [R1+0x748], R15 ;  /* 0x0007480f01007387 */ /* 0x0001e40000100800 */
[----:B------:R-:W-:-:S02]  /*3430*/  IMAD.MOV.U32 R4, RZ, RZ, R10 ;  /* 0x000000ffff047224 */ /* 0x000fc400078e000a */
[----:B------:R-:W-:Y:S01]  /*3440*/  IMAD.MOV R9, RZ, RZ, -R9 ;  /* 0x000000ffff097224 */ /* 0x000fe200078e0a09 */
[----:B------:R1:W-:Y:S01]  /*3450*/  STL [R1+0x760], R12 ;  /* 0x0007600c01007387 */ /* 0x0003e20000100800 */
[----:B------:R-:W-:Y:S02]  /*3460*/  @!P5 IMAD.IADD R11, R11, 0x1, -R24 ;  /* 0x000000010b0bd824 */ /* 0x000fe400078e0a18 */
[----:B------:R-:W-:Y:S01]  /*3470*/  IMAD.HI.U32 R10, R2, R4, RZ ;  /* 0x00000004020a7227 */ /* 0x000fe200078e00ff */
[----:B0-----:R-:W-:-:S03]  /*3480*/  IADD3 R15, R29, 0x1cd, RZ ;  /* 0x000001cd1d0f7810 */ /* 0x001fc60007ffe0ff */
[----:B------:R-:W-:Y:S01]  /*3490*/  IMAD R7, R24, R9, R7 ;  /* 0x0000000918077224 */ /* 0x000fe200078e0207 */
[----:B------:R-:W-:Y:S01]  /*34a0*/  IADD3 R9, R29, 0x1d0, RZ ;  /* 0x000001d01d097810 */ /* 0x000fe20007ffe0ff */
[----:B------:R-:W-:Y:S02]  /*34b0*/  IMAD.MOV.U32 R13, RZ, RZ, R11 ;  /* 0x000000ffff0d7224 */ /* 0x000fe400078e000b */
[----:B------:R-:W-:Y:S02]  /*34c0*/  IMAD.MOV R10, RZ, RZ, -R10 ;  /* 0x000000ffff0a7224 */ /* 0x000fe400078e0a0a */
[--C-:B------:R-:W-:Y:S02]  /*34d0*/  @!P6 IMAD.IADD R6, R6, 0x1, -R24.reuse ;  /* 0x000000010606e824 */ /* 0x100fe400078e0a18 */
[----:B------:R-:W-:Y:S02]  /*34e0*/  @!P0 IMAD.IADD R3, R3, 0x1, -R24 ;  /* 0x0000000103038824 */ /* 0x000fe400078e0a18 */
[----:B------:R-:W-:Y:S01]  /*34f0*/  @!P4 IMAD.MOV R13, RZ, RZ, -R13 ;  /* 0x000000ffff0dc224 */ /* 0x000fe200078e0a0d */
[C---:B------:R-:W-:Y:S01]  /*3500*/  ISETP.GT.U32.AND P4, PT, R24.reuse, R7, PT ;  /* 0x000000071800720c */ /* 0x040fe20003f84070 */
[C---:B------:R-:W-:Y:S01]  /*3510*/  IMAD R4, R24.reuse, R10, R4 ;  /* 0x0000000a18047224 */ /* 0x040fe200078e0204 */
[C---:B------:R-:W-:Y:S01]  /*3520*/  ISETP.GT.U32.AND P6, PT, R24.reuse, R6, PT ;  /* 0x000000061800720c */ /* 0x040fe20003fc4070 */
[----:B------:R-:W-:Y:S01]  /*3530*/  @!P3 IMAD.MOV R14, RZ, RZ, -R14 ;  /* 0x000000ffff0eb224 */ /* 0x000fe200078e0a0e */
[----:B------:R-:W-:-:S02]  /*3540*/  ISETP.GT.U32.AND P0, PT, R24, R3, PT ;  /* 0x000000031800720c */ /* 0x000fc40003f04070 */
[----:B------:R-:W-:Y:S02]  /*3550*/  ISETP.GE.AND P3, PT, R5, RZ, PT ;  /* 0x000000ff0500720c */ /* 0x000fe40003f66270 */
[----:B------:R-:W-:Y:S01]  /*3560*/  IADD3 R5, R29, 0x1d2, RZ ;  /* 0x000001d21d057810 */ /* 0x000fe20007ffe0ff */
[----:B------:R-:W-:Y:S01]  /*3570*/  STL [R1+0x764], R14 ;  /* 0x0007640e01007387 */ /* 0x000fe20000100800 */
[----:B------:R-:W-:Y:S02]  /*3580*/  ISETP.GT.U32.AND P5, PT, R24, R4, PT ;  /* 0x000000041800720c */ /* 0x000fe40003fa4070 */
[----:B------:R-:W-:Y:S01]  /*3590*/  IABS R18, R5 ;  /* 0x0000000500127213 */ /* 0x000fe20000000000 */
[--C-:B------:R-:W-:Y:S01]  /*35a0*/  @!P4 IMAD.IADD R7, R7, 0x1, -R24.reuse ;  /* 0x000000010707c824 */ /* 0x100fe200078e0a18 */
[----:B------:R-:W-:Y:S01]  /*35b0*/  IADD3 R10, R29, 0x1d1, RZ ;  /* 0x000001d11d0a7810 */ /* 0x000fe20007ffe0ff */
[----:B------:R-:W-:Y:S01]  /*35c0*/  @!P6 IMAD.IADD R6, R6, 0x1, -R24 ;  /* 0x000000010606e824 */ /* 0x000fe200078e0a18 */
[----:B------:R0:W-:Y:S01]  /*35d0*/  STL [R1+0x758], R13 ;  /* 0x0007580d01007387 */ /* 0x0001e20000100800 */
[----:B------:R-:W-:Y:S01]  /*35e0*/  IMAD.HI.U32 R11, R2, R18, RZ ;  /* 0x00000012020b7227 */ /* 0x000fe200078e00ff */
[----:B------:R-:W-:-:S02]  /*35f0*/  IABS R19, R10 ;  /* 0x0000000a00137213 */ /* 0x000fc40000000000 */
[----:B------:R-:W-:Y:S01]  /*3600*/  ISETP.GT.U32.AND P4, PT, R24, R7, PT ;  /* 0x000000071800720c */ /* 0x000fe20003f84070 */
[--C-:B------:R-:W-:Y:S01]  /*3610*/  @!P0 IMAD.IADD R3, R3, 0x1, -R24.reuse ;  /* 0x0000000103038824 */ /* 0x100fe200078e0a18 */
[----:B------:R-:W-:Y:S01]  /*3620*/  ISETP.GE.AND P0, PT, R10, RZ, PT ;  /* 0x000000ff0a00720c */ /* 0x000fe20003f06270 */
[----:B------:R-:W-:Y:S01]  /*3630*/  IMAD.MOV R10, RZ, RZ, -R11 ;  /* 0x000000ffff0a7224 */ /* 0x000fe200078e0a0b */
[----:B------:R-:W-:Y:S01]  /*3640*/  ISETP.GE.AND P6, PT, R0, RZ, PT ;  /* 0x000000ff0000720c */ /* 0x000fe20003fc6270 */
[----:B------:R-:W-:Y:S01]  /*3650*/  @!P5 IMAD.IADD R4, R4, 0x1, -R24 ;  /* 0x000000010404d824 */ /* 0x000fe200078e0a18 */
[----:B------:R-:W-:Y:S01]  /*3660*/  IABS R0, R9 ;  /* 0x0000000900007213 */ /* 0x000fe20000000000 */
[----:B-1----:R-:W-:Y:S01]  /*3670*/  IMAD.MOV.U32 R12, RZ, RZ, R6 ;  /* 0x000000ffff0c7224 */ /* 0x002fe200078e0006 */
[----:B------:R-:W-:Y:S01]  /*3680*/  IADD3 R11, R29, 0x1cf, RZ ;  /* 0x000001cf1d0b7810 */ /* 0x000fe20007ffe0ff */
[----:B------:R-:W-:Y:S01]  /*3690*/  IMAD.HI.U32 R6, R2, R19, RZ ;  /* 0x0000001302067227 */ /* 0x000fe200078e00ff */
[----:B------:R-:W-:-:S03]  /*36a0*/  ISETP.GT.U32.AND P5, PT, R24, R4, PT ;  /* 0x000000041800720c */ /* 0x000fc60003fa4070 */
[C---:B------:R-:W-:Y:S01]  /*36b0*/  IMAD R18, R24.reuse, R10, R18 ;  /* 0x0000000a18127224 */ /* 0x040fe200078e0212 */
[----:B------:R-:W-:Y:S01]  /*36c0*/  IABS R10, R15 ;  /* 0x0000000f000a7213 */ /* 0x000fe20000000000 */
[----:B0-----:R-:W-:Y:S01]  /*36d0*/  IMAD.MOV.U32 R13, RZ, RZ, R3 ;  /* 0x000000ffff0d7224 */ /* 0x001fe200078e0003 */
[----:B------:R-:W-:Y:S01]  /*36e0*/  IADD3 R3, R29, 0x1ce, RZ ;  /* 0x000001ce1d037810 */ /* 0x000fe20007ffe0ff */
[----:B------:R-:W-:Y:S02]  /*36f0*/  IMAD.MOV R6, RZ, RZ, -R6 ;  /* 0x000000ffff067224 */ /* 0x000fe400078e0a06 */
[----:B------:R-:W-:Y:S01]  /*3700*/  @!P1 IMAD.MOV R13, RZ, RZ, -R13 ;  /* 0x000000ffff0d9224 */ /* 0x000fe200078e0a0d */
[C---:B------:R-:W-:Y:S01]  /*3710*/  ISETP.GT.U32.AND P1, PT, R24.reuse, R18, PT ;  /* 0x000000121800720c */ /* 0x040fe20003f24070 */
[----:B------:R-:W-:Y:S01]  /*3720*/  IMAD R19, R24, R6, R19 ;  /* 0x0000000618137224 */ /* 0x000fe200078e0213 */
[----:B------:R-:W-:Y:S01]  /*3730*/  IABS R6, R3 ;  /* 0x0000000300067213 */ /* 0x000fe20000000000 */
[----:B------:R-:W-:-:S02]  /*3740*/  @!P4 IMAD.IADD R7, R7, 0x1, -R24 ;  /* 0x000000010707c824 */ /* 0x000fc400078e0a18 */
[----:B------:R-:W-:Y:S01]  /*3750*/  @!P2 IMAD.MOV R12, RZ, RZ, -R12 ;  /* 0x000000ffff0ca224 */ /* 0x000fe200078e0a0c */
[----:B------:R-:W-:Y:S01]  /*3760*/  ISETP.GT.U32.AND P4, PT, R24, R19, PT ;  /* 0x000000131800720c */ /* 0x000fe20003f84070 */
[--C-:B------:R-:W-:Y:S01]  /*3770*/  @!P5 IMAD.IADD R4, R4, 0x1, -R24.reuse ;  /* 0x000000010404d824 */ /* 0x100fe200078e0a18 */
[----:B------:R-:W-:Y:S01]  /*3780*/  ISETP.GE.AND P2, PT, R5, RZ, PT ;  /* 0x000000ff0500720c */ /* 0x000fe20003f46270 */
[----:B------:R-:W-:Y:S01]  /*3790*/  IMAD.HI.U32 R5, R2, R0, RZ ;  /* 0x0000000002057227 */ /* 0x000fe200078e00ff */
[----:B------:R0:W-:Y:S01]  /*37a0*/  STL [R1+0x75c], R12 ;  /* 0x00075c0c01007387 */ /* 0x0001e20000100800 */
[----:B------:R-:W-:Y:S02]  /*37b0*/  ISETP.GE.AND P5, PT, R9, RZ, PT ;  /* 0x000000ff0900720c */ /* 0x000fe40003fa6270 */
[----:B------:R-:W-:Y:S01]  /*37c0*/  @!P1 IMAD.IADD R18, R18, 0x1, -R24 ;  /* 0x0000000112129824 */ /* 0x000fe200078e0a18 */
[----:B------:R-:W-:Y:S01]  /*37d0*/  STL [R1+0x750], R13 ;  /* 0x0007500d01007387 */ /* 0x000fe20000100800 */
[----:B------:R-:W-:-:S02]  /*37e0*/  IMAD.MOV R5, RZ, RZ, -R5 ;  /* 0x000000ffff057224 */ /* 0x000fc400078e0a05 */
[----:B------:R-:W-:Y:S01]  /*37f0*/  IMAD.MOV.U32 R16, RZ, RZ, R7 ;  /* 0x000000ffff107224 */ /* 0x000fe200078e0007 */
[C---:B------:R-:W-:Y:S01]  /*3800*/  ISETP.GT.U32.AND P1, PT, R24.reuse, R18, PT ;  /* 0x000000121800720c */ /* 0x040fe20003f24070 */
[----:B------:R-:W-:Y:S01]  /*3810*/  IMAD R0, R24, R5, R0 ;  /* 0x0000000518007224 */ /* 0x000fe200078e0200 */
[----:B------:R-:W-:Y:S01]  /*3820*/  IADD3 R5, R29, 0x1cc, RZ ;  /* 0x000001cc1d057810 */ /* 0x000fe20007ffe0ff */
[----:B0-----:R-:W-:Y:S02]  /*3830*/  IMAD.MOV.U32 R12, RZ, RZ, R4 ;  /* 0x000000ffff0c7224 */ /* 0x001fe400078e0004 */
[----:B------:R-:W-:Y:S01]  /*3840*/  @!P4 IMAD.IADD R19, R19, 0x1, -R24 ;  /* 0x000000011313c824 */ /* 0x000fe200078e0a18 */
[----:B------:R-:W-:Y:S01]  /*3850*/  IABS R14, R5 ;  /* 0x00000005000e7213 */ /* 0x000fe20000000000 */
[----:B------:R-:W-:Y:S01]  /*3860*/  @!P3 IMAD.MOV R12, RZ, RZ, -R12 ;  /* 0x000000ffff0cb224 */ /* 0x000fe200078e0a0c */
[----:B------:R-:W-:Y:S01]  /*3870*/  ISETP.GE.AND P3, PT, R11, RZ, PT ;  /* 0x000000ff0b00720c */ /* 0x000fe20003f66270 */
[----:B------:R-:W-:Y:S01]  /*3880*/  @!P6 IMAD.MOV R16, RZ, RZ, -R16 ;  /* 0x000000ffff10e224 */ /* 0x000fe200078e0a10 */
[----:B------:R-:W-:Y:S01]  /*3890*/  IABS R11, R11 ;  /* 0x0000000b000b7213 */ /* 0x000fe20000000000 */
[----:B------:R-:W-:Y:S01]  /*38a0*/  IMAD.HI.U32 R9, R2, R6, RZ ;  /* 0x0000000602097227 */ /* 0x000fe200078e00ff */
[----:B------:R0:W-:Y:S01]  /*38b0*/  STL [R1+0x754], R12 ;  /* 0x0007540c01007387 */ /* 0x0001e20000100800 */
[----:B------:R-:W-:-:S02]  /*38c0*/  ISETP.GT.U32.AND P4, PT, R24, R19, PT ;  /* 0x000000131800720c */ /* 0x000fc40003f84070 */
[----:B------:R-:W-:Y:S01]  /*38d0*/  ISETP.GT.U32.AND P6, PT, R24, R0, PT ;  /* 0x000000001800720c */ /* 0x000fe20003fc4070 */
[----:B------:R-:W-:Y:S01]  /*38e0*/  IMAD.MOV R9, RZ, RZ, -R9 ;  /* 0x000000ffff097224 */ /* 0x000fe200078e0a09 */
[----:B------:R1:W-:Y:S01]  /*38f0*/  STL [R1+0x74c], R16 ;  /* 0x00074c1001007387 */ /* 0x0003e20000100800 */
[----:B------:R-:W-:Y:S01]  /*3900*/  @!P1 IMAD.IADD R18, R18, 0x1, -R24 ;  /* 0x0000000112129824 */ /* 0x000fe200078e0a18 */
[----:B------:R-:W-:Y:S01]  /*3910*/  ISETP.GE.AND P1, PT, R3, RZ, PT ;  /* 0x000000ff0300720c */ /* 0x000fe20003f26270 */
[----:B------:R-:W-:Y:S01]  /*3920*/  IMAD R6, R24, R9, R6 ;  /* 0x0000000918067224 */ /* 0x000fe200078e0206 */
[----:B------:R-:W-:Y:S01]  /*3930*/  IADD3 R9, R29, 0x1c9, RZ ;  /* 0x000001c91d097810 */ /* 0x000fe20007ffe0ff */
[----:B0-----:R-:W-:-:S03]  /*3940*/  IMAD.HI.U32 R12, R2, R11, RZ ;  /* 0x0000000b020c7227 */ /* 0x001fc600078e00ff */
[----:B------:R-:W-:Y:S01]  /*3950*/  IABS R17, R9 ;  /* 0x0000000900117213 */ /* 0x000fe20000000000 */
[----:B------:R-:W-:Y:S02]  /*3960*/  IMAD.MOV R12, RZ, RZ, -R12 ;  /* 0x000000ffff0c7224 */ /* 0x000fe400078e0a0c */
[--C-:B------:R-:W-:Y:S02]  /*3970*/  @!P4 IMAD.IADD R19, R19, 0x1, -R24.reuse ;  /* 0x000000011313c824 */ /* 0x100fe400078e0a18 */
[----:B------:R-:W-:Y:S01]  /*3980*/  IMAD R3, R24, R12, R11 ;  /* 0x0000000c18037224 */ /* 0x000fe200078e020b */
[----:B------:R-:W-:Y:S01]  /*3990*/  IADD3 R12, R29, 0x1ca, RZ ;  /* 0x000001ca1d0c7810 */ /* 0x000fe20007ffe0ff */
[----:B------:R-:W-:Y:S01]  /*39a0*/  @!P6 IMAD.IADD R0, R0, 0x1, -R24 ;  /* 0x000000010000e824 */ /* 0x000fe200078e0a18 */
[----:B------:R-:W-:Y:S01]  /*39b0*/  ISETP.GT.U32.AND P6, PT, R24, R6, PT ;  /* 0x000000061800720c */ /* 0x000fe20003fc4070 */
[----:B------:R-:W-:Y:S01]  /*39c0*/  IMAD.HI.U32 R4, R2, R14, RZ ;  /* 0x0000000e02047227 */ /* 0x000fe200078e00ff */
[----:B------:R-:W-:-:S02]  /*39d0*/  ISETP.GT.U32.AND P4, PT, R24, R3, PT ;  /* 0x000000031800720c */ /* 0x000fc40003f84070 */
[----:B-1----:R-:W-:Y:S01]  /*39e0*/  IABS R16, R12 ;  /* 0x0000000c00107213 */ /* 0x002fe20000000000 */
[----:B------:R-:W-:Y:S01]  /*39f0*/  IMAD.MOV R4, RZ, RZ, -R4 ;  /* 0x000000ffff047224 */ /* 0x000fe200078e0a04 */
[----:B------:R-:W-:Y:S01]  /*3a00*/  IADD3 R11, R29, 0x1c8, RZ ;  /* 0x000001c81d0b7810 */ /* 0x000fe20007ffe0ff */
[----:B------:R-:W-:-:S04]  /*3a10*/  IMAD.HI.U32 R13, R2, R10, RZ ;  /* 0x0000000a020d7227 */ /* 0x000fc800078e00ff */
[----:B------:R-:W-:Y:S01]  /*3a20*/  IMAD R14, R24, R4, R14 ;  /* 0x00000004180e7224 */ /* 0x000fe200078e020e */
[----:B------:R-:W-:Y:S01]  /*3a30*/  IADD3 R4, R29, 0x1cb, RZ ;  /* 0x000001cb1d047810 */ /* 0x000fe20007ffe0ff */
[--C-:B------:R-:W-:Y:S02]  /*3a40*/  @!P6 IMAD.IADD R6, R6, 0x1, -R24.reuse ;  /* 0x000000010606e824 */ /* 0x100fe400078e0a18 */
[----:B------:R-:W-:Y:S01]  /*3a50*/  @!P4 IMAD.IADD R3, R3, 0x1, -R24 ;  /* 0x000000010303c824 */ /* 0x000fe200078e0a18 */
[C---:B------:R-:W-:Y:S01]  /*3a60*/  ISETP.GT.U32.AND P4, PT, R24.reuse, R0, PT ;  /* 0x000000001800720c */ /* 0x040fe20003f84070 */
[----:B------:R-:W-:Y:S01]  /*3a70*/  IMAD.MOV R7, RZ, RZ, -R13 ;  /* 0x000000ffff077224 */ /* 0x000fe200078e0a0d */
[----:B------:R-:W-:Y:S01]  /*3a80*/  IABS R13, R4 ;  /* 0x00000004000d7213 */ /* 0x000fe20000000000 */
[----:B------:R-:W-:Y:S01]  /*3a90*/  IMAD.MOV.U32 R21, RZ, RZ, R18 ;  /* 0x000000ffff157224 */ /* 0x000fe200078e0012 */
[----:B------:R-:W-:Y:S01]  /*3aa0*/  ISETP.GT.U32.AND P6, PT, R24, R6, PT ;  /* 0x000000061800720c */ /* 0x000fe20003fc4070 */
[----:B------:R-:W-:-:S04]  /*3ab0*/  IMAD.HI.U32 R18, R2, R16, RZ ;  /* 0x0000001002127227 */ /* 0x000fc800078e00ff */
[----:B------:R-:W-:Y:S01]  /*3ac0*/  @!P2 IMAD.MOV R21, RZ, RZ, -R21 ;  /* 0x000000ffff15a224 */ /* 0x000fe200078e0a15 */
[----:B------:R-:W-:Y:S01]  /*3ad0*/  ISETP.GT.U32.AND P2, PT, R24, R3, PT ;  /* 0x000000031800720c */ /* 0x000fe20003f44070 */
[----:B------:R-:W-:-:S03]  /*3ae0*/  IMAD.HI.U32 R20, R2, R13, RZ ;  /* 0x0000000d02147227 */ /* 0x000fc600078e00ff */
[----:B------:R-:W-:Y:S01]  /*3af0*/  STL [R1+0x738], R21 ;  /* 0x0007381501007387 */ /* 0x000fe20000100800 */
[----:B------:R-:W-:Y:S02]  /*3b00*/  IMAD.MOV R18, RZ, RZ, -R18 ;  /* 0x000000ffff127224 */ /* 0x000fe400078e0a12 */
[----:B------:R-:W-:Y:S01]  /*3b10*/  IMAD R10, R24, R7, R10 ;  /* 0x00000007180a7224 */ /* 0x000fe200078e020a */
[----:B------:R-:W-:Y:S01]  /*3b20*/  IABS R7, R11 ;  /* 0x0000000b00077213 */ /* 0x000fe20000000000 */
[----:B------:R-:W-:Y:S02]  /*3b30*/  IMAD.MOV R20, RZ, RZ, -R20 ;  /* 0x000000ffff147224 */ /* 0x000fe400078e0a14 */
[----:B------:R-:W-:Y:S01]  /*3b40*/  @!P4 IMAD.IADD R0, R0, 0x1, -R24 ;  /* 0x000000010000c824 */ /* 0x000fe200078e0a18 */
[C---:B------:R-:W-:Y:S01]  /*3b50*/  ISETP.GT.U32.AND P4, PT, R24.reuse, R14, PT ;  /* 0x0000000e1800720c */ /* 0x040fe20003f84070 */
[C---:B------:R-:W-:Y:S02]  /*3b60*/  IMAD R16, R24.reuse, R18, R16 ;  /* 0x0000001218107224 */ /* 0x040fe400078e0210 */
[----:B------:R-:W-:Y:S01]  /*3b70*/  @!P0 IMAD.MOV R19, RZ, RZ, -R19 ;  /* 0x000000ffff138224 */ /* 0x000fe200078e0a13 */
[C---:B------:R-:W-:Y:S01]  /*3b80*/  ISETP.GT.U32.AND P0, PT, R24.reuse, R10, PT ;  /* 0x0000000a1800720c */ /* 0x040fe20003f04070 */
[----:B------:R-:W-:-:S02]  /*3b90*/  IMAD R13, R24, R20, R13 ;  /* 0x00000014180d7224 */ /* 0x000fc400078e020d */
[--C-:B------:R-:W-:Y:S01]  /*3ba0*/  @!P6 IMAD.IADD R6, R6, 0x1, -R24.reuse ;  /* 0x000000010606e824 */ /* 0x100fe200078e0a18 */
[C---:B------:R-:W-:Y:S01]  /*3bb0*/  ISETP.GT.U32.AND P6, PT, R24.reuse, R16, PT ;  /* 0x000000101800720c */ /* 0x040fe20003fc4070 */
[----:B------:R-:W-:Y:S01]  /*3bc0*/  @!P2 IMAD.IADD R3, R3, 0x1, -R24 ;  /* 0x000000010303a824 */ /* 0x000fe200078e0a18 */
[----:B------:R-:W-:Y:S01]  /*3bd0*/  ISETP.GT.U32.AND P2, PT, R24, R13, PT ;  /* 0x0000000d1800720c */ /* 0x000fe20003f44070 */
[----:B------:R0:W-:Y:S01]  /*3be0*/  STL [R1+0x734], R19 ;  /* 0x0007341301007387 */ /* 0x0001e20000100800 */
[----:B------:R-:W-:Y:S02]  /*3bf0*/  IMAD.MOV.U32 R22, RZ, RZ, R0 ;  /* 0x000000ffff167224 */ /* 0x000fe400078e0000 */
[----:B------:R-:W-:Y:S01]  /*3c00*/  @!P4 IMAD.IADD R14, R14, 0x1, -R24 ;  /* 0x000000010e0ec824 */ /* 0x000fe200078e0a18 */
[----:B------:R-:W-:Y:S01]  /*3c10*/  ISETP.GE.AND P4, PT, R5, RZ, PT ;  /* 0x000000ff0500720c */ /* 0x000fe20003f86270 */
[----:B------:R-:W-:Y:S01]  /*3c20*/  IMAD.HI.U32 R20, R2, R7, RZ ;  /* 0x0000000702147227 */ /* 0x000fe200078e00ff */
[----:B------:R-:W-:-:S03]  /*3c30*/  IADD3 R5, R29, 0x1c6, RZ ;  /* 0x000001c61d057810 */ /* 0x000fc60007ffe0ff */
[----:B------:R-:W-:Y:S01]  /*3c40*/  @!P0 IMAD.IADD R10, R10, 0x1, -R24 ;  /* 0x000000010a0a8824 */ /* 0x000fe200078e0a18 */
[----:B------:R-:W-:Y:S01]  /*3c50*/  ISETP.GE.AND P0, PT, R15, RZ, PT ;  /* 0x000000ff0f00720c */ /* 0x000fe20003f06270 */
[----:B0-----:R-:W-:Y:S01]  /*3c60*/  IMAD.HI.U32 R19, R2, R17, RZ ;  /* 0x0000001102137227 */ /* 0x001fe200078e00ff */
[----:B------:R-:W-:-:S03]  /*3c70*/  IADD3 R15, R29, 0x1c7, RZ ;  /* 0x000001c71d0f7810 */ /* 0x000fc60007ffe0ff */
[--C-:B------:R-:W-:Y:S01]  /*3c80*/  @!P6 IMAD.IADD R16, R16, 0x1, -R24.reuse ;  /* 0x000000011010e824 */ /* 0x100fe200078e0a18 */
[C---:B------:R-:W-:Y:S01]  /*3c90*/  ISETP.GT.U32.AND P6, PT, R24.reuse, R14, PT ;  /* 0x0000000e1800720c */ /* 0x040fe20003fc4070 */
[----:B------:R-:W-:Y:S02]  /*3ca0*/  IMAD.MOV R19, RZ, RZ, -R19 ;  /* 0x000000ffff137224 */ /* 0x000fe400078e0a13 */
[----:B------:R-:W-:Y:S01]  /*3cb0*/  @!P2 IMAD.IADD R13, R13, 0x1, -R24 ;  /* 0x000000010d0da824 */ /* 0x000fe200078e0a18 */
[C---:B------:R-:W-:Y:S01]  /*3cc0*/  ISETP.GT.U32.AND P2, PT, R24.reuse, R10, PT ;  /* 0x0000000a1800720c */ /* 0x040fe20003f44070 */
[C---:B------:R-:W-:Y:S02]  /*3cd0*/  IMAD R17, R24.reuse, R19, R17 ;  /* 0x0000001318117224 */ /* 0x040fe400078e0211 */
[----:B------:R-:W-:Y:S01]  /*3ce0*/  @!P5 IMAD.MOV R22, RZ, RZ, -R22 ;  /* 0x000000ffff16d224 */ /* 0x000fe200078e0a16 */
[C---:B------:R-:W-:Y:S01]  /*3cf0*/  ISETP.GT.U32.AND P5, PT, R24.reuse, R13, PT ;  /* 0x0000000d1800720c */ /* 0x040fe20003fa4070 */
[----:B------:R-:W-:Y:S01]  /*3d00*/  IMAD.MOV.U32 R0, RZ, RZ, R6 ;  /* 0x000000ffff007224 */ /* 0x000fe200078e0006 */
[----:B------:R-:W-:Y:S01]  /*3d10*/  IABS R6, R15 ;  /* 0x0000000f00067213 */ /* 0x000fe20000000000 */
[----:B------:R-:W-:Y:S01]  /*3d20*/  IMAD.MOV R20, RZ, RZ, -R20 ;  /* 0x000000ffff147224 */ /* 0x000fe200078e0a14 */
[----:B------:R-:W-:Y:S01]  /*3d30*/  STL [R1+0x72c], R22 ;  /* 0x00072c1601007387 */ /* 0x000fe20000100800 */
[----:B------:R-:W-:Y:S01]  /*3d40*/  IMAD.MOV.U32 R21, RZ, RZ, R3 ;  /* 0x000000ffff157224 */ /* 0x000fe200078e0003 */
[----:B------:R-:W-:Y:S01]  /*3d50*/  IABS R3, R5 ;  /* 0x0000000500037213 */ /* 0x000fe20000000000 */
[----:B------:R-:W-:Y:S01]  /*3d60*/  @!P1 IMAD.MOV R0, RZ, RZ, -R0 ;  /* 0x000000ffff009224 */ /* 0x000fe200078e0a00 */
[C---:B------:R-:W-:Y:S01]  /*3d70*/  ISETP.GT.U32.AND P1, PT, R24.reuse, R17, PT ;  /* 0x000000111800720c */ /* 0x040fe20003f24070 */
[----:B------:R-:W-:-:S02]  /*3d80*/  IMAD R7, R24, R20, R7 ;  /* 0x0000001418077224 */ /* 0x000fc400078e0207 */
[----:B------:R-:W-:Y:S01]  /*3d90*/  @!P3 IMAD.MOV R21, RZ, RZ, -R21 ;  /* 0x000000ffff15b224 */ /* 0x000fe200078e0a15 */
[----:B------:R-:W-:Y:S01]  /*3da0*/  ISETP.GT.U32.AND P3, PT, R24, R16, PT ;  /* 0x000000101800720c */ /* 0x000fe20003f64070 */
[--C-:B------:R-:W-:Y:S01]  /*3db0*/  @!P6 IMAD.IADD R14, R14, 0x1, -R24.reuse ;  /* 0x000000010e0ee824 */ /* 0x100fe200078e0a18 */
[----:B------:R-:W-:Y:S01]  /*3dc0*/  ISETP.GT.U32.AND P6, PT, R24, R7, PT ;  /* 0x000000071800720c */ /* 0x000fe20003fc4070 */
[--C-:B------:R-:W-:Y:S01]  /*3dd0*/  @!P2 IMAD.IADD R10, R10, 0x1, -R24.reuse ;  /* 0x000000010a0aa824 */ /* 0x100fe200078e0a18 */
[----:B------:R-:W-:Y:S01]  /*3de0*/  ISETP.GE.AND P2, PT, R4, RZ, PT ;  /* 0x000000ff0400720c */ /* 0x000fe20003f46270 */
[----:B------:R-:W-:Y:S01]  /*3df0*/  IMAD.HI.U32 R4, R2, R6, RZ ;  /* 0x0000000602047227 */ /* 0x000fe200078e00ff */
[----:B------:R-:W-:Y:S03]  /*3e00*/  STL [R1+0x728], R21 ;  /* 0x0007281501007387 */ /* 0x000fe60000100800 */
[----:B------:R-:W-:Y:S01]  /*3e10*/  @!P5 IMAD.IADD R13, R13, 0x1, -R24 ;  /* 0x000000010d0dd824 */ /* 0x000fe200078e0a18 */
[----:B------:R0:W-:Y:S01]  /*3e20*/  STL [R1+0x724], R0 ;  /* 0x0007240001007387 */ /* 0x0001e20000100800 */
[----:B------:R-:W-:Y:S01]  /*3e30*/  ISETP.GE.AND P5, PT, R12, RZ, PT ;  /* 0x000000ff0c00720c */ /* 0x000fe20003fa6270 */
[----:B------:R-:W-:-:S02]  /*3e40*/  IMAD.MOV R4, RZ, RZ, -R4 ;  /* 0x000000ffff047224 */ /* 0x000fc400078e0a04 */
[----:B------:R-:W-:Y:S01]  /*3e50*/  @!P1 IMAD.IADD R17, R17, 0x1, -R24 ;  /* 0x0000000111119824 */ /* 0x000fe200078e0a18 */
[----:B------:R-:W-:Y:S01]  /*3e60*/  ISETP.GE.AND P1, PT, R11, RZ, PT ;  /* 0x000000ff0b00720c */ /* 0x000fe20003f26270 */
[----:B------:R-:W-:Y:S01]  /*3e70*/  IMAD.MOV.U32 R19, RZ, RZ, R10 ;  /* 0x000000ffff137224 */ /* 0x000fe200078e000a */
[----:B------:R-:W-:Y:S01]  /*3e80*/  IADD3 R11, R29, 0x1c3, RZ ;  /* 0x000001c31d0b7810 */ /* 0x000fe20007ffe0ff */
[----:B------:R-:W-:Y:S01]  /*3e90*/  @!P3 IMAD.IADD R16, R16, 0x1, -R24 ;  /* 0x000000011010b824 */ /* 0x000fe200078e0a18 */
[----:B------:R-:W-:Y:S01]  /*3ea0*/  ISETP.GE.AND P3, PT, R9, RZ, PT ;  /* 0x000000ff0900720c */ /* 0x000fe20003f66270 */
[----:B0-----:R-:W-:-:S04]  /*3eb0*/  IMAD.HI.U32 R0, R2, R3, RZ ;  /* 0x0000000302007227 */ /* 0x001fc800078e00ff */
[----:B------:R-:W-:Y:S02]  /*3ec0*/  IMAD.MOV R0, RZ, RZ, -R0 ;  /* 0x000000ffff007224 */ /* 0x000fe400078e0a00 */
[C---:B------:R-:W-:Y:S01]  /*3ed0*/  IMAD R6, R24.reuse, R4, R6 ;  /* 0x0000000418067224 */ /* 0x040fe200078e0206 */
[----:B------:R-:W-:Y:S01]  /*3ee0*/  IADD3 R4, R29, 0x1c5, RZ ;  /* 0x000001c51d047810 */ /* 0x000fe20007ffe0ff */
[----:B------:R-:W-:Y:S02]  /*3ef0*/  IMAD.MOV.U32 R10, RZ, RZ, R13 ;  /* 0x000000ffff0a7224 */ /* 0x000fe400078e000d */
[----:B------:R-:W-:Y:S01]  /*3f00*/  @!P0 IMAD.MOV R19, RZ, RZ, -R19 ;  /* 0x000000ffff138224 */ /* 0x000fe200078e0a13 */
[C---:B------:R-:W-:Y:S01]  /*3f10*/  ISETP.GT.U32.AND P0, PT, R24.reuse, R17, PT ;  /* 0x000000111800720c */ /* 0x040fe20003f04070 */
[----:B------:R-:W-:Y:S01]  /*3f20*/  IMAD.MOV.U32 R18, RZ, RZ, R14 ;  /* 0x000000ffff127224 */ /* 0x000fe200078e000e */
[----:B------:R-:W-:Y:S01]  /*3f30*/  IABS R12, R4 ;  /* 0x00000004000c7213 */ /* 0x000fe20000000000 */
[----:B------:R-:W-:Y:S01]  /*3f40*/  @!P6 IMAD.IADD R7, R7, 0x1, -R24 ;  /* 0x000000010707e824 */ /* 0x000fe200078e0a18 */
[----:B------:R-:W-:Y:S01]  /*3f50*/  STL [R1+0x720], R19 ;  /* 0x0007201301007387 */ /* 0x000fe20000100800 */
[C---:B------:R-:W-:Y:S01]  /*3f60*/  IMAD R3, R24.reuse, R0, R3 ;  /* 0x0000000018037224 */ /* 0x040fe200078e0203 */
[----:B------:R-:W-:Y:S01]  /*3f70*/  IADD3 R0, R29, 0x1c4, RZ ;  /* 0x000001c41d007810 */ /* 0x000fe20007ffe0ff */
[----:B------:R-:W-:Y:S01]  /*3f80*/  IMAD.MOV.U32 R9, RZ, RZ, R16 ;  /* 0x000000ffff097224 */ /* 0x000fe200078e0010 */
[----:B------:R-:W-:Y:S01]  /*3f90*/  ISETP.GE.AND P6, PT, R15, RZ, PT ;  /* 0x000000ff0f00720c */ /* 0x000fe20003fc6270 */
[----:B------:R-:W-:Y:S01]  /*3fa0*/  @!P2 IMAD.MOV R10, RZ, RZ, -R10 ;  /* 0x000000ffff0aa224 */ /* 0x000fe200078e0a0a */
[C---:B------:R-:W-:Y:S01]  /*3fb0*/  ISETP.GT.U32.AND P2, PT, R24.reuse, R6, PT ;  /* 0x000000061800720c */ /* 0x040fe20003f44070 */
[----:B------:R-:W-:Y:S01]  /*3fc0*/  @!P4 IMAD.MOV R18, RZ, RZ, -R18 ;  /* 0x000000ffff12c224 */ /* 0x000fe200078e0a12 */
[C---:B------:R-:W-:Y:S01]  /*3fd0*/  ISETP.GT.U32.AND P4, PT, R24.reuse, R7, PT ;  /* 0x000000071800720c */ /* 0x040fe20003f84070 */
[----:B------:R-:W-:Y:S01]  /*3fe0*/  @!P5 IMAD.MOV R9, RZ, RZ, -R9 ;  /* 0x000000ffff09d224 */ /* 0x000fe200078e0a09 */
[----:B------:R-:W-:Y:S01]  /*3ff0*/  ISETP.GT.U32.AND P5, PT, R24, R3, PT ;  /* 0x000000031800720c */ /* 0x000fe20003fa4070 */
[----:B------:R-:W-:Y:S01]  /*4000*/  @!P0 IMAD.IADD R17, R17, 0x1, -R24 ;  /* 0x0000000111118824 */ /* 0x000fe200078e0a18 */
[----:B------:R-:W-:Y:S01]  /*4010*/  ISETP.GE.AND P0, PT, R5, RZ, PT ;  /* 0x000000ff0500720c */ /* 0x000fe20003f06270 */
[----:B------:R-:W-:Y:S01]  /*4020*/  STL [R1+0x71c], R18 ;  /* 0x00071c1201007387 */ /* 0x000fe20000100800 */
[----:B------:R-:W-:-:S02]  /*4030*/  IABS R5, R0 ;  /* 0x0000000000057213 */ /* 0x000fc40000000000 */
[----:B------:R-:W-:Y:S01]  /*4040*/  IADD3 R14, R29, 0x1be, RZ ;  /* 0x000001be1d0e7810 */ /* 0x000fe20007ffe0ff */
[----:B------:R0:W-:Y:S02]  /*4050*/  STL [R1+0x700], R10 ;  /* 0x0007000a01007387 */ /* 0x0001e40000100800 */
[--C-:B------:R-:W-:Y:S01]  /*4060*/  @!P2 IMAD.IADD R6, R6, 0x1, -R24.reuse ;  /* 0x000000010606a824 */ /* 0x100fe200078e0a18 */
[----:B------:R-:W-:Y:S01]  /*4070*/  ISETP.GE.AND P2, PT, R0, RZ, PT ;  /* 0x000000ff0000720c */ /* 0x000fe20003f46270 */
[--C-:B------:R-:W-:Y:S01]  /*4080*/  @!P4 IMAD.IADD R7, R7, 0x1, -R24.reuse ;  /* 0x000000010707c824 */ /* 0x100fe200078e0a18 */
[----:B------:R-:W-:Y:S01]  /*4090*/  ISETP.GE.AND P4, PT, R4, RZ, PT ;  /* 0x000000ff0400720c */ /* 0x000fe20003f86270 */
[----:B------:R-:W-:Y:S01]  /*40a0*/  @!P5 IMAD.IADD R3, R3, 0x1, -R24 ;  /* 0x000000010303d824 */ /* 0x000fe200078e0a18 */
[----:B------:R-:W-:Y:S01]  /*40b0*/  ISETP.GT.U32.AND P5, PT, R24, R6, PT ;  /* 0x000000061800720c */ /* 0x000fe20003fa4070 */
[----:B------:R-:W-:Y:S01]  /*40c0*/  IMAD.MOV.U32 R4, RZ, RZ, R5 ;  /* 0x000000ffff047224 */ /* 0x000fe200078e0005 */
[----:B------:R1:W-:Y:S01]  /*40d0*/  STL [R1+0x14], R9 ;  /* 0x0000140901007387 */ /* 0x0003e20000100800 */
[----:B------:R-:W-:Y:S01]  /*40e0*/  IMAD.HI.U32 R5, R2, R12, RZ ;  /* 0x0000000c02057227 */ /* 0x000fe200078e00ff */
[----:B0-----:R-:W-:-:S03]  /*40f0*/  IADD3 R10, R29, 0x1c1, RZ ;  /* 0x000001c11d0a7810 */ /* 0x001fc60007ffe0ff */
[----:B------:R-:W-:Y:S02]  /*4100*/  IMAD.MOV R5, RZ, RZ, -R5 ;  /* 0x000000ffff057224 */ /* 0x000fe400078e0a05 */
[----:B------:R-:W-:-:S04]  /*4110*/  IMAD.HI.U32 R0, R2, R4, RZ ;  /* 0x0000000402007227 */ /* 0x000fc800078e00ff */
[----:B------:R-:W-:Y:S02]  /*4120*/  IMAD R12, R24, R5, R12 ;  /* 0x00000005180c7224 */ /* 0x000fe400078e020c */
[----:B-1----:R-:W-:Y:S01]  /*4130*/  IMAD.MOV.U32 R9, RZ, RZ, R17 ;  /* 0x000000ffff097224 */ /* 0x002fe200078e0011 */
[C---:B------:R-:W-:Y:S01]  /*4140*/  IADD3 R17, R29.reuse, 0x1bf, RZ ;  /* 0x000001bf1d117810 */ /* 0x040fe20007ffe0ff */
[----:B------:R-:W-:Y:S01]  /*4150*/  @!P5 IMAD.IADD R6, R6, 0x1, -R24 ;  /* 0x000000010606d824 */ /* 0x000fe200078e0a18 */
[C---:B------:R-:W-:Y:S01]  /*4160*/  ISETP.GT.U32.AND P5, PT, R24.reuse, R12, PT ;  /* 0x0000000c1800720c */ /* 0x040fe20003fa4070 */
[----:B------:R-:W-:Y:S01]  /*4170*/  @!P3 IMAD.MOV R9, RZ, RZ, -R9 ;  /* 0x000000ffff09b224 */ /* 0x000fe200078e0a09 */
[C---:B------:R-:W-:Y:S01]  /*4180*/  ISETP.GT.U32.AND P3, PT, R24.reuse, R3, PT ;  /* 0x000000031800720c */ /* 0x040fe20003f64070 */
[----:B------:R-:W-:Y:S02]  /*4190*/  IMAD.MOV R0, RZ, RZ, -R0 ;  /* 0x000000ffff007224 */ /* 0x000fe400078e0a00 */
[----:B------:R-:W-:Y:S01]  /*41a0*/  IMAD.MOV.U32 R13, RZ, RZ, R6 ;  /* 0x000000ffff0d7224 */ /* 0x000fe200078e0006 */
[----:B------:R0:W-:Y:S01]  /*41b0*/  STL [R1+0x704], R9 ;  /* 0x0007040901007387 */ /* 0x0001e20000100800 */
[----:B------:R-:W-:Y:S01]  /*41c0*/  IMAD R4, R24, R0, R4 ;  /* 0x0000000018047224 */ /* 0x000fe200078e0204 */
[----:B------:R-:W-:Y:S01]  /*41d0*/  IADD3 R0, R29, 0x1c0, RZ ;  /* 0x000001c01d007810 */ /* 0x000fe20007ffe0ff */
[----:B------:R-:W-:-:S02]  /*41e0*/  @!P6 IMAD.MOV R13, RZ, RZ, -R13 ;  /* 0x000000ffff0de224 */ /* 0x000fc400078e0a0d */
[----:B------:R-:W-:Y:S01]  /*41f0*/  @!P1 IMAD.MOV R7, RZ, RZ, -R7 ;  /* 0x000000ffff079224 */ /* 0x000fe200078e0a07 */
[----:B------:R-:W-:Y:S01]  /*4200*/  ISETP.GT.U32.AND P6, PT, R24, R4, PT ;  /* 0x000000041800720c */ /* 0x000fe20003fc4070 */
[--C-:B------:R-:W-:Y:S01]  /*4210*/  @!P5 IMAD.IADD R12, R12, 0x1, -R24.reuse ;  /* 0x000000010c0cd824 */ /* 0x100fe200078e0a18 */
[----:B------:R-:W-:Y:S01]  /*4220*/  ISETP.GE.AND P1, PT, R11, RZ, PT ;  /* 0x000000ff0b00720c */ /* 0x000fe20003f26270 */
[--C-:B------:R-:W-:Y:S01]  /*4230*/  @!P3 IMAD.IADD R3, R3, 0x1, -R24.reuse ;  /* 0x000000010303b824 */ /* 0x100fe200078e0a18 */
[----:B------:R-:W-:Y:S01]  /*4240*/  IABS R11, R11 ;  /* 0x0000000b000b7213 */ /* 0x000fe20000000000 */
[----:B------:R1:W-:Y:S01]  /*4250*/  STL [R1+0x708], R7 ;  /* 0x0007080701007387 */ /* 0x0003e20000100800 */
[----:B------:R-:W-:Y:S01]  /*4260*/  ISETP.GT.U32.AND P5, PT, R24, R12, PT ;  /* 0x0000000c1800720c */ /* 0x000fe20003fa4070 */
[----:B0-----:R-:W-:Y:S02]  /*4270*/  IMAD.MOV.U32 R9, RZ, RZ, R3 ;  /* 0x000000ffff097224 */ /* 0x001fe400078e0003 */
[----:B------:R-:W-:Y:S01]  /*4280*/  IMAD.HI.U32 R5, R2, R11, RZ ;  /* 0x0000000b02057227 */ /* 0x000fe200078e00ff */
[----:B------:R-:W-:Y:S03]  /*4290*/  STL [R1+0x70c], R13 ;  /* 0x00070c0d01007387 */ /* 0x000fe60000100800 */
[----:B------:R-:W-:Y:S01]  /*42a0*/  @!P0 IMAD.MOV R9, RZ, RZ, -R9 ;  /* 0x000000ffff098224 */ /* 0x000fe200078e0a09 */
[----:B------:R-:W-:Y:S01]  /*42b0*/  ISETP.GE.AND P0, PT, R10, RZ, PT ;  /* 0x000000ff0a00720c */ /* 0x000fe20003f06270 */
[----:B------:R-:W-:Y:S01]  /*42c0*/  IMAD.MOV R5, RZ, RZ, -R5 ;  /* 0x000000ffff057224 */ /* 0x000fe200078e0a05 */
[----:B-1----:R-:W-:Y:S01]  /*42d0*/  IADD3 R7, R29, 0x1c2, RZ ;  /* 0x000001c21d077810 */ /* 0x002fe20007ffe0ff */
[----:B------:R-:W-:Y:S01]  /*42e0*/  @!P6 IMAD.IADD R4, R4, 0x1, -R24 ;  /* 0x000000010404e824 */ /* 0x000fe200078e0a18 */
[----:B------:R-:W-:Y:S01]  /*42f0*/  IABS R10, R10 ;  /* 0x0000000a000a7213 */ /* 0x000fe20000000000 */
[----:B------:R0:W-:Y:S01]  /*4300*/  STL [R1+0x718], R9 ;  /* 0x0007180901007387 */ /* 0x0001e20000100800 */
[----:B------:R-:W-:Y:S01]  /*4310*/  ISETP.GE.AND P3, PT, R7, RZ, PT ;  /* 0x000000ff0700720c */ /* 0x000fe20003f66270 */
[----:B------:R-:W-:Y:S01]  /*4320*/  IMAD R11, R24, R5, R11 ;  /* 0x00000005180b7224 */ /* 0x000fe200078e020b */
[----:B------:R-:W-:Y:S01]  /*4330*/  IABS R7, R7 ;  /* 0x0000000700077213 */ /* 0x000fe20000000000 */
[----:B------:R-:W-:Y:S01]  /*4340*/  IMAD.HI.U32 R5, R2, R10, RZ ;  /* 0x0000000a02057227 */ /* 0x000fe200078e00ff */
[----:B------:R-:W-:-:S03]  /*4350*/  ISETP.GT.U32.AND P6, PT, R24, R4, PT ;  /* 0x000000041800720c */ /* 0x000fc60003fc4070 */
[----:B------:R-:W-:Y:S01]  /*4360*/  @!P5 IMAD.IADD R12, R12, 0x1, -R24 ;  /* 0x000000010c0cd824 */ /* 0x000fe200078e0a18 */
[----:B------:R-:W-:Y:S01]  /*4370*/  ISETP.GT.U32.AND P5, PT, R24, R11, PT ;  /* 0x0000000b1800720c */ /* 0x000fe20003fa4070 */
[----:B------:R-:W-:Y:S01]  /*4380*/  IMAD.HI.U32 R3, R2, R7, RZ ;  /* 0x0000000702037227 */ /* 0x000fe200078e00ff */
[----:B0-----:R-:W-:-:S03]  /*4390*/  IABS R9, R0 ;  /* 0x0000000000097213 */ /* 0x001fc60000000000 */
[----:B------:R-:W-:Y:S02]  /*43a0*/  IMAD.MOV R5, RZ, RZ, -R5 ;  /* 0x000000ffff057224 */ /* 0x000fe400078e0a05 */
[----:B------:R-:W-:-:S04]  /*43b0*/  IMAD.HI.U32 R6, R2, R9, RZ ;  /* 0x0000000902067227 */ /* 0x000fc800078e00ff */
[----:B------:R-:W-:Y:S02]  /*43c0*/  IMAD.MOV R3, RZ, RZ, -R3 ;  /* 0x000000ffff037224 */ /* 0x000fe400078e0a03 */
[----:B------:R-:W-:Y:S02]  /*43d0*/  IMAD.MOV R6, RZ, RZ, -R6 ;  /* 0x000000ffff067224 */ /* 0x000fe400078e0a06 */
[C---:B------:R-:W-:Y:S02]  /*43e0*/  IMAD R10, R24.reuse, R5, R10 ;  /* 0x00000005180a7224 */ /* 0x040fe400078e020a */
[C---:B------:R-:W-:Y:S01]  /*43f0*/  IMAD R7, R24.reuse, R3, R7 ;  /* 0x0000000318077224 */ /* 0x040fe200078e0207 */
[----:B------:R-:W-:Y:S01]  /*4400*/  IABS R3, R17 ;  /* 0x0000001100037213 */ /* 0x000fe20000000000 */
[----:B------:R-:W-:Y:S02]  /*4410*/  IMAD.MOV.U32 R13, RZ, RZ, R12 ;  /* 0x000000ffff0d7224 */ /* 0x000fe400078e000c */
[----:B------:R-:W-:Y:S01]  /*4420*/  IMAD R9, R24, R6, R9 ;  /* 0x0000000618097224 */ /* 0x000fe200078e0209 */
[----:B------:R-:W-:Y:S01]  /*4430*/  IADD3 R6, R29, 0x1bd, RZ ;  /* 0x000001bd1d067810 */ /* 0x000fe20007ffe0ff */
[--C-:B------:R-:W-:Y:S01]  /*4440*/  @!P6 IMAD.IADD R4, R4, 0x1, -R24.reuse ;  /* 0x000000010404e824 */ /* 0x100fe200078e0a18 */
[C---:B------:R-:W-:Y:S01]  /*4450*/  ISETP.GT.U32.AND P6, PT, R24.reuse, R10, PT ;  /* 0x0000000a1800720c */ /* 0x040fe20003fc4070 */
[----:B------:R-:W-:Y:S01]  /*4460*/  @!P4 IMAD.MOV R13, RZ, RZ, -R13 ;  /* 0x000000ffff0dc224 */ /* 0x000fe200078e0a0d */
[C---:B------:R-:W-:Y:S01]  /*4470*/  ISETP.GT.U32.AND P4, PT, R24.reuse, R7, PT ;  /* 0x000000071800720c */ /* 0x040fe20003f84070 */
[----:B------:R-:W-:Y:S01]  /*4480*/  @!P5 IMAD.IADD R11, R11, 0x1, -R24 ;  /* 0x000000010b0bd824 */ /* 0x000fe200078e0a18 */
[----:B------:R-:W-:Y:S01]  /*4490*/  ISETP.GT.U32.AND P5, PT, R24, R9, PT ;  /* 0x000000091800720c */ /* 0x000fe20003fa4070 */
[----:B------:R-:W-:Y:S01]  /*44a0*/  IMAD.MOV.U32 R12, RZ, RZ, R4 ;  /* 0x000000ffff0c7224 */ /* 0x000fe200078e0004 */
[----:B------:R0:W-:Y:S01]  /*44b0*/  STL [R1+0x714], R13 ;  /* 0x0007140d01007387 */ /* 0x0001e20000100800 */
[----:B------:R-:W-:Y:S01]  /*44c0*/  IMAD.HI.U32 R5, R2, R3, RZ ;  /* 0x0000000302057227 */ /* 0x000fe200078e00ff */
[----:B------:R-:W-:-:S03]  /*44d0*/  IABS R16, R6 ;  /* 0x0000000600107213 */ /* 0x000fc60000000000 */
[----:B------:R-:W-:Y:S02]  /*44e0*/  IMAD.MOV R5, RZ, RZ, -R5 ;  /* 0x000000ffff057224 */ /* 0x000fe400078e0a05 */
[--C-:B------:R-:W-:Y:S02]  /*44f0*/  @!P6 IMAD.IADD R10, R10, 0x1, -R24.reuse ;  /* 0x000000010a0ae824 */ /* 0x100fe400078e0a18 */
[--C-:B------:R-:W-:Y:S01]  /*4500*/  @!P4 IMAD.IADD R7, R7, 0x1, -R24.reuse ;  /* 0x000000010707c824 */ /* 0x100fe200078e0a18 */
[----:B0-----:R-:W-:Y:S01]  /*4510*/  IABS R13, R14 ;  /* 0x0000000e000d7213 */ /* 0x001fe20000000000 */
[----:B------:R-:W-:Y:S01]  /*4520*/  @!P5 IMAD.IADD R9, R9, 0x1, -R24 ;  /* 0x000000010909d824 */ /* 0x000fe200078e0a18 */
[C---:B------:R-:W-:Y:S01]  /*4530*/  ISETP.GT.U32.AND P4, PT, R24.reuse, R11, PT ;  /* 0x0000000b1800720c */ /* 0x040fe20003f84070 */
[----:B------:R-:W-:Y:S01]  /*4540*/  @!P2 IMAD.MOV R12, RZ, RZ, -R12 ;  /* 0x000000ffff0ca224 */ /* 0x000fe200078e0a0c */
[----:B------:R-:W-:Y:S01]  /*4550*/  ISETP.GT.U32.AND P5, PT, R24, R10, PT ;  /* 0x0000000a1800720c */ /* 0x000fe20003fa4070 */
[----:B------:R-:W-:Y:S01]  /*4560*/  IMAD.HI.U32 R4, R2, R13, RZ ;  /* 0x0000000d02047227 */ /* 0x000fe200078e00ff */
[----:B------:R-:W-:-:S02]  /*4570*/  ISETP.GT.U32.AND P2, PT, R24, R9, PT ;  /* 0x000000091800720c */ /* 0x000fc40003f44070 */
[C---:B------:R-:W-:Y:S01]  /*4580*/  ISETP.GT.U32.AND P6, PT, R24.reuse, R7, PT ;  /* 0x000000071800720c */ /* 0x040fe20003fc4070 */
[----:B------:R-:W-:Y:S01]  /*4590*/  IMAD.MOV R4, RZ, RZ, -R4 ;  /* 0x000000ffff047224 */ /* 0x000fe200078e0a04 */
[----:B------:R0:W-:Y:S01]  /*45a0*/  STL [R1+0x710], R12 ;  /* 0x0007100c01007387 */ /* 0x0001e20000100800 */
[C---:B------:R-:W-:Y:S01]  /*45b0*/  IMAD R3, R24.reuse, R5, R3 ;  /* 0x0000000518037224 */ /* 0x040fe200078e0203 */
[C---:B------:R-:W-:Y:S01]  /*45c0*/  IADD3 R5, R29.reuse, 0x1bc, RZ ;  /* 0x000001bc1d057810 */ /* 0x040fe20007ffe0ff */
[C---:B------:R-:W-:Y:S01]  /*45d0*/  IMAD R13, R24.reuse, R4, R13 ;  /* 0x00000004180d7224 */ /* 0x040fe200078e020d */
[----:B------:R-:W-:Y:S01]  /*45e0*/  IADD3 R4, R29, 0x1bb, RZ ;  /* 0x000001bb1d047810 */ /* 0x000fe20007ffe0ff */
[--C-:B------:R-:W-:Y:S01]  /*45f0*/  @!P4 IMAD.IADD R11, R11, 0x1, -R24.reuse ;  /* 0x000000010b0bc824 */ /* 0x100fe200078e0a18 */
[----:B------:R-:W-:Y:S01]  /*4600*/  ISETP.GT.U32.AND P4, PT, R24, R3, PT ;  /* 0x000000031800720c */ /* 0x000fe20003f84070 */
[--C-:B------:R-:W-:Y:S01]  /*4610*/  @!P5 IMAD.IADD R10, R10, 0x1, -R24.reuse ;  /* 0x000000010a0ad824 */ /* 0x100fe200078e0a18 */
[----:B------:R-:W-:Y:S01]  /*4620*/  ISETP.GT.U32.AND P5, PT, R24, R13, PT ;  /* 0x0000000d1800720c */ /* 0x000fe20003fa4070 */
[--C-:B------:R-:W-:Y:S01]  /*4630*/  @!P2 IMAD.IADD R9, R9, 0x1, -R24.reuse ;  /* 0x000000010909a824 */ /* 0x100fe200078e0a18 */
[----:B------:R-:W-:Y:S01]  /*4640*/  ISETP.GE.AND P2, PT, R17, RZ, PT ;  /* 0x000000ff1100720c */ /* 0x000fe20003f46270 */
[----:B------:R-:W-:Y:S01]  /*4650*/  @!P6 IMAD.IADD R7, R7, 0x1, -R24 ;  /* 0x000000010707e824 */ /* 0x000fe200078e0a18 */
[----:B------:R-:W-:Y:S01]  /*4660*/  IABS R17, R4 ;  /* 0x0000000400117213 */ /* 0x000fe20000000000 */
[----:B0-----:R-:W-:Y:S01]  /*4670*/  IMAD.HI.U32 R12, R2, R16, RZ ;  /* 0x00000010020c7227 */ /* 0x001fe200078e00ff */
[----:B------:R-:W-:-:S02]  /*4680*/  IABS R15, R5 ;  /* 0x00000005000f7213 */ /* 0x000fc40000000000 */
[----:B------:R-:W-:Y:S01]  /*4690*/  ISETP.GE.AND P6, PT, R0, RZ, PT ;  /* 0x000000ff0000720c */ /* 0x000fe20003fc6270 */
[----:B------:R-:W-:Y:S02]  /*46a0*/  IMAD.MOV.U32 R19, RZ, RZ, R11 ;  /* 0x000000ffff137224 */ /* 0x000fe400078e000b */
[--C-:B------:R-:W-:Y:S01]  /*46b0*/  @!P4 IMAD.IADD R3, R3, 0x1, -R24.reuse ;  /* 0x000000010303c824 */ /* 0x100fe200078e0a18 */
[----:B------:R-:W-:Y:S01]  /*46c0*/  ISETP.GE.AND P4, PT, R14, RZ, PT ;  /* 0x000000ff0e00720c */ /* 0x000fe20003f86270 */
[----:B------:R-:W-:Y:S02]  /*46d0*/  @!P5 IMAD.IADD R13, R13, 0x1, -R24 ;  /* 0x000000010d0dd824 */ /* 0x000fe400078e0a18 */
[----:B------:R-:W-:Y:S02]  /*46e0*/  IMAD.MOV.U32 R14, RZ, RZ, R17 ;  /* 0x000000ffff0e7224 */ /* 0x000fe400078e0011 */
[----:B------:R-:W-:Y:S01]  /*46f0*/  IMAD.MOV R12, RZ, RZ, -R12 ;  /* 0x000000ffff0c7224 */ /* 0x000fe200078e0a0c */
[----:B------:R-:W-:Y:S01]  /*4700*/  ISETP.GT.U32.AND P5, PT, R24, R13, PT ;  /* 0x0000000d1800720c */ /* 0x000fe20003fa4070 */
[----:B------:R-:W-:-:S04]  /*4710*/  IMAD.HI.U32 R11, R2, R14, RZ ;  /* 0x0000000e020b7227 */ /* 0x000fc800078e00ff */
[----:B------:R-:W-:Y:S02]  /*4720*/  IMAD.MOV.U32 R18, RZ, RZ, R7 ;  /* 0x000000ffff127224 */ /* 0x000fe400078e0007 */
[----:B------:R-:W-:Y:S01]  /*4730*/  @!P1 IMAD.MOV R19, RZ, RZ, -R19 ;  /* 0x000000ffff139224 */ /* 0x000fe200078e0a13 */
[C---:B------:R-:W-:Y:S01]  /*4740*/  ISETP.GT.U32.AND P1, PT, R24.reuse, R3, PT ;  /* 0x000000031800720c */ /* 0x040fe20003f24070 */
[----:B------:R-:W-:Y:S02]  /*4750*/  IMAD.MOV R7, RZ, RZ, -R11 ;  /* 0x000000ffff077224 */ /* 0x000fe400078e0a0b */
[C---:B------:R-:W-:Y:S01]  /*4760*/  IMAD R16, R24.reuse, R12, R16 ;  /* 0x0000000c18107224 */ /* 0x040fe200078e0210 */
[----:B------:R0:W-:Y:S01]  /*4770*/  STL [R1+0x6ec], R19 ;  /* 0x0006ec1301007387 */ /* 0x0001e20000100800 */
[----:B------:R-:W-:Y:S02]  /*4780*/  IMAD R14, R24, R7, R14 ;  /* 0x00000007180e7224 */ /* 0x000fe400078e020e */
[----:B------:R-:W-:-:S04]  /*4790*/  IMAD.HI.U32 R0, R2, R15, RZ ;  /* 0x0000000f02007227 */ /* 0x000fc800078e00ff */
[----:B------:R-:W-:Y:S01]  /*47a0*/  @!P3 IMAD.MOV R18, RZ, RZ, -R18 ;  /* 0x000000ffff12b224 */ /* 0x000fe200078e0a12 */
[C---:B------:R-:W-:Y:S01]  /*47b0*/  ISETP.GT.U32.AND P3, PT, R24.reuse, R16, PT ;  /* 0x000000101800720c */ /* 0x040fe20003f64070 */
[----:B------:R-:W-:Y:S01]  /*47c0*/  @!P5 IMAD.IADD R13, R13, 0x1, -R24 ;  /* 0x000000010d0dd824 */ /* 0x000fe200078e0a18 */
[C---:B------:R-:W-:Y:S01]  /*47d0*/  ISETP.GT.U32.AND P5, PT, R24.reuse, R14, PT ;  /* 0x0000000e1800720c */ /* 0x040fe20003fa4070 */
[----:B------:R-:W-:Y:S01]  /*47e0*/  IMAD.MOV R0, RZ, RZ, -R0 ;  /* 0x000000ffff007224 */ /* 0x000fe200078e0a00 */
[----:B------:R-:W-:Y:S01]  /*47f0*/  STL [R1+0x6f0], R18 ;  /* 0x0006f01201007387 */ /* 0x000fe20000100800 */
[----:B------:R-:W-:Y:S01]  /*4800*/  @!P1 IMAD.IADD R3, R3, 0x1, -R24 ;  /* 0x0000000103039824 */ /* 0x000fe200078e0a18 */
[----:B------:R-:W-:Y:S01]  /*4810*/  ISETP.GE.AND P1, PT, R5, RZ, PT ;  /* 0x000000ff0500720c */ /* 0x000fe20003f26270 */
[----:B------:R-:W-:Y:S01]  /*4820*/  IMAD R15, R24, R0, R15 ;  /* 0x00000000180f7224 */ /* 0x000fe200078e020f */
[C---:B------:R-:W-:Y:S01]  /*4830*/  IADD3 R5, R29.reuse, 0x1b9, RZ ;  /* 0x000001b91d057810 */ /* 0x040fe20007ffe0ff */
[----:B------:R-:W-:Y:S01]  /*4840*/  @!P0 IMAD.MOV R10, RZ, RZ, -R10 ;  /* 0x000000ffff0a8224 */ /* 0x000fe200078e0a0a */
[----:B------:R-:W-:Y:S01]  /*4850*/  ISETP.GE.AND P0, PT, R6, RZ, PT ;  /* 0x000000ff0600720c */ /* 0x000fe20003f06270 */
[----:B------:R-:W-:Y:S01]  /*4860*/  @!P6 IMAD.MOV R9, RZ, RZ, -R9 ;  /* 0x000000ffff09e224 */ /* 0x000fe200078e0a09 */
[----:B------:R-:W-:Y:S01]  /*4870*/  ISETP.GT.U32.AND P6, PT, R24, R15, PT ;  /* 0x0000000f1800720c */ /* 0x000fe20003fc4070 */
[----:B------:R-:W-:Y:S01]  /*4880*/  IMAD.MOV.U32 R6, RZ, RZ, R3 ;  /* 0x000000ffff067224 */ /* 0x000fe200078e0003 */
[C---:B------:R-:W-:Y:S01]  /*4890*/  IADD3 R0, R29.reuse, 0x1ba, RZ ;  /* 0x000001ba1d007810 */ /* 0x040fe20007ffe0ff */
[----:B------:R-:W-:Y:S01]  /*48a0*/  @!P3 IMAD.IADD R16, R16, 0x1, -R24 ;  /* 0x000000011010b824 */ /* 0x000fe200078e0a18 */
[----:B------:R-:W-:Y:S01]  /*48b0*/  ISETP.GE.AND P3, PT, R4, RZ, PT ;  /* 0x000000ff0400720c */ /* 0x000fe20003f66270 */
[----:B------:R-:W-:Y:S01]  /*48c0*/  @!P2 IMAD.MOV R6, RZ, RZ, -R6 ;  /* 0x000000ffff06a224 */ /* 0x000fe200078e0a06 */
[----:B------:R-:W-:Y:S01]  /*48d0*/  IABS R4, R5 ;  /* 0x0000000500047213 */ /* 0x000fe20000000000 */
[--C-:B------:R-:W-:Y:S01]  /*48e0*/  @!P5 IMAD.IADD R14, R14, 0x1, -R24.reuse ;  /* 0x000000010e0ed824 */ /* 0x100fe200078e0a18 */
[----:B------:R-:W-:Y:S01]  /*48f0*/  STL [R1+0x6f4], R10 ;  /* 0x0006f40a01007387 */ /* 0x000fe20000100800 */
[----:B------:R-:W-:Y:S01]  /*4900*/  IABS R11, R0 ;  /* 0x00000000000b7213 */ /* 0x000fe20000000000 */
[----:B0-----:R-:W-:Y:S01]  /*4910*/  IMAD.MOV.U32 R19, RZ, RZ, R13 ;  /* 0x000000ffff137224 */ /* 0x001fe200078e000d */
[----:B------:R-:W-:Y:S01]  /*4920*/  IADD3 R3, R29, 0x1b7, RZ ;  /* 0x000001b71d037810 */ /* 0x000fe20007ffe0ff */
[----:B------:R0:W-:Y:S01]  /*4930*/  STL [R1+0x6f8], R9 ;  /* 0x0006f80901007387 */ /* 0x0001e20000100800 */
[C---:B------:R-:W-:Y:S01]  /*4940*/  ISETP.GT.U32.AND P5, PT, R24.reuse, R14, PT ;  /* 0x0000000e1800720c */ /* 0x040fe20003fa4070 */
[----:B------:R-:W-:Y:S01]  /*4950*/  @!P6 IMAD.IADD R15, R15, 0x1, -R24 ;  /* 0x000000010f0fe824 */ /* 0x000fe200078e0a18 */
[----:B------:R-:W-:Y:S01]  /*4960*/  ISETP.GT.U32.AND P6, PT, R24, R16, PT ;  /* 0x000000101800720c */ /* 0x000fe20003fc4070 */
[----:B------:R1:W-:Y:S01]  /*4970*/  STL [R1+0x6fc], R6 ;  /* 0x0006fc0601007387 */ /* 0x0003e20000100800 */
[----:B------:R-:W-:-:S02]  /*4980*/  IMAD.HI.U32 R7, R2, R11, RZ ;  /* 0x0000000b02077227 */ /* 0x000fc400078e00ff */
[C---:B------:R-:W-:Y:S02]  /*4990*/  ISETP.GT.U32.AND P2, PT, R24.reuse, R15, PT ;  /* 0x0000000f1800720c */ /* 0x040fe40003f44070 */
[----:B------:R-:W-:Y:S01]  /*49a0*/  IMAD.MOV R7, RZ, RZ, -R7 ;  /* 0x000000ffff077224 */ /* 0x000fe200078e0a07 */
[----:B0-----:R-:W-:Y:S01]  /*49b0*/  IADD3 R9, R29, 0x1b8, RZ ;  /* 0x000001b81d097810 */ /* 0x001fe20007ffe0ff */
[----:B------:R-:W-:Y:S02]  /*49c0*/  @!P4 IMAD.MOV R19, RZ, RZ, -R19 ;  /* 0x000000ffff13c224 */ /* 0x000fe400078e0a13 */
[----:B------:R-:W-:Y:S01]  /*49d0*/  IMAD R11, R24, R7, R11 ;  /* 0x00000007180b7224 */ /* 0x000fe200078e020b */
[----:B------:R-:W-:Y:S01]  /*49e0*/  IABS R12, R9 ;  /* 0x00000009000c7213 */ /* 0x000fe20000000000 */
[----:B-1----:R-:W-:Y:S01]  /*49f0*/  IMAD.HI.U32 R6, R2, R4, RZ ;  /* 0x0000000402067227 */ /* 0x002fe200078e00ff */
[----:B------:R-:W-:Y:S01]  /*4a00*/  IABS R7, R3 ;  /* 0x0000000300077213 */ /* 0x000fe20000000000 */
[----:B------:R-:W-:Y:S02]  /*4a10*/  STL [R1+0x680], R19 ;  /* 0x0006801301007387 */ /* 0x000fe40000100800 */
[----:B------:R-:W-:-:S02]  /*4a20*/  IMAD.MOV R6, RZ, RZ, -R6 ;  /* 0x000000ffff067224 */ /* 0x000fc400078e0a06 */
[----:B------:R-:W-:Y:S02]  /*4a30*/  @!P5 IMAD.IADD R14, R14, 0x1, -R24 ;  /* 0x000000010e0ed824 */ /* 0x000fe400078e0a18 */
[----:B------:R-:W-:Y:S01]  /*4a40*/  IMAD R4, R24, R6, R4 ;  /* 0x0000000618047224 */ /* 0x000fe200078e0204 */
[----:B------:R-:W-:Y:S01]  /*4a50*/  IADD3 R6, R29, 0x1b6, RZ ;  /* 0x000001b61d067810 */ /* 0x000fe20007ffe0ff */
[--C-:B------:R-:W-:Y:S01]  /*4a60*/  @!P6 IMAD.IADD R16, R16, 0x1, -R24.reuse ;  /* 0x000000011010e824 */ /* 0x100fe200078e0a18 */
[C---:B------:R-:W-:Y:S01]  /*4a70*/  ISETP.GT.U32.AND P6, PT, R24.reuse, R11, PT ;  /* 0x0000000b1800720c */ /* 0x040fe20003fc4070 */
[----:B------:R-:W-:Y:S01]  /*4a80*/  @!P2 IMAD.IADD R15, R15, 0x1, -R24 ;  /* 0x000000010f0fa824 */ /* 0x000fe200078e0a18 */
[----:B------:R-:W-:Y:S01]  /*4a90*/  ISETP.GT.U32.AND P5, PT, R24, R4, PT ;  /* 0x000000041800720c */ /* 0x000fe20003fa4070 */
[----:B------:R-:W-:Y:S01]  /*4aa0*/  IMAD.HI.U32 R17, R2, R12, RZ ;  /* 0x0000000c02117227 */ /* 0x000fe200078e00ff */
[----:B------:R-:W-:Y:S02]  /*4ab0*/  IABS R10, R6 ;  /* 0x00000006000a7213 */ /* 0x000fe40000000000 */
[----:B------:R-:W-:Y:S01]  /*4ac0*/  ISETP.GE.AND P2, PT, R0, RZ, PT ;  /* 0x000000ff0000720c */ /* 0x000fe20003f46270 */
[----:B------:R-:W-:-:S04]  /*4ad0*/  IMAD.HI.U32 R0, R2, R7, RZ ;  /* 0x0000000702007227 */ /* 0x000fc800078e00ff */
[----:B------:R-:W-:-:S04]  /*4ae0*/  IMAD.HI.U32 R13, R2, R10, RZ ;  /* 0x0000000a020d7227 */ /* 0x000fc800078e00ff */
[--C-:B------:R-:W-:Y:S02]  /*4af0*/  @!P5 IMAD.IADD R4, R4, 0x1, -R24.reuse ;  /* 0x000000010404d824 */ /* 0x100fe400078e0a18 */
[----:B------:R-:W-:Y:S01]  /*4b00*/  @!P6 IMAD.IADD R11, R11, 0x1, -R24 ;  /* 0x000000010b0be824 */ /* 0x000fe200078e0a18 */
[----:B------:R-:W-:Y:S01]  /*4b10*/  ISETP.GE.AND P6, PT, R5, RZ, PT ;  /* 0x000000ff0500720c */ /* 0x000fe20003fc6270 */
[----:B------:R-:W-:Y:S01]  /*4b20*/  IMAD.MOV R13, RZ, RZ, -R13 ;  /* 0x000000ffff0d7224 */ /* 0x000fe200078e0a0d */
[C---:B------:R-:W-:Y:S01]  /*4b30*/  ISETP.GT.U32.AND P5, PT, R24.reuse, R4, PT ;  /* 0x000000041800720c */ /* 0x040fe20003fa4070 */
[----:B------:R-:W-:Y:S01]  /*4b40*/  IMAD.MOV R17, RZ, RZ, -R17 ;  /* 0x000000ffff117224 */ /* 0x000fe200078e0a11 */
[C---:B------:R-:W-:Y:S01]  /*4b50*/  ISETP.GT.U32.AND P4, PT, R24.reuse, R11, PT ;  /* 0x0000000b1800720c */ /* 0x040fe20003f84070 */
[----:B------:R-:W-:Y:S01]  /*4b60*/  @!P1 IMAD.MOV R15, RZ, RZ, -R15 ;  /* 0x000000ffff0f9224 */ /* 0x000fe200078e0a0f */
[----:B------:R-:W-:Y:S01]  /*4b70*/  ISETP.GE.AND P1, PT, R9, RZ, PT ;  /* 0x000000ff0900720c */ /* 0x000fe20003f26270 */
[----:B------:R-:W-:Y:S01]  /*4b80*/  IMAD R9, R24, R13, R10 ;  /* 0x0000000d18097224 */ /* 0x000fe200078e020a */
[----:B------:R-:W-:Y:S01]  /*4b90*/  IADD3 R5, R29, 0x1b5, RZ ;  /* 0x000001b51d057810 */ /* 0x000fe20007ffe0ff */
[----:B------:R-:W-:-:S02]  /*4ba0*/  IMAD.MOV R0, RZ, RZ, -R0 ;  /* 0x000000ffff007224 */ /* 0x000fc400078e0a00 */
[----:B------:R-:W-:Y:S02]  /*4bb0*/  IMAD R12, R24, R17, R12 ;  /* 0x00000011180c7224 */ /* 0x000fe400078e020c */
[----:B------:R-:W-:Y:S02]  /*4bc0*/  IMAD.MOV.U32 R18, RZ, RZ, R16 ;  /* 0x000000ffff127224 */ /* 0x000fe400078e0010 */
[----:B------:R-:W-:Y:S01]  /*4bd0*/  @!P5 IMAD.IADD R4, R4, 0x1, -R24 ;  /* 0x000000010404d824 */ /* 0x000fe200078e0a18 */
[C---:B------:R-:W-:Y:S01]  /*4be0*/  ISETP.GT.U32.AND P5, PT, R24.reuse, R9, PT ;  /* 0x000000091800720c */ /* 0x040fe20003fa4070 */
[C---:B------:R-:W-:Y:S01]  /*4bf0*/  IMAD R7, R24.reuse, R0, R7 ;  /* 0x0000000018077224 */ /* 0x040fe200078e0207 */
[----:B------:R-:W-:Y:S01]  /*4c00*/  IABS R0, R5 ;  /* 0x0000000500007213 */ /* 0x000fe20000000000 */
[----:B------:R-:W-:Y:S01]  /*4c10*/  @!P0 IMAD.MOV R18, RZ, RZ, -R18 ;  /* 0x000000ffff128224 */ /* 0x000fe200078e0a12 */
[C---:B------:R-:W-:Y:S01]  /*4c20*/  ISETP.GT.U32.AND P0, PT, R24.reuse, R12, PT ;  /* 0x0000000c1800720c */ /* 0x040fe20003f04070 */
[----:B------:R-:W-:Y:S01]  /*4c30*/  @!P4 IMAD.IADD R11, R11, 0x1, -R24 ;  /* 0x000000010b0bc824 */ /* 0x000fe200078e0a18 */
[----:B------:R-:W-:Y:S01]  /*4c40*/  ISETP.GE.AND P4, PT, R3, RZ, PT ;  /* 0x000000ff0300720c */ /* 0x000fe20003f86270 */
[----:B------:R-:W-:Y:S01]  /*4c50*/  @!P3 IMAD.MOV R14, RZ, RZ, -R14 ;  /* 0x000000ffff0eb224 */ /* 0x000fe200078e0a0e */
[----:B------:R-:W-:Y:S01]  /*4c60*/  ISETP.GT.U32.AND P3, PT, R24, R7, PT ;  /* 0x000000071800720c */ /* 0x000fe20003f64070 */
[----:B------:R-:W-:Y:S01]  /*4c70*/  IMAD.MOV.U32 R13, RZ, RZ, R11 ;  /* 0x000000ffff0d7224 */ /* 0x000fe200078e000b */
[----:B------:R-:W-:Y:S01]  /*4c80*/  IADD3 R3, R29, 0x1b4, RZ ;  /* 0x000001b41d037810 */ /* 0x000fe20007ffe0ff */
[----:B------:R-:W-:Y:S01]  /*4c90*/  STL [R1+0x684], R18 ;  /* 0x0006841201007387 */ /* 0x000fe20000100800 */
[----:B------:R-:W-:-:S02]  /*4ca0*/  IMAD.HI.U32 R10, R2, R0, RZ ;  /* 0x00000000020a7227 */ /* 0x000fc400078e00ff */
[----:B------:R-:W-:Y:S01]  /*4cb0*/  IABS R11, R3 ;  /* 0x00000003000b7213 */ /* 0x000fe20000000000 */
[----:B------:R-:W-:Y:S01]  /*4cc0*/  STL [R1+0x698], R15 ;  /* 0x0006980f01007387 */ /* 0x000fe20000100800 */
[----:B------:R-:W-:Y:S02]  /*4cd0*/  @!P2 IMAD.MOV R13, RZ, RZ, -R13 ;  /* 0x000000ffff0da224 */ /* 0x000fe400078e0a0d */
[--C-:B------:R-:W-:Y:S01]  /*4ce0*/  @!P5 IMAD.IADD R9, R9, 0x1, -R24.reuse ;  /* 0x000000010909d824 */ /* 0x100fe200078e0a18 */
[----:B------:R-:W-:Y:S01]  /*4cf0*/  STL [R1+0x6dc], R14 ;  /* 0x0006dc0e01007387 */ /* 0x000fe20000100800 */
[--C-:B------:R-:W-:Y:S01]  /*4d00*/  @!P0 IMAD.IADD R12, R12, 0x1, -R24.reuse ;  /* 0x000000010c0c8824 */ /* 0x100fe200078e0a18 */
[----:B------:R-:W-:Y:S01]  /*4d10*/  ISETP.GE.AND P0, PT, R6, RZ, PT ;  /* 0x000000ff0600720c */ /* 0x000fe20003f06270 */
[----:B------:R-:W-:Y:S01]  /*4d20*/  @!P3 IMAD.IADD R7, R7, 0x1, -R24 ;  /* 0x000000010707b824 */ /* 0x000fe200078e0a18 */
[----:B------:R0:W-:Y:S01]  /*4d30*/  STL [R1+0x6e0], R13 ;  /* 0x0006e00d01007387 */ /* 0x0001e20000100800 */
[C---:B------:R-:W-:Y:S01]  /*4d40*/  ISETP.GT.U32.AND P5, PT, R24.reuse, R9, PT ;  /* 0x000000091800720c */ /* 0x040fe20003fa4070 */
[----:B------:R-:W-:Y:S01]  /*4d50*/  IMAD.MOV R10, RZ, RZ, -R10 ;  /* 0x000000ffff0a7224 */ /* 0x000fe200078e0a0a */
[----:B------:R-:W-:-:S02]  /*4d60*/  ISETP.GT.U32.AND P3, PT, R24, R12, PT ;  /* 0x0000000c1800720c */ /* 0x000fc40003f64070 */
[C---:B------:R-:W-:Y:S01]  /*4d70*/  ISETP.GT.U32.AND P2, PT, R24.reuse, R7, PT ;  /* 0x000000071800720c */ /* 0x040fe20003f44070 */
[----:B------:R-:W-:Y:S01]  /*4d80*/  IMAD R0, R24, R10, R0 ;  /* 0x0000000a18007224 */ /* 0x000fe200078e0200 */
[----:B------:R-:W-:Y:S01]  /*4d90*/  IADD3 R6, R29, 0x1b3, RZ ;  /* 0x000001b31d067810 */ /* 0x000fe20007ffe0ff */
[----:B0-----:R-:W-:-:S03]  /*4da0*/  IMAD.MOV.U32 R13, RZ, RZ, R4 ;  /* 0x000000ffff0d7224 */ /* 0x001fc600078e0004 */
[----:B------:R-:W-:Y:S01]  /*4db0*/  IABS R10, R6 ;  /* 0x00000006000a7213 */ /* 0x000fe20000000000 */
[----:B------:R-:W-:-:S04]  /*4dc0*/  IMAD.HI.U32 R4, R2, R11, RZ ;  /* 0x0000000b02047227 */ /* 0x000fc800078e00ff */
[----:B------:R-:W-:Y:S02]  /*4dd0*/  IMAD.MOV R4, RZ, RZ, -R4 ;  /* 0x000000ffff047224 */ /* 0x000fe400078e0a04 */
[--C-:B------:R-:W-:Y:S02]  /*4de0*/  @!P5 IMAD.IADD R9, R9, 0x1, -R24.reuse ;  /* 0x000000010909d824 */ /* 0x100fe400078e0a18 */
[----:B------:R-:W-:Y:S01]  /*4df0*/  IMAD R11, R24, R4, R11 ;  /* 0x00000004180b7224 */ /* 0x000fe200078e020b */
[----:B------:R-:W-:Y:S01]  /*4e00*/  IADD3 R4, R29, 0x1b1, RZ ;  /* 0x000001b11d047810 */ /* 0x000fe20007ffe0ff */
[--C-:B------:R-:W-:Y:S01]  /*4e10*/  @!P3 IMAD.IADD R12, R12, 0x1, -R24.reuse ;  /* 0x000000010c0cb824 */ /* 0x100fe200078e0a18 */
[C---:B------:R-:W-:Y:S01]  /*4e20*/  ISETP.GT.U32.AND P3, PT, R24.reuse, R0, PT ;  /* 0x000000001800720c */ /* 0x040fe20003f64070 */
[----:B------:R-:W-:Y:S01]  /*4e30*/  @!P2 IMAD.IADD R7, R7, 0x1, -R24 ;  /* 0x000000010707a824 */ /* 0x000fe200078e0a18 */
[----:B------:R-:W-:Y:S01]  /*4e40*/  ISETP.GT.U32.AND P5, PT, R24, R11, PT ;  /* 0x0000000b1800720c */ /* 0x000fe20003fa4070 */
[----:B------:R-:W-:Y:S01]  /*4e50*/  @!P6 IMAD.MOV R13, RZ, RZ, -R13 ;  /* 0x000000ffff0de224 */ /* 0x000fe200078e0a0d */
[----:B------:R-:W-:Y:S01]  /*4e60*/  ISETP.GE.AND P2, PT, R3, RZ, PT ;  /* 0x000000ff0300720c */ /* 0x000fe20003f46270 */
[----:B------:R-:W-:Y:S01]  /*4e70*/  IMAD.HI.U32 R14, R2, R10, RZ ;  /* 0x0000000a020e7227 */ /* 0x000fe200078e00ff */
[----:B------:R-:W-:-:S02]  /*4e80*/  IADD3 R3, R29, 0x1b2, RZ ;  /* 0x000001b21d037810 */ /* 0x000fc40007ffe0ff */
[----:B------:R-:W-:Y:S01]  /*4e90*/  ISETP.GE.AND P6, PT, R5, RZ, PT ;  /* 0x000000ff0500720c */ /* 0x000fe20003fc6270 */
[----:B------:R-:W-:Y:S01]  /*4ea0*/  IMAD.MOV.U32 R15, RZ, RZ, R12 ;  /* 0x000000ffff0f7224 */ /* 0x000fe200078e000c */
[----:B------:R-:W-:Y:S01]  /*4eb0*/  IABS R5, R3 ;  /* 0x0000000300057213 */ /* 0x000fe20000000000 */
[----:B------:R-:W-:Y:S01]  /*4ec0*/  IMAD.MOV R14, RZ, RZ, -R14 ;  /* 0x000000ffff0e7224 */ /* 0x000fe200078e0a0e */
[----:B------:R0:W-:Y:S01]  /*4ed0*/  STL [R1+0x6e8], R13 ;  /* 0x0006e80d01007387 */ /* 0x0001e20000100800 */
[--C-:B------:R-:W-:Y:S01]  /*4ee0*/  @!P3 IMAD.IADD R0, R0, 0x1, -R24.reuse ;  /* 0x000000010000b824 */ /* 0x100fe200078e0a18 */
[----:B------:R-:W-:Y:S01]  /*4ef0*/  ISETP.GE.AND P3, PT, R6, RZ, PT ;  /* 0x000000ff0600720c */ /* 0x000fe20003f66270 */
[----:B------:R-:W-:Y:S02]  /*4f00*/  @!P5 IMAD.IADD R11, R11, 0x1, -R24 ;  /* 0x000000010b0bd824 */ /* 0x000fe400078e0a18 */
[----:B------:R-:W-:Y:S01]  /*4f10*/  @!P1 IMAD.MOV R15, RZ, RZ, -R15 ;  /* 0x000000ffff0f9224 */ /* 0x000fe200078e0a0f */
[----:B------:R-:W-:Y:S01]  /*4f20*/  ISETP.GT.U32.AND P1, PT, R24, R0, PT ;  /* 0x000000001800720c */ /* 0x000fe20003f24070 */
[----:B------:R-:W-:Y:S01]  /*4f30*/  IMAD.HI.U32 R6, R2, R5, RZ ;  /* 0x0000000502067227 */ /* 0x000fe200078e00ff */
[----:B------:R-:W-:-:S02]  /*4f40*/  ISETP.GT.U32.AND P5, PT, R24, R11, PT ;  /* 0x0000000b1800720c */ /* 0x000fc40003fa4070 */
[----:B0-----:R-:W-:Y:S01]  /*4f50*/  IABS R13, R4 ;  /* 0x00000004000d7213 */ /* 0x001fe20000000000 */
[C---:B------:R-:W-:Y:S01]  /*4f60*/  IMAD R10, R24.reuse, R14, R10 ;  /* 0x0000000e180a7224 */ /* 0x040fe200078e020a */
[----:B------:R-:W-:Y:S01]  /*4f70*/  STL [R1+0x6e4], R15 ;  /* 0x0006e40f01007387 */ /* 0x000fe20000100800 */
[----:B------:R-:W-:Y:S02]  /*4f80*/  IMAD.MOV.U32 R12, RZ, RZ, R7 ;  /* 0x000000ffff0c7224 */ /* 0x000fe400078e0007 */
[----:B------:R-:W-:Y:S02]  /*4f90*/  IMAD.MOV R6, RZ, RZ, -R6 ;  /* 0x000000ffff067224 */ /* 0x000fe400078e0a06 */
[----:B------:R-:W-:Y:S01]  /*4fa0*/  @!P4 IMAD.MOV R12, RZ, RZ, -R12 ;  /* 0x000000ffff0cc224 */ /* 0x000fe200078e0a0c */
[C---:B------:R-:W-:Y:S01]  /*4fb0*/  ISETP.GT.U32.AND P4, PT, R24.reuse, R10, PT ;  /* 0x0000000a1800720c */ /* 0x040fe20003f84070 */
[----:B------:R-:W-:Y:S02]  /*4fc0*/  IMAD R5, R24, R6, R5 ;  /* 0x0000000618057224 */ /* 0x000fe400078e0205 */
[----:B------:R-:W-:Y:S01]  /*4fd0*/  IMAD.HI.U32 R7, R2, R13, RZ ;  /* 0x0000000d02077227 */ /* 0x000fe200078e00ff */
[----:B------:R0:W-:Y:S03]  /*4fe0*/  STL [R1+0x6c0], R12 ;  /* 0x0006c00c01007387 */ /* 0x0001e60000100800 */
[----:B------:R-:W-:Y:S01]  /*4ff0*/  @!P5 IMAD.IADD R11, R11, 0x1, -R24 ;  /* 0x000000010b0bd824 */ /* 0x000fe200078e0a18 */
[----:B------:R-:W-:Y:S01]  /*5000*/  ISETP.GT.U32.AND P5, PT, R24, R5, PT ;  /* 0x000000051800720c */ /* 0x000fe20003fa4070 */
[----:B------:R-:W-:-:S02]  /*5010*/  IMAD.MOV R7, RZ, RZ, -R7 ;  /* 0x000000ffff077224 */ /* 0x000fc400078e0a07 */
[----:B------:R-:W-:Y:S01]  /*5020*/  @!P1 IMAD.IADD R0, R0, 0x1, -R24 ;  /* 0x0000000100009824 */ /* 0x000fe200078e0a18 */
[----:B------:R-:W-:Y:S01]  /*5030*/  ISETP.GE.AND P1, PT, R4, RZ, PT ;  /* 0x000000ff0400720c */ /* 0x000fe20003f26270 */
[----:B------:R-:W-:Y:S01]  /*5040*/  IMAD R13, R24, R7, R13 ;  /* 0x00000007180d7224 */ /* 0x000fe200078e020d */
[----:B------:R-:W-:Y:S01]  /*5050*/  IADD3 R7, R29, 0x1af, RZ ;  /* 0x000001af1d077810 */ /* 0x000fe20007ffe0ff */
[----:B------:R-:W-:Y:S02]  /*5060*/  IMAD.MOV.U32 R14, RZ, RZ, R0 ;  /* 0x000000ffff0e7224 */ /* 0x000fe400078e0000 */
[----:B------:R-:W-:Y:S01]  /*5070*/  @!P4 IMAD.IADD R10, R10, 0x1, -R24 ;  /* 0x000000010a0ac824 */ /* 0x000fe200078e0a18 */
[----:B------:R-:W-:Y:S01]  /*5080*/  IABS R6, R7 ;  /* 0x0000000700067213 */ /* 0x000fe20000000000 */
[----:B------:R-:W-:Y:S01]  /*5090*/  @!P6 IMAD.MOV R14, RZ, RZ, -R14 ;  /* 0x000000ffff0ee224 */ /* 0x000fe200078e0a0e */
[C---:B------:R-:W-:Y:S01]  /*50a0*/  ISETP.GT.U32.AND P6, PT, R24.reuse, R13, PT ;  /* 0x0000000d1800720c */ /* 0x040fe20003fc4070 */
[----:B------:R-:W-:Y:S01]  /*50b0*/  @!P0 IMAD.MOV R9, RZ, RZ, -R9 ;  /* 0x000000ffff098224 */ /* 0x000fe200078e0a09 */
[----:B------:R-:W-:Y:S01]  /*50c0*/  ISETP.GT.U32.AND P4, PT, R24, R10, PT ;  /* 0x0000000a1800720c */ /* 0x000fe20003f84070 */
[----:B------:R-:W-:Y:S01]  /*50d0*/  @!P5 IMAD.IADD R5, R5, 0x1, -R24 ;  /* 0x000000010505d824 */ /* 0x000fe200078e0a18 */
[----:B------:R-:W-:Y:S01]  /*50e0*/  ISETP.GE.AND P0, PT, R3, RZ, PT ;  /* 0x000000ff0300720c */ /* 0x000fe20003f06270 */
[----:B0-----:R-:W-:Y:S01]  /*50f0*/  IMAD.MOV.U32 R12, RZ, RZ, R11 ;  /* 0x000000ffff0c7224 */ /* 0x001fe200078e000b */
[----:B------:R0:W-:Y:S01]  /*5100*/  STL [R1+0x6c4], R9 ;  /* 0x0006c40901007387 */ /* 0x0001e20000100800 */
[----:B------:R-:W-:-:S02]  /*5110*/  IADD3 R3, R29, 0x1ae, RZ ;  /* 0x000001ae1d037810 */ /* 0x000fc40007ffe0ff */
[----:B------:R-:W-:Y:S01]  /*5120*/  ISETP.GT.U32.AND P5, PT, R24, R5, PT ;  /* 0x000000051800720c */ /* 0x000fe20003fa4070 */
[----:B------:R-:W-:Y:S01]  /*5130*/  @!P2 IMAD.MOV R12, RZ, RZ, -R12 ;  /* 0x000000ffff0ca224 */ /* 0x000fe200078e0a0c */
[----:B------:R-:W-:Y:S01]  /*5140*/  STL [R1+0x6d8], R14 ;  /* 0x0006d80e01007387 */ /* 0x000fe20000100800 */
[----:B------:R-:W-:Y:S01]  /*5150*/  IABS R0, R3 ;  /* 0x0000000300007213 */ /* 0x000fe20000000000 */
[--C-:B------:R-:W-:Y:S02]  /*5160*/  @!P6 IMAD.IADD R13, R13, 0x1, -R24.reuse ;  /* 0x000000010d0de824 */ /* 0x100fe400078e0a18 */
[----:B------:R-:W-:Y:S01]  /*5170*/  @!P4 IMAD.IADD R10, R10, 0x1, -R24 ;  /* 0x000000010a0ac824 */ /* 0x000fe200078e0a18 */
[----:B0-----:R-:W-:Y:S01]  /*5180*/  IADD3 R9, R29, 0x1b0, RZ ;  /* 0x000001b01d097810 */ /* 0x001fe20007ffe0ff */
[----:B------:R0:W-:Y:S01]  /*5190*/  STL [R1+0x6d4], R12 ;  /* 0x0006d40c01007387 */ /* 0x0001e20000100800 */
[----:B------:R-:W-:Y:S01]  /*51a0*/  ISETP.GE.AND P4, PT, R7, RZ, PT ;  /* 0x000000ff0700720c */ /* 0x000fe20003f86270 */
[----:B------:R-:W-:Y:S01]  /*51b0*/  IMAD.HI.U32 R7, R2, R6, RZ ;  /* 0x0000000602077227 */ /* 0x000fe200078e00ff */
[----:B------:R-:W-:-:S02]  /*51c0*/  IABS R4, R9 ;  /* 0x0000000900047213 */ /* 0x000fc40000000000 */
[----:B------:R-:W-:Y:S01]  /*51d0*/  ISETP.GT.U32.AND P6, PT, R24, R13, PT ;  /* 0x0000000d1800720c */ /* 0x000fe20003fc4070 */
[----:B------:R-:W-:Y:S01]  /*51e0*/  IMAD.MOV R7, RZ, RZ, -R7 ;  /* 0x000000ffff077224 */ /* 0x000fe200078e0a07 */
[----:B------:R-:W-:Y:S01]  /*51f0*/  ISETP.GE.AND P2, PT, R9, RZ, PT ;  /* 0x000000ff0900720c */ /* 0x000fe20003f46270 */
[----:B------:R-:W-:-:S04]  /*5200*/  IMAD.HI.U32 R11, R2, R4, RZ ;  /* 0x00000004020b7227 */ /* 0x000fc800078e00ff */
[----:B0-----:R-:W-:Y:S02]  /*5210*/  IMAD.MOV.U32 R12, RZ, RZ, R10 ;  /* 0x000000ffff0c7224 */ /* 0x001fe400078e000a */
[----:B------:R-:W-:Y:S02]  /*5220*/  IMAD.MOV R11, RZ, RZ, -R11 ;  /* 0x000000ffff0b7224 */ /* 0x000fe400078e0a0b */
[----:B------:R-:W-:Y:S02]  /*5230*/  @!P5 IMAD.IADD R5, R5, 0x1, -R24 ;  /* 0x000000010505d824 */ /* 0x000fe400078e0a18 */
[----:B------:R-:W-:Y:S01]  /*5240*/  @!P3 IMAD.MOV R12, RZ, RZ, -R12 ;  /* 0x000000ffff0cb224 */ /* 0x000fe200078e0a0c */
[----:B------:R-:W-:Y:S01]  /*5250*/  ISETP.GE.AND P3, PT, R3, RZ, PT ;  /* 0x000000ff0300720c */ /* 0x000fe20003f66270 */
[C---:B------:R-:W-:Y:S02]  /*5260*/  IMAD R4, R24.reuse, R11, R4 ;  /* 0x0000000b18047224 */ /* 0x040fe400078e0204 */
[C---:B------:R-:W-:Y:S01]  /*5270*/  IMAD R3, R24.reuse, R7, R6 ;  /* 0x0000000718037224 */ /* 0x040fe200078e0206 */
[----:B------:R-:W-:Y:S01]  /*5280*/  STL [R1+0x6cc], R12 ;  /* 0x0006cc0c01007387 */ /* 0x000fe20000100800 */
[----:B------:R-:W-:Y:S01]  /*5290*/  IMAD.MOV.U32 R10, RZ, RZ, R5 ;  /* 0x000000ffff0a7224 */ /* 0x000fe200078e0005 */
[----:B------:R-:W-:Y:S01]  /*52a0*/  ISETP.GT.U32.AND P5, PT, R24, R4, PT ;  /* 0x000000041800720c */ /* 0x000fe20003fa4070 */
[----:B------:R-:W-:Y:S01]  /*52b0*/  IMAD.HI.U32 R9, R2, R0, RZ ;  /* 0x0000000002097227 */ /* 0x000fe200078e00ff */
[----:B------:R-:W-:-:S02]  /*52c0*/  IADD3 R5, R29, 0x1ac, RZ ;  /* 0x000001ac1d057810 */ /* 0x000fc40007ffe0ff */
[----:B------:R-:W-:Y:S01]  /*52d0*/  IADD3 R6, R29, 0x1ab, RZ ;  /* 0x000001ab1d067810 */ /* 0x000fe20007ffe0ff */
[----:B------:R-:W-:Y:S01]  /*52e0*/  @!P0 IMAD.MOV R10, RZ, RZ, -R10 ;  /* 0x000000ffff0a8224 */ /* 0x000fe200078e0a0a */
[C---:B------:R-:W-:Y:S01]  /*52f0*/  ISETP.GT.U32.AND P0, PT, R24.reuse, R3, PT ;  /* 0x000000031800720c */ /* 0x040fe20003f04070 */
[----:B------:R-:W-:Y:S01]  /*5300*/  IMAD.MOV R9, RZ, RZ, -R9 ;  /* 0x000000ffff097224 */ /* 0x000fe200078e0a09 */
[----:B------:R-:W-:Y:S01]  /*5310*/  IABS R11, R6 ;  /* 0x00000006000b7213 */ /* 0x000fe20000000000 */
[----:B------:R-:W-:Y:S01]  /*5320*/  @!P6 IMAD.IADD R13, R13, 0x1, -R24 ;  /* 0x000000010d0de824 */ /* 0x000fe200078e0a18 */
[----:B------:R0:W-:Y:S01]  /*5330*/  STL [R1+0x6d0], R10 ;  /* 0x0006d00a01007387 */ /* 0x0001e20000100800 */
[----:B------:R-:W-:Y:S01]  /*5340*/  IMAD R0, R24, R9, R0 ;  /* 0x0000000918007224 */ /* 0x000fe200078e0200 */
[C---:B------:R-:W-:Y:S01]  /*5350*/  IADD3 R9, R29.reuse, 0x1ad, RZ ;  /* 0x000001ad1d097810 */ /* 0x040fe20007ffe0ff */
[----:B------:R-:W-:Y:S01]  /*5360*/  IMAD.MOV.U32 R15, RZ, RZ, R13 ;  /* 0x000000ffff0f7224 */ /* 0x000fe200078e000d */
[----:B------:R-:W-:Y:S01]  /*5370*/  IADD3 R7, R29, 0x1aa, RZ ;  /* 0x000001aa1d077810 */ /* 0x000fe20007ffe0ff */
[--C-:B------:R-:W-:Y:S01]  /*5380*/  @!P5 IMAD.IADD R4, R4, 0x1, -R24.reuse ;  /* 0x000000010404d824 */ /* 0x100fe200078e0a18 */
[----:B------:R-:W-:Y:S01]  /*5390*/  ISETP.GE.AND P6, PT, R9, RZ, PT ;  /* 0x000000ff0900720c */ /* 0x000fe20003fc6270 */
[----:B------:R-:W-:Y:S01]  /*53a0*/  @!P1 IMAD.MOV R15, RZ, RZ, -R15 ;  /* 0x000000ffff0f9224 */ /* 0x000fe200078e0a0f */
[C---:B------:R-:W-:Y:S01]  /*53b0*/  ISETP.GT.U32.AND P1, PT, R24.reuse, R0, PT ;  /* 0x000000001800720c */ /* 0x040fe20003f24070 */
[----:B------:R-:W-:Y:S01]  /*53c0*/  @!P0 IMAD.IADD R3, R3, 0x1, -R24 ;  /* 0x0000000103038824 */ /* 0x000fe200078e0a18 */
[----:B------:R-:W-:-:S02]  /*53d0*/  ISETP.GT.U32.AND P5, PT, R24, R4, PT ;  /* 0x000000041800720c */ /* 0x000fc40003fa4070 */
[----:B------:R-:W-:Y:S01]  /*53e0*/  IABS R9, R9 ;  /* 0x0000000900097213 */ /* 0x000fe20000000000 */
[----:B------:R1:W-:Y:S01]  /*53f0*/  STL [R1+0x6c8], R15 ;  /* 0x0006c80f01007387 */ /* 0x0003e20000100800 */
[----:B------:R-:W-:Y:S02]  /*5400*/  ISETP.GT.U32.AND P0, PT, R24, R3, PT ;  /* 0x000000031800720c */ /* 0x000fe40003f04070 */
[----:B0-----:R-:W-:Y:S01]  /*5410*/  IABS R10, R5 ;  /* 0x00000005000a7213 */ /* 0x001fe20000000000 */
[----:B------:R-:W-:Y:S01]  /*5420*/  IMAD.HI.U32 R13, R2, R9, RZ ;  /* 0x00000009020d7227 */ /* 0x000fe200078e00ff */
[----:B------:R-:W-:-:S03]  /*5430*/  IABS R12, R7 ;  /* 0x00000007000c7213 */ /* 0x000fc60000000000 */
[----:B------:R-:W-:Y:S02]  /*5440*/  @!P1 IMAD.IADD R0, R0, 0x1, -R24 ;  /* 0x0000000100009824 */ /* 0x000fe400078e0a18 */
[----:B------:R-:W-:Y:S02]  /*5450*/  IMAD.MOV R13, RZ, RZ, -R13 ;  /* 0x000000ffff0d7224 */ /* 0x000fe400078e0a0d */
[----:B------:R-:W-:Y:S01]  /*5460*/  IMAD.HI.U32 R14, R2, R10, RZ ;  /* 0x0000000a020e7227 */ /* 0x000fe200078e00ff */
[----:B------:R-:W-:-:S03]  /*5470*/  ISETP.GT.U32.AND P1, PT, R24, R0, PT ;  /* 0x000000001800720c */ /* 0x000fc60003f24070 */
[----:B------:R-:W-:Y:S01]  /*5480*/  @!P5 IMAD.IADD R4, R4, 0x1, -R24 ;  /* 0x000000010404d824 */ /* 0x000fe200078e0a18 */
[----:B------:R-:W-:Y:S01]  /*5490*/  ISETP.GE.AND P5, PT, R5, RZ, PT ;  /* 0x000000ff0500720c */ /* 0x000fe20003fa6270 */
[----:B-1----:R-:W-:Y:S01]  /*54a0*/  IMAD.HI.U32 R15, R2, R11, RZ ;  /* 0x0000000b020f7227 */ /* 0x002fe200078e00ff */
[----:B------:R-:W-:-:S03]  /*54b0*/  IADD3 R5, R29, 0x1a9, RZ ;  /* 0x000001a91d057810 */ /* 0x000fc60007ffe0ff */
[C---:B------:R-:W-:Y:S02]  /*54c0*/  IMAD R9, R24.reuse, R13, R9 ;  /* 0x0000000d18097224 */ /* 0x040fe400078e0209 */
[----:B------:R-:W-:Y:S02]  /*54d0*/  @!P0 IMAD.IADD R3, R3, 0x1, -R24 ;  /* 0x0000000103038824 */ /* 0x000fe400078e0a18 */
[----:B------:R-:W-:Y:S01]  /*54e0*/  IMAD.MOV R14, RZ, RZ, -R14 ;  /* 0x000000ffff0e7224 */ /* 0x000fe200078e0a0e */
[----:B------:R-:W-:Y:S01]  /*54f0*/  ISETP.GT.U32.AND P0, PT, R24, R9, PT ;  /* 0x000000091800720c */ /* 0x000fe20003f04070 */
[----:B------:R-:W-:Y:S02]  /*5500*/  IMAD.MOV.U32 R17, RZ, RZ, R4 ;  /* 0x000000ffff117224 */ /* 0x000fe400078e0004 */
[----:B------:R-:W-:Y:S02]  /*5510*/  IMAD.MOV R15, RZ, RZ, -R15 ;  /* 0x000000ffff0f7224 */ /* 0x000fe400078e0a0f */
[----:B------:R-:W-:-:S02]  /*5520*/  IMAD.MOV.U32 R16, RZ, RZ, R3 ;  /* 0x000000ffff107224 */ /* 0x000fc400078e0003 */
[----:B------:R-:W-:Y:S02]  /*5530*/  IMAD R10, R24, R14, R10 ;  /* 0x0000000e180a7224 */ /* 0x000fe400078e020a */
[----:B------:R-:W-:-:S04]  /*5540*/  IMAD.HI.U32 R13, R2, R12, RZ ;  /* 0x0000000c020d7227 */ /* 0x000fc800078e00ff */
[----:B------:R-:W-:Y:S01]  /*5550*/  @!P2 IMAD.MOV R17, RZ, RZ, -R17 ;  /* 0x000000ffff11a224 */ /* 0x000fe200078e0a11 */
[----:B------:R-:W-:Y:S01]  /*5560*/  ISETP.GT.U32.AND P2, PT, R24, R10, PT ;  /* 0x0000000a1800720c */ /* 0x000fe20003f44070 */
[----:B------:R-:W-:Y:S01]  /*5570*/  @!P4 IMAD.MOV R16, RZ, RZ, -R16 ;  /* 0x000000ffff10c224 */ /* 0x000fe200078e0a10 */
[----:B------:R-:W-:Y:S01]  /*5580*/  ISETP.GE.AND P4, PT, R6, RZ, PT ;  /* 0x000000ff0600720c */ /* 0x000fe20003f86270 */
[----:B------:R-:W-:Y:S01]  /*5590*/  IMAD R4, R24, R15, R11 ;  /* 0x0000000f18047224 */ /* 0x000fe200078e020b */
[----:B------:R0:W-:Y:S01]  /*55a0*/  STL [R1+0x6bc], R17 ;  /* 0x0006bc1101007387 */ /* 0x0001e20000100800 */
[----:B------:R-:W-:Y:S01]  /*55b0*/  IMAD.MOV R13, RZ, RZ, -R13 ;  /* 0x000000ffff0d7224 */ /* 0x000fe200078e0a0d */
[----:B------:R-:W-:Y:S01]  /*55c0*/  IADD3 R6, R29, 0x1a8, RZ ;  /* 0x000001a81d067810 */ /* 0x000fe20007ffe0ff */
[----:B------:R-:W-:Y:S01]  /*55d0*/  @!P1 IMAD.IADD R0, R0, 0x1, -R24 ;  /* 0x0000000100009824 */ /* 0x000fe200078e0a18 */
[----:B------:R1:W-:Y:S01]  /*55e0*/  STL [R1+0x6b8], R16 ;  /* 0x0006b81001007387 */ /* 0x0003e20000100800 */
[C---:B------:R-:W-:Y:S01]  /*55f0*/  ISETP.GT.U32.AND P1, PT, R24.reuse, R4, PT ;  /* 0x000000041800720c */ /* 0x040fe20003f24070 */
[----:B------:R-:W-:Y:S01]  /*5600*/  IMAD R3, R24, R13, R12 ;  /* 0x0000000d18037224 */ /* 0x000fe200078e020c */
[----:B------:R-:W-:Y:S01]  /*5610*/  IABS R13, R5 ;  /* 0x00000005000d7213 */ /* 0x000fe20000000000 */
[--C-:B------:R-:W-:Y:S01]  /*5620*/  @!P0 IMAD.IADD R9, R9, 0x1, -R24.reuse ;  /* 0x0000000109098824 */ /* 0x100fe200078e0a18 */
[C---:B------:R-:W-:Y:S01]  /*5630*/  IADD3 R11, R29.reuse, 0x1a7, RZ ;  /* 0x000001a71d0b7810 */ /* 0x040fe20007ffe0ff */
[----:B------:R-:W-:Y:S01]  /*5640*/  @!P2 IMAD.IADD R10, R10, 0x1, -R24 ;  /* 0x000000010a0aa824 */ /* 0x000fe200078e0a18 */
[----:B0-----:R-:W-:Y:S01]  /*5650*/  IADD3 R17, R29, 0x1a0, RZ ;  /* 0x000001a01d117810 */ /* 0x001fe20007ffe0ff */
[----:B------:R-:W-:Y:S01]  /*5660*/  IMAD.HI.U32 R14, R2, R13, RZ ;  /* 0x0000000d020e7227 */ /* 0x000fe200078e00ff */
[----:B------:R-:W-:-:S02]  /*5670*/  ISETP.GT.U32.AND P0, PT, R24, R9, PT ;  /* 0x000000091800720c */ /* 0x000fc40003f04070 */
[----:B------:R-:W-:Y:S01]  /*5680*/  ISETP.GT.U32.AND P2, PT, R24, R10, PT ;  /* 0x0000000a1800720c */ /* 0x000fe20003f44070 */
[----:B-1----:R-:W-:Y:S01]  /*5690*/  IMAD.MOV.U32 R16, RZ, RZ, R0 ;  /* 0x000000ffff107224 */ /* 0x002fe200078e0000 */
[----:B------:R-:W-:Y:S01]  /*56a0*/  IABS R0, R6 ;  /* 0x0000000600007213 */ /* 0x000fe20000000000 */
[----:B------:R-:W-:Y:S01]  /*56b0*/  @!P1 IMAD.IADD R4, R4, 0x1, -R24 ;  /* 0x0000000104049824 */ /* 0x000fe200078e0a18 */
[----:B------:R-:W-:Y:S01]  /*56c0*/  IABS R12, R11 ;  /* 0x0000000b000c7213 */ /* 0x000fe20000000000 */
[----:B------:R-:W-:Y:S01]  /*56d0*/  @!P3 IMAD.MOV R16, RZ, RZ, -R16 ;  /* 0x000000ffff10b224 */ /* 0x000fe200078e0a10 */
[C---:B------:R-:W-:Y:S01]  /*56e0*/  ISETP.GT.U32.AND P3, PT, R24.reuse, R3, PT ;  /* 0x000000031800720c */ /* 0x040fe20003f64070 */
[----:B------:R-:W-:Y:S01]  /*56f0*/  IMAD.MOV R14, RZ, RZ, -R14 ;  /* 0x000000ffff0e7224 */ /* 0x000fe200078e0a0e */
[C---:B------:R-:W-:Y:S02]  /*5700*/  ISETP.GT.U32.AND P1, PT, R24.reuse, R4, PT ;  /* 0x000000041800720c */ /* 0x040fe40003f24070 */
[----:B------:R0:W-:Y:S01]  /*5710*/  STL [R1+0x6b4], R16 ;  /* 0x0006b41001007387 */ /* 0x0001e20000100800 */
[----:B------:R-:W-:Y:S01]  /*5720*/  @!P0 IMAD.IADD R9, R9, 0x1, -R24 ;  /* 0x0000000109098824 */ /* 0x000fe200078e0a18 */
[----:B------:R-:W-:Y:S01]  /*5730*/  ISETP.GE.AND P0, PT, R7, RZ, PT ;  /* 0x000000ff0700720c */ /* 0x000fe20003f06270 */
[----:B------:R-:W-:Y:S01]  /*5740*/  IMAD R13, R24, R14, R13 ;  /* 0x0000000e180d7224 */ /* 0x000fe200078e020d */
[----:B------:R-:W-:Y:S01]  /*5750*/  IABS R18, R17 ;  /* 0x0000001100127213 */ /* 0x000fe20000000000 */
[----:B------:R-:W-:-:S04]  /*5760*/  IMAD.HI.U32 R7, R2, R0, RZ ;  /* 0x0000000002077227 */ /* 0x000fc800078e00ff */
[--C-:B------:R-:W-:Y:S02]  /*5770*/  @!P3 IMAD.IADD R3, R3, 0x1, -R24.reuse ;  /* 0x000000010303b824 */ /* 0x100fe400078e0a18 */
[--C-:B------:R-:W-:Y:S01]  /*5780*/  @!P2 IMAD.IADD R10, R10, 0x1, -R24.reuse ;  /* 0x000000010a0aa824 */ /* 0x100fe200078e0a18 */
[C---:B------:R-:W-:Y:S01]  /*5790*/  ISETP.GT.U32.AND P2, PT, R24.reuse, R13, PT ;  /* 0x0000000d1800720c */ /* 0x040fe20003f44070 */
[----:B------:R-:W-:Y:S01]  /*57a0*/  IMAD.MOV R7, RZ, RZ, -R7 ;  /* 0x000000ffff077224 */ /* 0x000fe200078e0a07 */
[----:B------:R-:W-:Y:S01]  /*57b0*/  ISETP.GT.U32.AND P3, PT, R24, R3, PT ;  /* 0x000000031800720c */ /* 0x000fe20003f64070 */
[----:B------:R-:W-:Y:S01]  /*57c0*/  @!P1 IMAD.IADD R4, R4, 0x1, -R24 ;  /* 0x0000000104049824 */ /* 0x000fe200078e0a18 */
[----:B------:R-:W-:Y:S01]  /*57d0*/  ISETP.GE.AND P1, PT, R11, RZ, PT ;  /* 0x000000ff0b00720c */ /* 0x000fe20003f26270 */
[----:B------:R-:W-:Y:S01]  /*57e0*/  IMAD R11, R24, R7, R0 ;  /* 0x00000007180b7224 */ /* 0x000fe200078e0200 */
[----:B------:R-:W-:Y:S01]  /*57f0*/  IADD3 R0, R29, 0x1a6, RZ ;  /* 0x000001a61d007810 */ /* 0x000fe20007ffe0ff */
[----:B0-----:R-:W-:-:S02]  /*5800*/  IMAD.MOV.U32 R16, RZ, RZ, R9 ;  /* 0x000000ffff107224 */ /* 0x001fc400078e0009 */
[----:B------:R-:W-:-:S04]  /*5810*/  IMAD.HI.U32 R9, R2, R12, RZ ;  /* 0x0000000c02097227 */ /* 0x000fc800078e00ff */
[--C-:B------:R-:W-:Y:S02]  /*5820*/  @!P2 IMAD.IADD R13, R13, 0x1, -R24.reuse ;  /* 0x000000010d0da824 */ /* 0x100fe400078e0a18 */
[----:B------:R-:W-:Y:S01]  /*5830*/  @!P3 IMAD.IADD R3, R3, 0x1, -R24 ;  /* 0x000000010303b824 */ /* 0x000fe200078e0a18 */
[C---:B------:R-:W-:Y:S01]  /*5840*/  ISETP.GT.U32.AND P3, PT, R24.reuse, R11, PT ;  /* 0x0000000b1800720c */ /* 0x040fe20003f64070 */
[----:B------:R-:W-:Y:S01]  /*5850*/  IMAD.MOV R9, RZ, RZ, -R9 ;  /* 0x000000ffff097224 */ /* 0x000fe200078e0a09 */
[C---:B------:R-:W-:Y:S01]  /*5860*/  ISETP.GT.U32.AND P2, PT, R24.reuse, R13, PT ;  /* 0x0000000d1800720c */ /* 0x040fe20003f44070 */
[----:B------:R-:W-:Y:S02]  /*5870*/  IMAD.MOV.U32 R15, RZ, RZ, R10 ;  /* 0x000000ffff0f7224 */ /* 0x000fe400078e000a */
[----:B------:R-:W-:Y:S01]  /*5880*/  IMAD R12, R24, R9, R12 ;  /* 0x00000009180c7224 */ /* 0x000fe200078e020c */
[----:B------:R-:W-:Y:S01]  /*5890*/  IABS R9, R0 ;  /* 0x0000000000097213 */ /* 0x000fe20000000000 */
[----:B------:R-:W-:Y:S01]  /*58a0*/  IMAD.MOV.U32 R10, RZ, RZ, R4 ;  /* 0x000000ffff0a7224 */ /* 0x000fe200078e0004 */
[----:B------:R-:W-:Y:S01]  /*58b0*/  IADD3 R4, R29, 0x1a5, RZ ;  /* 0x000001a51d047810 */ /* 0x000fe20007ffe0ff */
[----:B------:R-:W-:Y:S01]  /*58c0*/  @!P6 IMAD.MOV R16, RZ, RZ, -R16 ;  /* 0x000000ffff10e224 */ /* 0x000fe200078e0a10 */
[----:B------:R-:W-:Y:S01]  /*58d0*/  ISETP.GE.AND P6, PT, R5, RZ, PT ;  /* 0x000000ff0500720c */ /* 0x000fe20003fc6270 */
[----:B------:R-:W-:Y:S01]  /*58e0*/  @!P5 IMAD.MOV R15, RZ, RZ, -R15 ;  /* 0x000000ffff0fd224 */ /* 0x000fe200078e0a0f */
[----:B------:R-:W-:Y:S01]  /*58f0*/  ISETP.GE.AND P5, PT, R6, RZ, PT ;  /* 0x000000ff0600720c */ /* 0x000fe20003fa6270 */
[----:B------:R-:W-:Y:S01]  /*5900*/  @!P3 IMAD.IADD R11, R11, 0x1, -R24 ;  /* 0x000000010b0bb824 */ /* 0x000fe200078e0a18 */
[----:B------:R-:W-:Y:S01]  /*5910*/  STL [R1+0x6b0], R16 ;  /* 0x0006b01001007387 */ /* 0x000fe20000100800 */
[----:B------:R-:W-:Y:S01]  /*5920*/  @!P4 IMAD.MOV R10, RZ, RZ, -R10 ;  /* 0x000000ffff0ac224 */ /* 0x000fe200078e0a0a */
[----:B------:R-:W-:Y:S01]  /*5930*/  ISETP.GE.AND P4, PT, R0, RZ, PT ;  /* 0x000000ff0000720c */ /* 0x000fe20003f86270 */
[----:B------:R-:W-:Y:S01]  /*5940*/  IMAD.HI.U32 R7, R2, R9, RZ ;  /* 0x0000000902077227 */ /* 0x000fe200078e00ff */
[C---:B------:R-:W-:Y:S01]  /*5950*/  ISETP.GT.U32.AND P3, PT, R24.reuse, R11, PT ;  /* 0x0000000b1800720c */ /* 0x040fe20003f64070 */
[----:B------:R0:W-:Y:S01]  /*5960*/  STL [R1+0x69c], R15 ;  /* 0x00069c0f01007387 */ /* 0x0001e20000100800 */
[----:B------:R-:W-:Y:S01]  /*5970*/  IADD3 R0, R29, 0x1a4, RZ ;  /* 0x000001a41d007810 */ /* 0x000fe20007ffe0ff */
[----:B------:R-:W-:Y:S01]  /*5980*/  @!P2 IMAD.IADD R13, R13, 0x1, -R24 ;  /* 0x000000010d0da824 */ /* 0x000fe200078e0a18 */
[----:B------:R-:W-:Y:S01]  /*5990*/  ISETP.GT.U32.AND P2, PT, R24, R12, PT ;  /* 0x0000000c1800720c */ /* 0x000fe20003f44070 */
[----:B------:R1:W-:Y:S01]  /*59a0*/  STL [R1+0x6a8], R10 ;  /* 0x0006a80a01007387 */ /* 0x0003e20000100800 */
[----:B------:R-:W-:-:S02]  /*59b0*/  IMAD.MOV R7, RZ, RZ, -R7 ;  /* 0x000000ffff077224 */ /* 0x000fc400078e0a07 */
[----:B------:R-:W-:Y:S02]  /*59c0*/  IMAD.MOV.U32 R5, RZ, RZ, R3 ;  /* 0x000000ffff057224 */ /* 0x000fe400078e0003 */
[C---:B------:R-:W-:Y:S02]  /*59d0*/  IMAD R9, R24.reuse, R7, R9 ;  /* 0x0000000718097224 */ /* 0x040fe400078e0209 */
[----:B0-----:R-:W-:Y:S01]  /*59e0*/  IMAD.MOV.U32 R15, RZ, RZ, R13 ;  /* 0x000000ffff0f7224 */ /* 0x001fe200078e000d */
[----:B------:R-:W-:Y:S01]  /*59f0*/  IADD3 R13, R29, 0x1a1, RZ ;  /* 0x000001a11d0d7810 */ /* 0x000fe20007ffe0ff */
[--C-:B------:R-:W-:Y:S01]  /*5a00*/  @!P3 IMAD.IADD R11, R11, 0x1, -R24.reuse ;  /* 0x000000010b0bb824 */ /* 0x100fe200078e0a18 */
[----:B-1----:R-:W-:Y:S01]  /*5a10*/  IABS R10, R4 ;  /* 0x00000004000a7213 */ /* 0x002fe20000000000 */
[----:B------:R-:W-:Y:S01]  /*5a20*/  @!P6 IMAD.MOV R15, RZ, RZ, -R15 ;  /* 0x000000ffff0fe224 */ /* 0x000fe200078e0a0f */
[----:B------:R-:W-:Y:S01]  /*5a30*/  ISETP.GT.U32.AND P3, PT, R24, R9, PT ;  /* 0x000000091800720c */ /* 0x000fe20003f64070 */
[----:B------:R-:W-:Y:S01]  /*5a40*/  @!P2 IMAD.IADD R12, R12, 0x1, -R24 ;  /* 0x000000010c0ca824 */ /* 0x000fe200078e0a18 */
[----:B------:R-:W-:Y:S01]  /*5a50*/  IABS R20, R13 ;  /* 0x0000000d00147213 */ /* 0x000fe20000000000 */
[----:B------:R-:W-:-:S03]  /*5a60*/  IMAD.HI.U32 R3, R2, R10, RZ ;  /* 0x0000000a02037227 */ /* 0x000fc600078e00ff */
[----:B------:R-:W-:Y:S01]  /*5a70*/  ISETP.GT.U32.AND P2, PT, R24, R12, PT ;  /* 0x0000000c1800720c */ /* 0x000fe20003f44070 */
[----:B------:R-:W-:Y:S02]  /*5a80*/  IMAD.MOV R3, RZ, RZ, -R3 ;  /* 0x000000ffff037224 */ /* 0x000fe400078e0a03 */
[----:B------:R-:W-:Y:S01]  /*5a90*/  @!P0 IMAD.MOV R5, RZ, RZ, -R5 ;  /* 0x000000ffff058224 */ /* 0x000fe200078e0a05 */
[----:B------:R-:W-:Y:S01]  /*5aa0*/  ISETP.GE.AND P0, PT, R4, RZ, PT ;  /* 0x000000ff0400720c */ /* 0x000fe20003f06270 */
[C---:B------:R-:W-:Y:S01]  /*5ab0*/  IMAD R10, R24.reuse, R3, R10 ;  /* 0x00000003180a7224 */ /* 0x040fe200078e020a */
[----:B------:R-:W-:Y:S01]  /*5ac0*/  IABS R4, R0 ;  /* 0x0000000000047213 */ /* 0x000fe20000000000 */
[----:B------:R-:W-:Y:S01]  /*5ad0*/  @!P3 IMAD.IADD R9, R9, 0x1, -R24 ;  /* 0x000000010909b824 */ /* 0x000fe200078e0a18 */
[----:B------:R0:W-:Y:S01]  /*5ae0*/  STL [R1+0x6ac], R5 ;  /* 0x0006ac0501007387 */ /* 0x0001e20000100800 */
[----:B------:R-:W-:Y:S01]  /*5af0*/  IMAD.MOV.U32 R14, RZ, RZ, R11 ;  /* 0x000000ffff0e7224 */ /* 0x000fe200078e000b */
[----:B------:R-:W-:Y:S01]  /*5b00*/  ISETP.GT.U32.AND P6, PT, R24, R10, PT ;  /* 0x0000000a1800720c */ /* 0x000fe20003fc4070 */
[----:B------:R-:W-:Y:S01]  /*5b10*/  IMAD.HI.U32 R7, R2, R4, RZ ;  /* 0x0000000402077227 */ /* 0x000fe200078e00ff */
[----:B------:R-:W-:Y:S01]  /*5b20*/  ISETP.GT.U32.AND P3, PT, R24, R9, PT ;  /* 0x000000091800720c */ /* 0x000fe20003f64070 */
[----:B------:R-:W-:Y:S02]  /*5b30*/  STL [R1+0x6a0], R15 ;  /* 0x0006a00f01007387 */ /* 0x000fe40000100800 */
[----:B------:R-:W-:Y:S01]  /*5b40*/  @!P5 IMAD.MOV R14, RZ, RZ, -R14 ;  /* 0x000000ffff0ed224 */ /* 0x000fe200078e0a0e */
[----:B------:R-:W-:Y:S01]  /*5b50*/  ISETP.GE.AND P5, PT, R0, RZ, PT ;  /* 0x000000ff0000720c */ /* 0x000fe20003fa6270 */
[----:B------:R-:W-:Y:S01]  /*5b60*/  @!P2 IMAD.IADD R12, R12, 0x1, -R24 ;  /* 0x000000010c0ca824 */ /* 0x000fe200078e0a18 */
[----:B0-----:R-:W-:Y:S01]  /*5b70*/  IADD3 R5, R29, 0x1a3, RZ ;  /* 0x000001a31d057810 */ /* 0x001fe20007ffe0ff */
[----:B------:R-:W-:Y:S01]  /*5b80*/  IMAD.MOV R7, RZ, RZ, -R7 ;  /* 0x000000ffff077224 */ /* 0x000fe200078e0a07 */
[----:B------:R0:W-:Y:S01]  /*5b90*/  STL [R1+0x6a4], R14 ;  /* 0x0006a40e01007387 */ /* 0x0001e20000100800 */
[----:B------:R-:W-:Y:S01]  /*5ba0*/  IMAD.HI.U32 R19, R2, R20, RZ ;  /* 0x0000001402137227 */ /* 0x000fe200078e00ff */
[----:B------:R-:W-:-:S02]  /*5bb0*/  IABS R6, R5 ;  /* 0x0000000500067213 */ /* 0x000fc40000000000 */
[----:B------:R-:W-:Y:S01]  /*5bc0*/  ISETP.GE.AND P2, PT, R5, RZ, PT ;  /* 0x000000ff0500720c */ /* 0x000fe20003f46270 */
[----:B------:R-:W-:Y:S01]  /*5bd0*/  @!P6 IMAD.IADD R10, R10, 0x1, -R24 ;  /* 0x000000010a0ae824 */ /* 0x000fe200078e0a18 */
[C---:B------:R-:W-:Y:S01]  /*5be0*/  IADD3 R5, R29.reuse, 0x1a2, RZ ;  /* 0x000001a21d057810 */ /* 0x040fe20007ffe0ff */
[----:B------:R-:W-:Y:S01]  /*5bf0*/  IMAD R0, R24, R7, R4 ;  /* 0x0000000718007224 */ /* 0x000fe200078e0204 */
[----:B------:R-:W-:Y:S01]  /*5c00*/  IADD3 R7, R29, 0x19e, RZ ;  /* 0x0000019e1d077810 */ /* 0x000fe20007ffe0ff */
[----:B------:R-:W-:Y:S01]  /*5c10*/  IMAD.HI.U32 R3, R2, R6, RZ ;  /* 0x0000000602037227 */ /* 0x000fe200078e00ff */
[----:B0-----:R-:W-:Y:S02]  /*5c20*/  IABS R14, R5 ;  /* 0x00000005000e7213 */ /* 0x001fe40000000000 */
[C---:B------:R-:W-:Y:S01]  /*5c30*/  ISETP.GT.U32.AND P6, PT, R24.reuse, R10, PT ;  /* 0x0000000a1800720c */ /* 0x040fe20003fc4070 */
[----:B------:R-:W-:Y:S01]  /*5c40*/  @!P3 IMAD.IADD R9, R9, 0x1, -R24 ;  /* 0x000000010909b824 */ /* 0x000fe200078e0a18 */
[----:B------:R-:W-:Y:S01]  /*5c50*/  ISETP.GT.U32.AND P3, PT, R24, R0, PT ;  /* 0x000000001800720c */ /* 0x000fe20003f64070 */
[----:B------:R-:W-:Y:S01]  /*5c60*/  IMAD.MOV R3, RZ, RZ, -R3 ;  /* 0x000000ffff037224 */ /* 0x000fe200078e0a03 */
[----:B------:R-:W-:Y:S01]  /*5c70*/  IABS R11, R7 ;  /* 0x00000007000b7213 */ /* 0x000fe20000000000 */
[----:B------:R-:W-:-:S04]  /*5c80*/  IMAD.HI.U32 R15, R2, R14, RZ ;  /* 0x0000000e020f7227 */ /* 0x000fc800078e00ff */
[----:B------:R-:W-:Y:S01]  /*5c90*/  IMAD R6, R24, R3, R6 ;  /* 0x0000000318067224 */ /* 0x000fe200078e0206 */
[----:B------:R-:W-:Y:S01]  /*5ca0*/  IADD3 R3, R29, 0x19f, RZ ;  /* 0x0000019f1d037810 */ /* 0x000fe20007ffe0ff */
[----:B------:R-:W-:Y:S02]  /*5cb0*/  IMAD.MOV R15, RZ, RZ, -R15 ;  /* 0x000000ffff0f7224 */ /* 0x000fe400078e0a0f */
[----:B------:R-:W-:Y:S01]  /*5cc0*/  @!P6 IMAD.IADD R10, R10, 0x1, -R24 ;  /* 0x000000010a0ae824 */ /* 0x000fe200078e0a18 */
[C---:B------:R-:W-:Y:S01]  /*5cd0*/  ISETP.GT.U32.AND P6, PT, R24.reuse, R6, PT ;  /* 0x000000061800720c */ /* 0x040fe20003fc4070 */
[----:B------:R-:W-:Y:S01]  /*5ce0*/  IMAD R14, R24, R15, R14 ;  /* 0x0000000f180e7224 */ /* 0x000fe200078e020e */
[----:B------:R-:W-:Y:S01]  /*5cf0*/  IABS R4, R3 ;  /* 0x0000000300047213 */ /* 0x000fe20000000000 */
[----:B------:R-:W-:Y:S02]  /*5d00*/  @!P3 IMAD.IADD R0, R0, 0x1, -R24 ;  /* 0x000000010000b824 */ /* 0x000fe400078e0a18 */
[----:B------:R-:W-:Y:S01]  /*5d10*/  IMAD.MOV R19, RZ, RZ, -R19 ;  /* 0x000000ffff137224 */ /* 0x000fe200078e0a13 */
[----:B------:R-:W-:Y:S01]  /*5d20*/  ISETP.GT.U32.AND P3, PT, R24, R14, PT ;  /* 0x0000000e1800720c */ /* 0x000fe20003f64070 */
[----:B------:R-:W-:-:S04]  /*5d30*/  IMAD.HI.U32 R21, R2, R18, RZ ;  /* 0x0000001202157227 */ /* 0x000fc800078e00ff */
[----:B------:R-:W-:Y:S02]  /*5d40*/  IMAD R19, R24, R19, R20 ;  /* 0x0000001318137224 */ /* 0x000fe400078e0214 */
[----:B------:R-:W-:Y:S02]  /*5d50*/  @!P6 IMAD.IADD R6, R6, 0x1, -R24 ;  /* 0x000000010606e824 */ /* 0x000fe400078e0a18 */
[----:B------:R-:W-:Y:S01]  /*5d60*/  IMAD.HI.U32 R16, R2, R4, RZ ;  /* 0x0000000402107227 */ /* 0x000fe200078e00ff */
[----:B------:R-:W-:-:S03]  /*5d70*/  ISETP.GT.U32.AND P6, PT, R24, R19, PT ;  /* 0x000000131800720c */ /* 0x000fc60003fc4070 */
[----:B------:R-:W-:Y:S01]  /*5d80*/  @!P3 IMAD.IADD R14, R14, 0x1, -R24 ;  /* 0x000000010e0eb824 */ /* 0x000fe200078e0a18 */
[----:B------:R-:W-:Y:S01]  /*5d90*/  ISETP.GT.U32.AND P3, PT, R24, R0, PT ;  /* 0x000000001800720c */ /* 0x000fe20003f64070 */
[----:B------:R-:W-:Y:S02]  /*5da0*/  IMAD.MOV R21, RZ, RZ, -R21 ;  /* 0x000000ffff157224 */ /* 0x000fe400078e0a15 */
[----:B------:R-:W-:Y:S02]  /*5db0*/  IMAD.MOV R16, RZ, RZ, -R16 ;  /* 0x000000ffff107224 */ /* 0x000fe400078e0a10 */
[----:B------:R-:W-:Y:S02]  /*5dc0*/  IMAD.MOV.U32 R22, RZ, RZ, R12 ;  /* 0x000000ffff167224 */ /* 0x000fe400078e000c */
[----:B------:R-:W-:-:S04]  /*5dd0*/  IMAD.HI.U32 R15, R2, R11, RZ ;  /* 0x0000000b020f7227 */ /* 0x000fc800078e00ff */
[C---:B------:R-:W-:Y:S02]  /*5de0*/  IMAD R18, R24.reuse, R21, R18 ;  /* 0x0000001518127224 */ /* 0x040fe400078e0212 */
[C---:B------:R-:W-:Y:S01]  /*5df0*/  IMAD R4, R24.reuse, R16, R4 ;  /* 0x0000001018047224 */ /* 0x040fe200078e0204 */
[----:B------:R-:W-:Y:S01]  /*5e00*/  IADD3 R16, R29, 0x19d, RZ ;  /* 0x0000019d1d107810 */ /* 0x000fe20007ffe0ff */
[----:B------:R-:W-:Y:S01]  /*5e10*/  @!P1 IMAD.MOV R22, RZ, RZ, -R22 ;  /* 0x000000ffff169224 */ /* 0x000fe200078e0a16 */
[C---:B------:R-:W-:Y:S01]  /*5e20*/  ISETP.GT.U32.AND P1, PT, R24.reuse, R6, PT ;  /* 0x000000061800720c */ /* 0x040fe20003f24070 */
[----:B------:R-:W-:Y:S01]  /*5e30*/  @!P6 IMAD.IADD R19, R19, 0x1, -R24 ;  /* 0x000000011313e824 */ /* 0x000fe200078e0a18 */
[C---:B------:R-:W-:Y:S01]  /*5e40*/  ISETP.GT.U32.AND P6, PT, R24.reuse, R14, PT ;  /* 0x0000000e1800720c */ /* 0x040fe20003fc4070 */
[----:B------:R-:W-:Y:S01]  /*5e50*/  IMAD.MOV R15, RZ, RZ, -R15 ;  /* 0x000000ffff0f7224 */ /* 0x000fe200078e0a0f */
[----:B------:R-:W-:Y:S01]  /*5e60*/  IABS R12, R16 ;  /* 0x00000010000c7213 */ /* 0x000fe20000000000 */
[----:B------:R-:W-:Y:S01]  /*5e70*/  @!P0 IMAD.MOV R10, RZ, RZ, -R10 ;  /* 0x000000ffff0a8224 */ /* 0x000fe200078e0a0a */
[----:B------:R-:W-:Y:S01]  /*5e80*/  ISETP.GT.U32.AND P0, PT, R24, R18, PT ;  /* 0x000000121800720c */ /* 0x000fe20003f04070 */
[----:B------:R-:W-:Y:S01]  /*5e90*/  IMAD.MOV.U32 R20, RZ, RZ, R9 ;  /* 0x000000ffff147224 */ /* 0x000fe200078e0009 */
[----:B------:R-:W-:Y:S01]  /*5ea0*/  STL [R1+0x694], R22 ;  /* 0x0006941601007387 */ /* 0x000fe20000100800 */
[----:B------:R-:W-:Y:S01]  /*5eb0*/  @!P3 IMAD.IADD R0, R0, 0x1, -R24 ;  /* 0x000000010000b824 */ /* 0x000fe200078e0a18 */
[C---:B------:R-:W-:Y:S01]  /*5ec0*/  ISETP.GT.U32.AND P3, PT, R24.reuse, R4, PT ;  /* 0x000000041800720c */ /* 0x040fe20003f64070 */
[C---:B------:R-:W-:Y:S01]  /*5ed0*/  IMAD R11, R24.reuse, R15, R11 ;  /* 0x0000000f180b7224 */ /* 0x040fe200078e020b */
[----:B------:R-:W-:Y:S01]  /*5ee0*/  IADD3 R15, R29, 0x19c, RZ ;  /* 0x0000019c1d0f7810 */ /* 0x000fe20007ffe0ff */
[----:B------:R-:W-:Y:S01]  /*5ef0*/  @!P4 IMAD.MOV R20, RZ, RZ, -R20 ;  /* 0x000000ffff14c224 */ /* 0x000fe200078e0a14 */
[----:B------:R-:W-:Y:S01]  /*5f00*/  ISETP.GT.U32.AND P4, PT, R24, R19, PT ;  /* 0x000000131800720c */ /* 0x000fe20003f84070 */
[--C-:B------:R-:W-:Y:S01]  /*5f10*/  @!P1 IMAD.IADD R6, R6, 0x1, -R24.reuse ;  /* 0x0000000106069824 */ /* 0x100fe200078e0a18 */
[----:B------:R-:W-:Y:S01]  /*5f20*/  IABS R9, R15 ;  /* 0x0000000f00097213 */ /* 0x000fe20000000000 */
[--C-:B------:R-:W-:Y:S01]  /*5f30*/  @!P6 IMAD.IADD R14, R14, 0x1, -R24.reuse ;  /* 0x000000010e0ee824 */ /* 0x100fe200078e0a18 */
[----:B------:R0:W-:Y:S01]  /*5f40*/  STL [R1+0x68c], R20 ;  /* 0x00068c1401007387 */ /* 0x0001e20000100800 */
[----:B------:R-:W-:Y:S01]  /*5f50*/  ISETP.GE.AND P1, PT, R5, RZ, PT ;  /* 0x000000ff0500720c */ /* 0x000fe20003f26270 */
[----:B------:R-:W-:Y:S01]  /*5f60*/  IMAD.HI.U32 R5, R2, R12, RZ ;  /* 0x0000000c02057227 */ /* 0x000fe200078e00ff */
[----:B------:R-:W-:Y:S01]  /*5f70*/  ISETP.GT.U32.AND P6, PT, R24, R11, PT ;  /* 0x0000000b1800720c */ /* 0x000fe20003fc4070 */
[----:B------:R1:W-:Y:S02]  /*5f80*/  STL [R1+0x688], R10 ;  /* 0x0006880a01007387 */ /* 0x0003e40000100800 */
[----:B------:R-:W-:Y:S01]  /*5f90*/  @!P0 IMAD.IADD R18, R18, 0x1, -R24 ;  /* 0x0000000112128824 */ /* 0x000fe200078e0a18 */
[----:B------:R-:W-:Y:S01]  /*5fa0*/  ISETP.GE.AND P0, PT, R17, RZ, PT ;  /* 0x000000ff1100720c */ /* 0x000fe20003f06270 */
[----:B------:R-:W-:Y:S01]  /*5fb0*/  IMAD.MOV.U32 R21, RZ, RZ, R0 ;  /* 0x000000ffff157224 */ /* 0x000fe200078e0000 */
[----:B------:R-:W-:Y:S01]  /*5fc0*/  IADD3 R0, R29, 0x19b, RZ ;  /* 0x0000019b1d007810 */ /* 0x000fe20007ffe0ff */
[----:B------:R-:W-:Y:S01]  /*5fd0*/  @!P3 IMAD.IADD R4, R4, 0x1, -R24 ;  /* 0x000000010404b824 */ /* 0x000fe200078e0a18 */
[----:B------:R-:W-:Y:S01]  /*5fe0*/  ISETP.GE.AND P3, PT, R3, RZ, PT ;  /* 0x000000ff0300720c */ /* 0x000fe20003f66270 */
[----:B0-----:R-:W-:Y:S01]  /*5ff0*/  IMAD.MOV.U32 R20, RZ, RZ, R6 ;  /* 0x000000ffff147224 */ /* 0x001fe200078e0006 */
[----:B------:R-:W-:Y:S01]  /*6000*/  IADD3 R3, R29, 0x19a, RZ ;  /* 0x0000019a1d037810 */ /* 0x000fe20007ffe0ff */
[----:B-1----:R-:W-:-:S04]  /*6010*/  IMAD.HI.U32 R10, R2, R9, RZ ;  /* 0x00000009020a7227 */ /* 0x002fc800078e00ff */
[----:B------:R-:W-:Y:S02]  /*6020*/  IMAD.MOV R10, RZ, RZ, -R10 ;  /* 0x000000ffff0a7224 */ /* 0x000fe400078e0a0a */
[----:B------:R-:W-:Y:S02]  /*6030*/  IMAD.MOV R5, RZ, RZ, -R5 ;  /* 0x000000ffff057224 */ /* 0x000fe400078e0a05 */
[----:B------:R-:W-:Y:S01]  /*6040*/  @!P5 IMAD.MOV R21, RZ, RZ, -R21 ;  /* 0x000000ffff15d224 */ /* 0x000fe200078e0a15 */
[C---:B------:R-:W-:Y:S01]  /*6050*/  ISETP.GT.U32.AND P5, PT, R24.reuse, R18, PT ;  /* 0x000000121800720c */ /* 0x040fe20003fa4070 */
[----:B------:R-:W-:Y:S01]  /*6060*/  @!P2 IMAD.MOV R20, RZ, RZ, -R20 ;  /* 0x000000ffff14a224 */ /* 0x000fe200078e0a14 */
[C---:B------:R-:W-:Y:S01]  /*6070*/  ISETP.GT.U32.AND P2, PT, R24.reuse, R4, PT ;  /* 0x000000041800720c */ /* 0x040fe20003f44070 */
[C---:B------:R-:W-:Y:S01]  /*6080*/  IMAD R9, R24.reuse, R10, R9 ;  /* 0x0000000a18097224 */ /* 0x040fe200078e0209 */
[----:B------:R-:W-:Y:S01]  /*6090*/  STL [R1+0x67c], R21 ;  /* 0x00067c1501007387 */ /* 0x000fe20000100800 */
[----:B------:R-:W-:Y:S01]  /*60a0*/  IMAD R5, R24, R5, R12 ;  /* 0x0000000518057224 */ /* 0x000fe200078e020c */
[----:B------:R-:W-:Y:S01]  /*60b0*/  IABS R12, R0 ;  /* 0x00000000000c7213 */ /* 0x000fe20000000000 */
[----:B------:R-:W-:Y:S01]  /*60c0*/  IMAD.MOV.U32 R10, RZ, RZ, R14 ;  /* 0x000000ffff0a7224 */ /* 0x000fe200078e000e */
[----:B------:R-:W-:Y:S01]  /*60d0*/  STL [R1+0x678], R20 ;  /* 0x0006781401007387 */ /* 0x000fe20000100800 */
[--C-:B------:R-:W-:Y:S01]  /*60e0*/  @!P4 IMAD.IADD R19, R19, 0x1, -R24.reuse ;  /* 0x000000011313c824 */ /* 0x100fe200078e0a18 */
[----:B------:R-:W-:Y:S01]  /*60f0*/  ISETP.GE.AND P4, PT, R13, RZ, PT ;  /* 0x000000ff0d00720c */ /* 0x000fe20003f86270 */
[----:B------:R-:W-:-:S02]  /*6100*/  @!P6 IMAD.IADD R11, R11, 0x1, -R24 ;  /* 0x000000010b0be824 */ /* 0x000fc400078e0a18 */
[----:B------:R-:W-:Y:S01]  /*6110*/  @!P1 IMAD.MOV R10, RZ, RZ, -R10 ;  /* 0x000000ffff0a9224 */ /* 0x000fe200078e0a0a */
[----:B------:R-:W-:Y:S01]  /*6120*/  ISETP.GT.U32.AND P1, PT, R24, R5, PT ;  /* 0x000000051800720c */ /* 0x000fe20003f24070 */
[--C-:B------:R-:W-:Y:S01]  /*6130*/  @!P5 IMAD.IADD R18, R18, 0x1, -R24.reuse ;  /* 0x000000011212d824 */ /* 0x100fe200078e0a18 */
[C---:B------:R-:W-:Y:S01]  /*6140*/  ISETP.GT.U32.AND P6, PT, R24.reuse, R11, PT ;  /* 0x0000000b1800720c */ /* 0x040fe20003fc4070 */
[----:B------:R-:W-:Y:S01]  /*6150*/  IMAD.MOV.U32 R6, RZ, RZ, R19 ;  /* 0x000000ffff067224 */ /* 0x000fe200078e0013 */
[----:B------:R-:W-:Y:S01]  /*6160*/  ISETP.GT.U32.AND P5, PT, R24, R9, PT ;  /* 0x000000091800720c */ /* 0x000fe20003fa4070 */
[----:B------:R-:W-:Y:S01]  /*6170*/  @!P2 IMAD.IADD R4, R4, 0x1, -R24 ;  /* 0x000000010404a824 */ /* 0x000fe200078e0a18 */
[----:B------:R0:W-:Y:S01]  /*6180*/  STL [R1+0x674], R10 ;  /* 0x0006740a01007387 */ /* 0x0001e20000100800 */
[----:B------:R-:W-:Y:S01]  /*6190*/  IMAD.MOV.U32 R13, RZ, RZ, R18 ;  /* 0x000000ffff0d7224 */ /* 0x000fe200078e0012 */
[----:B------:R-:W-:Y:S01]  /*61a0*/  ISETP.GE.AND P2, PT, R16, RZ, PT ;  /* 0x000000ff1000720c */ /* 0x000fe20003f46270 */
[----:B------:R-:W-:Y:S01]  /*61b0*/  @!P4 IMAD.MOV R6, RZ, RZ, -R6 ;  /* 0x000000ffff06c224 */ /* 0x000fe200078e0a06 */
[----:B------:R-:W-:Y:S01]  /*61c0*/  ISETP.GE.AND P4, PT, R7, RZ, PT ;  /* 0x000000ff0700720c */ /* 0x000fe20003f86270 */
[----:B------:R-:W-:-:S03]  /*61d0*/  IMAD.HI.U32 R7, R2, R12, RZ ;  /* 0x0000000c02077227 */ /* 0x000fc600078e00ff */
[----:B------:R1:W-:Y:S01]  /*61e0*/  STL [R1+0x670], R6 ;  /* 0x0006700601007387 */ /* 0x0003e20000100800 */
[----:B------:R-:W-:Y:S01]  /*61f0*/  @!P1 IMAD.IADD R5, R5, 0x1, -R24 ;  /* 0x0000000105059824 */ /* 0x000fe200078e0a18 */
[----:B------:R-:W-:Y:S01]  /*6200*/  ISETP.GE.AND P1, PT, R0, RZ, PT ;  /* 0x000000ff0000720c */ /* 0x000fe20003f26270 */
[----:B0-----:R-:W-:Y:S01]  /*6210*/  IMAD.MOV.U32 R10, RZ, RZ, R4 ;  /* 0x000000ffff0a7224 */ /* 0x001fe200078e0004 */
[----:B------:R-:W-:Y:S01]  /*6220*/  IADD3 R4, R29, 0x198, RZ ;  /* 0x000001981d047810 */ /* 0x000fe20007ffe0ff */
[----:B------:R-:W-:Y:S01]  /*6230*/  @!P0 IMAD.MOV R13, RZ, RZ, -R13 ;  /* 0x000000ffff0d8224 */ /* 0x000fe200078e0a0d */
[C---:B------:R-:W-:Y:S01]  /*6240*/  ISETP.GT.U32.AND P0, PT, R24.reuse, R5, PT ;  /* 0x000000051800720c */ /* 0x040fe20003f04070 */
[----:B------:R-:W-:Y:S01]  /*6250*/  @!P3 IMAD.MOV R10, RZ, RZ, -R10 ;  /* 0x000000ffff0ab224 */ /* 0x000fe200078e0a0a */
[----:B------:R-:W-:Y:S01]  /*6260*/  ISETP.GE.AND P3, PT, R3, RZ, PT ;  /* 0x000000ff0300720c */ /* 0x000fe20003f66270 */
[--C-:B------:R-:W-:Y:S01]  /*6270*/  @!P6 IMAD.IADD R11, R11, 0x1, -R24.reuse ;  /* 0x000000010b0be824 */ /* 0x100fe200078e0a18 */
[----:B------:R0:W-:Y:S01]  /*6280*/  STL [R1+0x66c], R13 ;  /* 0x00066c0d01007387 */ /* 0x0001e20000100800 */
[----:B------:R-:W-:Y:S01]  /*6290*/  IMAD.MOV R7, RZ, RZ, -R7 ;  /* 0x000000ffff077224 */ /* 0x000fe200078e0a07 */
[----:B-1----:R-:W-:Y:S01]  /*62a0*/  IABS R6, R3 ;  /* 0x0000000300067213 */ /* 0x002fe20000000000 */
[----:B------:R-:W-:Y:S01]  /*62b0*/  @!P5 IMAD.IADD R9, R9, 0x1, -R24 ;  /* 0x000000010909d824 */ /* 0x000fe200078e0a18 */
[----:B------:R1:W-:Y:S01]  /*62c0*/  STL [R1+0x668], R10 ;  /* 0x0006680a01007387 */ /* 0x0003e20000100800 */
[----:B------:R-:W-:Y:S01]  /*62d0*/  IMAD R12, R24, R7, R12 ;  /* 0x00000007180c7224 */ /* 0x000fe200078e020c */
[----:B------:R-:W-:Y:S01]  /*62e0*/  ISETP.GE.AND P6, PT, R15, RZ, PT ;  /* 0x000000ff0f00720c */ /* 0x000fe20003fc6270 */
[----:B------:R-:W-:Y:S01]  /*62f0*/  IMAD.HI.U32 R0, R2, R6, RZ ;  /* 0x0000000602007227 */ /* 0x000fe200078e00ff */
[----:B------:R-:W-:-:S02]  /*6300*/  ISETP.GT.U32.AND P5, PT, R24, R9, PT ;  /* 0x000000091800720c */ /* 0x000fc40003fa4070 */
[C---:B0-----:R-:W-:Y:S01]  /*6310*/  IADD3 R13, R29.reuse, 0x199, RZ ;  /* 0x000001991d0d7810 */ /* 0x041fe20007ffe0ff */
[----:B------:R-:W-:Y:S01]  /*6320*/  IMAD.MOV R0, RZ, RZ, -R0 ;  /* 0x000000ffff007224 */ /* 0x000fe200078e0a00 */
[----:B------:R-:W-:Y:S01]  /*6330*/  IADD3 R3, R29, 0x197, RZ ;  /* 0x000001971d037810 */ /* 0x000fe20007ffe0ff */
[----:B------:R-:W-:Y:S01]  /*6340*/  @!P0 IMAD.IADD R5, R5, 0x1, -R24 ;  /* 0x0000000105058824 */ /* 0x000fe200078e0a18 */
[----:B------:R-:W-:Y:S01]  /*6350*/  ISETP.GE.AND P0, PT, R13, RZ, PT ;  /* 0x000000ff0d00720c */ /* 0x000fe20003f06270 */
[----:B-1----:R-:W-:Y:S01]  /*6360*/  IMAD.MOV.U32 R10, RZ, RZ, R11 ;  /* 0x000000ffff0a7224 */ /* 0x002fe200078e000b */
[----:B------:R-:W-:Y:S01]  /*6370*/  IABS R13, R13 ;  /* 0x0000000d000d7213 */ /* 0x000fe20000000000 */
[C---:B------:R-:W-:Y:S01]  /*6380*/  IMAD R15, R24.reuse, R0, R6 ;  /* 0x00000000180f7224 */ /* 0x040fe200078e0206 */
[----:B------:R-:W-:Y:S01]  /*6390*/  IABS R7, R3 ;  /* 0x0000000300077213 */ /* 0x000fe20000000000 */
[----:B------:R-:W-:Y:S01]  /*63a0*/  @!P4 IMAD.MOV R10, RZ, RZ, -R10 ;  /* 0x000000ffff0ac224 */ /* 0x000fe200078e0a0a */
[C---:B------:R-:W-:Y:S01]  /*63b0*/  ISETP.GT.U32.AND P4, PT, R24.reuse, R12, PT ;  /* 0x0000000c1800720c */ /* 0x040fe20003f84070 */
[----:B------:R-:W-:Y:S01]  /*63c0*/  IMAD.MOV.U32 R6, RZ, RZ, R5 ;  /* 0x000000ffff067224 */ /* 0x000fe200078e0005 */
[----:B------:R-:W-:Y:S01]  /*63d0*/  IABS R0, R4 ;  /* 0x0000000400007213 */ /* 0x000fe20000000000 */
[----:B------:R-:W-:Y:S01]  /*63e0*/  @!P5 IMAD.IADD R9, R9, 0x1, -R24 ;  /* 0x000000010909d824 */ /* 0x000fe200078e0a18 */
[----:B------:R-:W-:Y:S01]  /*63f0*/  ISETP.GT.U32.AND P5, PT, R24, R15, PT ;  /* 0x0000000f1800720c */ /* 0x000fe20003fa4070 */
[----:B------:R-:W-:Y:S01]  /*6400*/  @!P2 IMAD.MOV R6, RZ, RZ, -R6 ;  /* 0x000000ffff06a224 */ /* 0x000fe200078e0a06 */
[----:B------:R0:W-:Y:S01]  /*6410*/  STL [R1+0x664], R10 ;  /* 0x0006640a01007387 */ /* 0x0001e20000100800 */
[----:B------:R-:W-:Y:S01]  /*6420*/  ISETP.GE.AND P2, PT, R4, RZ, PT ;  /* 0x000000ff0400720c */ /* 0x000fe20003f46270 */
[----:B------:R-:W-:-:S02]  /*6430*/  IMAD.HI.U32 R4, R2, R7, RZ ;  /* 0x0000000702047227 */ /* 0x000fc400078e00ff */
[----:B------:R1:W-:Y:S02]  /*6440*/  STL [R1+0x614], R6 ;  /* 0x0006140601007387 */ /* 0x0003e40000100800 */
[----:B------:R-:W-:-:S04]  /*6450*/  IMAD.HI.U32 R5, R2, R0, RZ ;  /* 0x0000000002057227 */ /* 0x000fc800078e00ff */
[--C-:B------:R-:W-:Y:S01]  /*6460*/  @!P4 IMAD.IADD R12, R12, 0x1, -R24.reuse ;  /* 0x000000010c0cc824 */ /* 0x100fe200078e0a18 */
[----:B0-----:R-:W-:Y:S01]  /*6470*/  IADD3 R10, R29, 0x195, RZ ;  /* 0x000001951d0a7810 */ /* 0x001fe20007ffe0ff */
[----:B------:R-:W-:Y:S02]  /*6480*/  @!P5 IMAD.IADD R15, R15, 0x1, -R24 ;  /* 0x000000010f0fd824 */ /* 0x000fe400078e0a18 */
[----:B-1----:R-:W-:Y:S01]  /*6490*/  IMAD.HI.U32 R6, R2, R13, RZ ;  /* 0x0000000d02067227 */ /* 0x002fe200078e00ff */
[C---:B------:R-:W-:Y:S02]  /*64a0*/  ISETP.GT.U32.AND P4, PT, R24.reuse, R12, PT ;  /* 0x0000000c1800720c */ /* 0x040fe40003f84070 */
[C---:B------:R-:W-:Y:S01]  /*64b0*/  ISETP.GT.U32.AND P5, PT, R24.reuse, R15, PT ;  /* 0x0000000f1800720c */ /* 0x040fe20003fa4070 */
[----:B------:R-:W-:Y:S01]  /*64c0*/  IMAD.MOV R6, RZ, RZ, -R6 ;  /* 0x000000ffff067224 */ /* 0x000fe200078e0a06 */
[----:B------:R-:W-:Y:S01]  /*64d0*/  IABS R14, R10 ;  /* 0x0000000a000e7213 */ /* 0x000fe20000000000 */
[----:B------:R-:W-:Y:S01]  /*64e0*/  @!P6 IMAD.MOV R9, RZ, RZ, -R9 ;  /* 0x000000ffff09e224 */ /* 0x000fe200078e0a09 */
[----:B------:R-:W-:Y:S01]  /*64f0*/  ISETP.GE.AND P6, PT, R3, RZ, PT ;  /* 0x000000ff0300720c */ /* 0x000fe20003fc6270 */
[----:B------:R-:W-:Y:S01]  /*6500*/  IMAD R13, R24, R6, R13 ;  /* 0x00000006180d7224 */ /* 0x000fe200078e020d */
[C---:B------:R-:W-:Y:S01]  /*6510*/  IADD3 R6, R29.reuse, 0x194, RZ ;  /* 0x000001941d067810 */ /* 0x040fe20007ffe0ff */
[----:B------:R-:W-:Y:S01]  /*6520*/  IMAD.MOV R4, RZ, RZ, -R4 ;  /* 0x000000ffff047224 */ /* 0x000fe200078e0a04 */
[----:B------:R0:W-:Y:S01]  /*6530*/  STL [R1+0x660], R9 ;  /* 0x0006600901007387 */ /* 0x0001e20000100800 */
[----:B------:R-:W-:Y:S01]  /*6540*/  IMAD.MOV R5, RZ, RZ, -R5 ;  /* 0x000000ffff057224 */ /* 0x000fe200078e0a05 */
[----:B------:R-:W-:Y:S01]  /*6550*/  IADD3 R3, R29, 0x193, RZ ;  /* 0x000001931d037810 */ /* 0x000fe20007ffe0ff */
[----:B------:R-:W-:Y:S01]  /*6560*/  @!P4 IMAD.IADD R12, R12, 0x1, -R24 ;  /* 0x000000010c0cc824 */ /* 0x000fe200078e0a18 */
[C---:B------:R-:W-:Y:S01]  /*6570*/  ISETP.GT.U32.AND P4, PT, R24.reuse, R13, PT ;  /* 0x0000000d1800720c */ /* 0x040fe20003f84070 */
[----:B------:R-:W-:Y:S01]  /*6580*/  IMAD R7, R24, R4, R7 ;  /* 0x0000000418077224 */ /* 0x000fe200078e0207 */
[----:B------:R-:W-:Y:S01]  /*6590*/  IABS R11, R6 ;  /* 0x00000006000b7213 */ /* 0x000fe20000000000 */
[----:B------:R-:W-:-:S02]  /*65a0*/  IMAD.MOV.U32 R16, RZ, RZ, R12 ;  /* 0x000000ffff107224 */ /* 0x000fc400078e000c */
[----:B------:R-:W-:Y:S02]  /*65b0*/  @!P5 IMAD.IADD R15, R15, 0x1, -R24 ;  /* 0x000000010f0fd824 */ /* 0x000fe400078e0a18 */
[C---:B0-----:R-:W-:Y:S01]  /*65c0*/  IMAD R9, R24.reuse, R5, R0 ;  /* 0x0000000518097224 */ /* 0x041fe200078e0200 */
[----:B------:R-:W-:Y:S01]  /*65d0*/  IADD3 R0, R29, 0x196, RZ ;  /* 0x000001961d007810 */ /* 0x000fe20007ffe0ff */
[----:B------:R-:W-:Y:S01]  /*65e0*/  @!P1 IMAD.MOV R16, RZ, RZ, -R16 ;  /* 0x000000ffff109224 */ /* 0x000fe200078e0a10 */
[C---:B------:R-:W-:Y:S01]  /*65f0*/  ISETP.GT.U32.AND P1, PT, R24.reuse, R7, PT ;  /* 0x000000071800720c */ /* 0x040fe20003f24070 */
[----:B------:R-:W-:Y:S01]  /*6600*/  @!P3 IMAD.MOV R15, RZ, RZ, -R15 ;  /* 0x000000ffff0fb224 */ /* 0x000fe200078e0a0f */
[----:B------:R-:W-:Y:S01]  /*6610*/  ISETP.GT.U32.AND P5, PT, R24, R9, PT ;  /* 0x000000091800720c */ /* 0x000fe20003fa4070 */
[----:B------:R-:W-:Y:S01]  /*6620*/  @!P4 IMAD.IADD R13, R13, 0x1, -R24 ;  /* 0x000000010d0dc824 */ /* 0x000fe200078e0a18 */
[----:B------:R-:W-:Y:S01]  /*6630*/  IABS R4, R0 ;  /* 0x0000000000047213 */ /* 0x000fe20000000000 */
[----:B------:R-:W-:Y:S01]  /*6640*/  STL [R1+0x628], R16 ;  /* 0x0006281001007387 */ /* 0x000fe20000100800 */
[----:B------:R-:W-:-:S02]  /*6650*/  ISETP.GE.AND P3, PT, R0, RZ, PT ;  /* 0x000000ff0000720c */ /* 0x000fc40003f66270 */
[----:B------:R-:W-:Y:S01]  /*6660*/  ISETP.GT.U32.AND P4, PT, R24, R13, PT ;  /* 0x0000000d1800720c */ /* 0x000fe20003f84070 */
[----:B------:R-:W-:Y:S01]  /*6670*/  IMAD.HI.U32 R12, R2, R4, RZ ;  /* 0x00000004020c7227 */ /* 0x000fe200078e00ff */
[----:B------:R-:W-:Y:S01]  /*6680*/  IABS R5, R3 ;  /* 0x0000000300057213 */ /* 0x000fe20000000000 */
[----:B------:R0:W-:Y:S02]  /*6690*/  STL [R1+0x65c], R15 ;  /* 0x00065c0f01007387 */ /* 0x0001e40000100800 */
[----:B------:R-:W-:Y:S02]  /*66a0*/  IMAD.MOV R12, RZ, RZ, -R12 ;  /* 0x000000ffff0c7224 */ /* 0x000fe400078e0a0c */
[--C-:B------:R-:W-:Y:S02]  /*66b0*/  @!P1 IMAD.IADD R7, R7, 0x1, -R24.reuse ;  /* 0x0000000107079824 */ /* 0x100fe400078e0a18 */
[----:B------:R-:W-:Y:S02]  /*66c0*/  @!P5 IMAD.IADD R9, R9, 0x1, -R24 ;  /* 0x000000010909d824 */ /* 0x000fe400078e0a18 */
[C---:B------:R-:W-:Y:S01]  /*66d0*/  IMAD R0, R24.reuse, R12, R4 ;  /* 0x0000000c18007224 */ /* 0x040fe200078e0204 */
[C---:B------:R-:W-:Y:S01]  /*66e0*/  ISETP.GT.U32.AND P1, PT, R24.reuse, R7, PT ;  /* 0x000000071800720c */ /* 0x040fe20003f24070 */
[----:B------:R-:W-:Y:S01]  /*66f0*/  @!P4 IMAD.IADD R13, R13, 0x1, -R24 ;  /* 0x000000010d0dc824 */ /* 0x000fe200078e0a18 */
[----:B------:R-:W-:Y:S01]  /*6700*/  ISETP.GT.U32.AND P5, PT, R24, R9, PT ;  /* 0x000000091800720c */ /* 0x000fe20003fa4070 */
[----:B------:R-:W-:Y:S01]  /*6710*/  IMAD.HI.U32 R4, R2, R11, RZ ;  /* 0x0000000b02047227 */ /* 0x000fe200078e00ff */
[----:B------:R-:W-:-:S03]  /*6720*/  ISETP.GT.U32.AND P4, PT, R24, R0, PT ;  /* 0x000000001800720c */ /* 0x000fc60003f84070 */
[----:B0-----:R-:W-:-:S04]  /*6730*/  IMAD.HI.U32 R15, R2, R14, RZ ;  /* 0x0000000e020f7227 */ /* 0x001fc800078e00ff */
[----:B------:R-:W-:-:S04]  /*6740*/  IMAD.HI.U32 R12, R2, R5, RZ ;  /* 0x00000005020c7227 */ /* 0x000fc800078e00ff */
[----:B------:R-:W-:Y:S02]  /*6750*/  IMAD.MOV R4, RZ, RZ, -R4 ;  /* 0x000000ffff047224 */ /* 0x000fe400078e0a04 */
[----:B------:R-:W-:Y:S02]  /*6760*/  IMAD.MOV R15, RZ, RZ, -R15 ;  /* 0x000000ffff0f7224 */ /* 0x000fe400078e0a0f */
[----:B------:R-:W-:Y:S02]  /*6770*/  IMAD.MOV R12, RZ, RZ, -R12 ;  /* 0x000000ffff0c7224 */ /* 0x000fe400078e0a0c */
[----:B------:R-:W-:Y:S01]  /*6780*/  IMAD R11, R24, R4, R11 ;  /* 0x00000004180b7224 */ /* 0x000fe200078e020b */
[----:B------:R-:W-:Y:S01]  /*6790*/  IADD3 R4, R29, 0x192, RZ ;  /* 0x000001921d047810 */ /* 0x000fe20007ffe0ff */
[--C-:B------:R-:W-:Y:S02]  /*67a0*/  @!P1 IMAD.IADD R7, R7, 0x1, -R24.reuse ;  /* 0x0000000107079824 */ /* 0x100fe400078e0a18 */
[----:B------:R-:W-:Y:S01]  /*67b0*/  @!P5 IMAD.IADD R9, R9, 0x1, -R24 ;  /* 0x000000010909d824 */ /* 0x000fe200078e0a18 */
[----:B------:R-:W-:Y:S01]  /*67c0*/  ISETP.GE.AND P5, PT, R10, RZ, PT ;  /* 0x000000ff0a00720c */ /* 0x000fe20003fa6270 */
[----:B------:R-:W-:Y:S01]  /*67d0*/  IMAD.MOV.U32 R16, RZ, RZ, R13 ;  /* 0x000000ffff107224 */ /* 0x000fe200078e000d */
[C---:B------:R-:W-:Y:S01]  /*67e0*/  ISETP.GT.U32.AND P1, PT, R24.reuse, R11, PT ;  /* 0x0000000b1800720c */ /* 0x040fe20003f24070 */
[----:B------:R-:W-:-:S02]  /*67f0*/  IMAD R10, R24, R15, R14 ;  /* 0x0000000f180a7224 */ /* 0x000fc400078e020e */
[----:B------:R-:W-:Y:S02]  /*6800*/  @!P4 IMAD.IADD R0, R0, 0x1, -R24 ;  /* 0x000000010000c824 */ /* 0x000fe400078e0a18 */
[C---:B------:R-:W-:Y:S01]  /*6810*/  IMAD R5, R24.reuse, R12, R5 ;  /* 0x0000000c18057224 */ /* 0x040fe200078e0205 */
[----:B------:R-:W-:Y:S01]  /*6820*/  IABS R12, R4 ;  /* 0x00000004000c7213 */ /* 0x000fe20000000000 */
[----:B------:R-:W-:Y:S01]  /*6830*/  IMAD.MOV.U32 R13, RZ, RZ, R7 ;  /* 0x000000ffff0d7224 */ /* 0x000fe200078e0007 */
[C---:B------:R-:W-:Y:S01]  /*6840*/  ISETP.GT.U32.AND P4, PT, R24.reuse, R0, PT ;  /* 0x000000001800720c */ /* 0x040fe20003f84070 */
[----:B------:R-:W-:Y:S01]  /*6850*/  @!P0 IMAD.MOV R16, RZ, RZ, -R16 ;  /* 0x000000ffff108224 */ /* 0x000fe200078e0a10 */
[C---:B------:R-:W-:Y:S01]  /*6860*/  ISETP.GT.U32.AND P0, PT, R24.reuse, R10, PT ;  /* 0x0000000a1800720c */ /* 0x040fe20003f04070 */
[----:B------:R-:W-:Y:S01]  /*6870*/  @!P6 IMAD.MOV R13, RZ, RZ, -R13 ;  /* 0x000000ffff0de224 */ /* 0x000fe200078e0a0d */
[----:B------:R-:W-:Y:S01]  /*6880*/  ISETP.GT.U32.AND P6, PT, R24, R5, PT ;  /* 0x000000051800720c */ /* 0x000fe20003fc4070 */
[----:B------:R-:W-:Y:S01]  /*6890*/  IMAD.MOV.U32 R14, RZ, RZ, R9 ;  /* 0x000000ffff0e7224 */ /* 0x000fe200078e0009 */
[----:B------:R-:W-:Y:S01]  /*68a0*/  IADD3 R7, R29, 0x191, RZ ;  /* 0x000001911d077810 */ /* 0x000fe20007ffe0ff */
[----:B------:R-:W-:Y:S01]  /*68b0*/  IMAD.MOV.U32 R9, RZ, RZ, R12 ;  /* 0x000000ffff097224 */ /* 0x000fe200078e000c */
[----:B------:R-:W-:Y:S01]  /*68c0*/  STL [R1+0x648], R16 ;  /* 0x0006481001007387 */ /* 0x000fe20000100800 */
[----:B------:R-:W-:Y:S01]  /*68d0*/  @!P1 IMAD.IADD R11, R11, 0x1, -R24 ;  /* 0x000000010b0b9824 */ /* 0x000fe200078e0a18 */
[----:B------:R-:W-:Y:S01]  /*68e0*/  IABS R12, R7 ;  /* 0x00000007000c7213 */ /* 0x000fe20000000000 */
[----:B------:R-:W-:Y:S01]  /*68f0*/  @!P2 IMAD.MOV R14, RZ, RZ, -R14 ;  /* 0x000000ffff0ea224 */ /* 0x000fe200078e0a0e */
[----:B------:R-:W-:Y:S01]  /*6900*/  ISETP.GE.AND P2, PT, R6, RZ, PT ;  /* 0x000000ff0600720c */ /* 0x000fe20003f46270 */
[--C-:B------:R-:W-:Y:S01]  /*6910*/  @!P4 IMAD.IADD R0, R0, 0x1, -R24.reuse ;  /* 0x000000010000c824 */ /* 0x100fe200078e0a18 */
[----:B------:R-:W-:Y:S01]  /*6920*/  ISETP.GE.AND P4, PT, R3, RZ, PT ;  /* 0x000000ff0300720c */ /* 0x000fe20003f86270 */
[--C-:B------:R-:W-:Y:S01]  /*6930*/  @!P0 IMAD.IADD R10, R10, 0x1, -R24.reuse ;  /* 0x000000010a0a8824 */ /* 0x100fe200078e0a18 */
[----:B------:R-:W-:Y:S01]  /*6940*/  STL [R1+0x650], R14 ;  /* 0x0006500e01007387 */ /* 0x000fe20000100800 */
[----:B------:R-:W-:Y:S01]  /*6950*/  @!P6 IMAD.IADD R5, R5, 0x1, -R24 ;  /* 0x000000010505e824 */ /* 0x000fe200078e0a18 */
[----:B------:R-:W-:Y:S01]  /*6960*/  ISETP.GT.U32.AND P6, PT, R24, R11, PT ;  /* 0x0000000b1800720c */ /* 0x000fe20003fc4070 */
[----:B------:R-:W-:Y:S01]  /*6970*/  IMAD.HI.U32 R3, R2, R12, RZ ;  /* 0x0000000c02037227 */ /* 0x000fe200078e00ff */
[----:B------:R0:W-:Y:S01]  /*6980*/  STL [R1+0x654], R13 ;  /* 0x0006540d01007387 */ /* 0x0001e20000100800 */
[----:B------:R-:W-:-:S02]  /*6990*/  ISETP.GT.U32.AND P1, PT, R24, R10, PT ;  /* 0x0000000a1800720c */ /* 0x000fc40003f24070 */
[----:B------:R-:W-:Y:S01]  /*69a0*/  IMAD.HI.U32 R6, R2, R9, RZ ;  /* 0x0000000902067227 */ /* 0x000fe200078e00ff */
[----:B------:R-:W-:Y:S02]  /*69b0*/  ISETP.GE.AND P0, PT, R4, RZ, PT ;  /* 0x000000ff0400720c */ /* 0x000fe40003f06270 */
[C---:B------:R-:W-:Y:S01]  /*69c0*/  IADD3 R4, R29.reuse, 0x190, RZ ;  /* 0x000001901d047810 */ /* 0x040fe20007ffe0ff */
[----:B------:R-:W-:Y:S02]  /*69d0*/  IMAD.MOV R3, RZ, RZ, -R3 ;  /* 0x000000ffff037224 */ /* 0x000fe400078e0a03 */
[----:B------:R-:W-:Y:S02]  /*69e0*/  IMAD.MOV R6, RZ, RZ, -R6 ;  /* 0x000000ffff067224 */ /* 0x000fe400078e0a06 */
[----:B0-----:R-:W-:Y:S01]  /*69f0*/  IMAD.MOV.U32 R13, RZ, RZ, R0 ;  /* 0x000000ffff0d7224 */ /* 0x001fe200078e0000 */
[----:B------:R-:W-:Y:S01]  /*6a00*/  IADD3 R0, R29, 0x18f, RZ ;  /* 0x0000018f1d007810 */ /* 0x000fe20007ffe0ff */
[----:B------:R-:W-:-:S02]  /*6a10*/  IMAD R12, R24, R3, R12 ;  /* 0x00000003180c7224 */ /* 0x000fc400078e020c */
[----:B------:R-:W-:Y:S01]  /*6a20*/  @!P3 IMAD.MOV R13, RZ, RZ, -R13 ;  /* 0x000000ffff0db224 */ /* 0x000fe200078e0a0d */
[C---:B------:R-:W-:Y:S01]  /*6a30*/  ISETP.GT.U32.AND P3, PT, R24.reuse, R5, PT ;  /* 0x000000051800720c */ /* 0x040fe20003f64070 */
[C---:B------:R-:W-:Y:S01]  /*6a40*/  IMAD R9, R24.reuse, R6, R9 ;  /* 0x0000000618097224 */ /* 0x040fe200078e0209 */
[----:B------:R-:W-:Y:S01]  /*6a50*/  IADD3 R6, R29, 0x18e, RZ ;  /* 0x0000018e1d067810 */ /* 0x000fe20007ffe0ff */
[--C-:B------:R-:W-:Y:S01]  /*6a60*/  @!P6 IMAD.IADD R11, R11, 0x1, -R24.reuse ;  /* 0x000000010b0be824 */ /* 0x100fe200078e0a18 */
[----:B------:R-:W-:Y:S01]  /*6a70*/  ISETP.GT.U32.AND P6, PT, R24, R12, PT ;  /* 0x0000000c1800720c */ /* 0x000fe20003fc4070 */
[----:B------:R-:W-:Y:S01]  /*6a80*/  @!P1 IMAD.IADD R10, R10, 0x1, -R24 ;  /* 0x000000010a0a9824 */ /* 0x000fe200078e0a18 */
[----:B------:R-:W-:Y:S01]  /*6a90*/  ISETP.GT.U32.AND P1, PT, R24, R9, PT ;  /* 0x000000091800720c */ /* 0x000fe20003f24070 */
[----:B------:R0:W-:Y:S01]  /*6aa0*/  STL [R1+0x658], R13 ;  /* 0x0006580d01007387 */ /* 0x0001e20000100800 */
[----:B------:R-:W-:Y:S01]  /*6ab0*/  IABS R14, R6 ;  /* 0x00000006000e7213 */ /* 0x000fe20000000000 */
[----:B------:R-:W-:Y:S01]  /*6ac0*/  IMAD.MOV.U32 R16, RZ, RZ, R10 ;  /* 0x000000ffff107224 */ /* 0x000fe200078e000a */
[----:B------:R-:W-:Y:S01]  /*6ad0*/  IABS R3, R0 ;  /* 0x0000000000037213 */ /* 0x000fe20000000000 */
[----:B------:R-:W-:-:S02]  /*6ae0*/  @!P2 IMAD.MOV R11, RZ, RZ, -R11 ;  /* 0x000000ffff0ba224 */ /* 0x000fc400078e0a0b */
[----:B------:R-:W-:Y:S01]  /*6af0*/  @!P3 IMAD.IADD R5, R5, 0x1, -R24 ;  /* 0x000000010505b824 */ /* 0x000fe200078e0a18 */
[----:B------:R-:W-:Y:S01]  /*6b00*/  ISETP.GE.AND P3, PT, R7, RZ, PT ;  /* 0x000000ff0700720c */ /* 0x000fe20003f66270 */
[----:B------:R-:W-:Y:S01]  /*6b10*/  IMAD.MOV.U32 R7, RZ, RZ, R14 ;  /* 0x000000ffff077224 */ /* 0x000fe200078e000e */
[----:B0-----:R-:W-:Y:S01]  /*6b20*/  IABS R13, R4 ;  /* 0x00000004000d7213 */ /* 0x001fe20000000000 */
[----:B------:R-:W-:Y:S02]  /*6b30*/  @!P6 IMAD.IADD R12, R12, 0x1, -R24 ;  /* 0x000000010c0ce824 */ /* 0x000fe400078e0a18 */
[----:B------:R-:W-:-:S03]  /*6b40*/  IMAD.HI.U32 R15, R2, R3, RZ ;  /* 0x00000003020f7227 */ /* 0x000fc600078e00ff */
[----:B------:R-:W-:Y:S01]  /*6b50*/  ISETP.GT.U32.AND P6, PT, R24, R12, PT ;  /* 0x0000000c1800720c */ /* 0x000fe20003fc4070 */
[----:B------:R-:W-:-:S04]  /*6b60*/  IMAD.HI.U32 R14, R2, R13, RZ ;  /* 0x0000000d020e7227 */ /* 0x000fc800078e00ff */
[----:B------:R-:W-:Y:S02]  /*6b70*/  IMAD.MOV R14, RZ, RZ, -R14 ;  /* 0x000000ffff0e7224 */ /* 0x000fe400078e0a0e */
[----:B------:R-:W-:Y:S01]  /*6b80*/  @!P1 IMAD.IADD R9, R9, 0x1, -R24 ;  /* 0x0000000109099824 */ /* 0x000fe200078e0a18 */
[----:B------:R-:W-:Y:S01]  /*6b90*/  ISETP.GE.AND P1, PT, R4, RZ, PT ;  /* 0x000000ff0400720c */ /* 0x000fe20003f26270 */
[----:B------:R-:W-:-:S04]  /*6ba0*/  IMAD.HI.U32 R4, R2, R7, RZ ;  /* 0x0000000702047227 */ /* 0x000fc800078e00ff */
[----:B------:R-:W-:Y:S02]  /*6bb0*/  IMAD.MOV R10, RZ, RZ, -R15 ;  /* 0x000000ffff0a7224 */ /* 0x000fe400078e0a0f */
[C---:B------:R-:W-:Y:S01]  /*6bc0*/  IMAD R13, R24.reuse, R14, R13 ;  /* 0x0000000e180d7224 */ /* 0x040fe200078e020d */
[----:B------:R-:W-:Y:S01]  /*6bd0*/  IADD3 R14, R29, 0x18d, RZ ;  /* 0x0000018d1d0e7810 */ /* 0x000fe20007ffe0ff */
[----:B------:R-:W-:Y:S01]  /*6be0*/  @!P5 IMAD.MOV R16, RZ, RZ, -R16 ;  /* 0x000000ffff10d224 */ /* 0x000fe200078e0a10 */
[C---:B------:R-:W-:Y:S01]  /*6bf0*/  ISETP.GT.U32.AND P5, PT, R24.reuse, R9, PT ;  /* 0x000000091800720c */ /* 0x040fe20003fa4070 */
[----:B------:R-:W-:Y:S01]  /*6c00*/  IMAD.MOV R4, RZ, RZ, -R4 ;  /* 0x000000ffff047224 */ /* 0x000fe200078e0a04 */
[C---:B------:R-:W-:Y:S01]  /*6c10*/  ISETP.GT.U32.AND P2, PT, R24.reuse, R13, PT ;  /* 0x0000000d1800720c */ /* 0x040fe20003f44070 */
[C---:B------:R-:W-:Y:S01]  /*6c20*/  IMAD R3, R24.reuse, R10, R3 ;  /* 0x0000000a18037224 */ /* 0x040fe200078e0203 */
[----:B------:R-:W-:Y:S01]  /*6c30*/  STL [R1+0x64c], R16 ;  /* 0x00064c1001007387 */ /* 0x000fe20000100800 */
[C---:B------:R-:W-:Y:S01]  /*6c40*/  IMAD R7, R24.reuse, R4, R7 ;  /* 0x0000000418077224 */ /* 0x040fe200078e0207 */
[----:B------:R-:W-:Y:S01]  /*6c50*/  IABS R4, R14 ;  /* 0x0000000e00047213 */ /* 0x000fe20000000000 */
[----:B------:R-:W-:Y:S01]  /*6c60*/  @!P4 IMAD.MOV R5, RZ, RZ, -R5 ;  /* 0x000000ffff05c224 */ /* 0x000fe200078e0a05 */
[----:B------:R-:W-:Y:S01]  /*6c70*/  ISETP.GT.U32.AND P4, PT, R24, R3, PT ;  /* 0x000000031800720c */ /* 0x000fe20003f84070 */
[----:B------:R-:W-:Y:S01]  /*6c80*/  @!P6 IMAD.IADD R12, R12, 0x1, -R24 ;  /* 0x000000010c0ce824 */ /* 0x000fe200078e0a18 */
[----:B------:R-:W-:Y:S01]  /*6c90*/  ISETP.GT.U32.AND P6, PT, R24, R7, PT ;  /* 0x000000071800720c */ /* 0x000fe20003fc4070 */
[----:B------:R-:W-:Y:S01]  /*6ca0*/  STL [R1+0x63c], R11 ;  /* 0x00063c0b01007387 */ /* 0x000fe20000100800 */
[----:B------:R-:W-:-:S03]  /*6cb0*/  IMAD.HI.U32 R10, R2, R4, RZ ;  /* 0x00000004020a7227 */ /* 0x000fc600078e00ff */
[----:B------:R0:W-:Y:S01]  /*6cc0*/  STL [R1+0x640], R5 ;  /* 0x0006400501007387 */ /* 0x0001e20000100800 */
[--C-:B------:R-:W-:Y:S01]  /*6cd0*/  @!P5 IMAD.IADD R9, R9, 0x1, -R24.reuse ;  /* 0x000000010909d824 */ /* 0x100fe200078e0a18 */
[----:B------:R-:W-:Y:S01]  /*6ce0*/  ISETP.GE.AND P5, PT, R0, RZ, PT ;  /* 0x000000ff0000720c */ /* 0x000fe20003fa6270 */
[----:B------:R-:W-:Y:S01]  /*6cf0*/  @!P2 IMAD.IADD R13, R13, 0x1, -R24 ;  /* 0x000000010d0da824 */ /* 0x000fe200078e0a18 */
[----:B------:R-:W-:Y:S01]  /*6d00*/  IADD3 R0, R29, 0x18c, RZ ;  /* 0x0000018c1d007810 */ /* 0x000fe20007ffe0ff */
[----:B------:R-:W-:Y:S01]  /*6d10*/  IMAD.MOV R10, RZ, RZ, -R10 ;  /* 0x000000ffff0a7224 */ /* 0x000fe200078e0a0a */
[----:B------:R-:W-:Y:S01]  /*6d20*/  ISETP.GE.AND P2, PT, R6, RZ, PT ;  /* 0x000000ff0600720c */ /* 0x000fe20003f46270 */
[--C-:B------:R-:W-:Y:S01]  /*6d30*/  @!P4 IMAD.IADD R3, R3, 0x1, -R24.reuse ;  /* 0x000000010303c824 */ /* 0x100fe200078e0a18 */
[C---:B------:R-:W-:Y:S01]  /*6d40*/  ISETP.GT.U32.AND P4, PT, R24.reuse, R13, PT ;  /* 0x0000000d1800720c */ /* 0x040fe20003f84070 */
[----:B------:R-:W-:Y:S01]  /*6d50*/  @!P6 IMAD.IADD R7, R7, 0x1, -R24 ;  /* 0x000000010707e824 */ /* 0x000fe200078e0a18 */
[----:B0-----:R-:W-:Y:S01]  /*6d60*/  IABS R5, R0 ;  /* 0x0000000000057213 */ /* 0x001fe20000000000 */
[----:B------:R-:W-:Y:S01]  /*6d70*/  IMAD.MOV.U32 R11, RZ, RZ, R9 ;  /* 0x000000ffff0b7224 */ /* 0x000fe200078e0009 */
[C---:B------:R-:W-:Y:S01]  /*6d80*/  ISETP.GT.U32.AND P6, PT, R24.reuse, R3, PT ;  /* 0x000000031800720c */ /* 0x040fe20003fc4070 */
[----:B------:R-:W-:Y:S01]  /*6d90*/  IMAD R4, R24, R10, R4 ;  /* 0x0000000a18047224 */ /* 0x000fe200078e0204 */
[C---:B------:R-:W-:Y:S01]  /*6da0*/  IADD3 R6, R29.reuse, 0x18b, RZ ;  /* 0x0000018b1d067810 */ /* 0x040fe20007ffe0ff */
[----:B------:R-:W-:Y:S01]  /*6db0*/  IMAD.HI.U32 R9, R2, R5, RZ ;  /* 0x0000000502097227 */ /* 0x000fe200078e00ff */
[----:B------:R-:W-:-:S02]  /*6dc0*/  IADD3 R10, R29, 0x18a, RZ ;  /* 0x0000018a1d0a7810 */ /* 0x000fc40007ffe0ff */
[----:B------:R-:W-:Y:S01]  /*6dd0*/  IABS R16, R6 ;  /* 0x0000000600107213 */ /* 0x000fe20000000000 */
[----:B------:R-:W-:Y:S02]  /*6de0*/  IMAD.MOV R9, RZ, RZ, -R9 ;  /* 0x000000ffff097224 */ /* 0x000fe400078e0a09 */
[--C-:B------:R-:W-:Y:S01]  /*6df0*/  @!P4 IMAD.IADD R13, R13, 0x1, -R24.reuse ;  /* 0x000000010d0dc824 */ /* 0x100fe200078e0a18 */
[C---:B------:R-:W-:Y:S01]  /*6e00*/  ISETP.GT.U32.AND P4, PT, R24.reuse, R4, PT ;  /* 0x000000041800720c */ /* 0x040fe20003f84070 */
[----:B------:R-:W-:Y:S01]  /*6e10*/  IMAD R5, R24, R9, R5 ;  /* 0x0000000918057224 */ /* 0x000fe200078e0205 */
[----:B------:R-:W-:Y:S01]  /*6e20*/  IABS R9, R10 ;  /* 0x0000000a00097213 */ /* 0x000fe20000000000 */
[----:B------:R-:W-:Y:S02]  /*6e30*/  @!P6 IMAD.IADD R3, R3, 0x1, -R24 ;  /* 0x000000010303e824 */ /* 0x000fe400078e0a18 */
[----:B------:R-:W-:Y:S01]  /*6e40*/  IMAD.HI.U32 R17, R2, R16, RZ ;  /* 0x0000001002117227 */ /* 0x000fe200078e00ff */
[----:B------:R-:W-:-:S03]  /*6e50*/  ISETP.GT.U32.AND P6, PT, R24, R5, PT ;  /* 0x000000051800720c */ /* 0x000fc60003fc4070 */
[----:B------:R-:W-:Y:S01]  /*6e60*/  @!P0 IMAD.MOV R11, RZ, RZ, -R11 ;  /* 0x000000ffff0b8224 */ /* 0x000fe200078e0a0b */
[----:B------:R-:W-:Y:S01]  /*6e70*/  ISETP.GT.U32.AND P0, PT, R24, R7, PT ;  /* 0x000000071800720c */ /* 0x000fe20003f04070 */
[----:B------:R-:W-:Y:S02]  /*6e80*/  IMAD.MOV R17, RZ, RZ, -R17 ;  /* 0x000000ffff117224 */ /* 0x000fe400078e0a11 */
[--C-:B------:R-:W-:Y:S01]  /*6e90*/  @!P4 IMAD.IADD R4, R4, 0x1, -R24.reuse ;  /* 0x000000010404c824 */ /* 0x100fe200078e0a18 */
[----:B------:R-:W-:Y:S01]  /*6ea0*/  ISETP.GE.AND P4, PT, R0, RZ, PT ;  /* 0x000000ff0000720c */ /* 0x000fe20003f86270 */
[----:B------:R-:W-:Y:S01]  /*6eb0*/  IMAD.HI.U32 R15, R2, R9, RZ ;  /* 0x00000009020f7227 */ /* 0x000fe200078e00ff */
[----:B------:R0:W-:Y:S03]  /*6ec0*/  STL [R1+0x644], R11 ;  /* 0x0006440b01007387 */ /* 0x0001e60000100800 */
[----:B------:R-:W-:Y:S01]  /*6ed0*/  @!P6 IMAD.IADD R5, R5, 0x1, -R24 ;  /* 0x000000010505e824 */ /* 0x000fe200078e0a18 */
[C---:B------:R-:W-:Y:S01]  /*6ee0*/  ISETP.GT.U32.AND P6, PT, R24.reuse, R4, PT ;  /* 0x000000041800720c */ /* 0x040fe20003fc4070 */
[----:B------:R-:W-:-:S02]  /*6ef0*/  IMAD R0, R24, R17, R16 ;  /* 0x0000001118007224 */ /* 0x000fc400078e0210 */
[----:B------:R-:W-:Y:S02]  /*6f00*/  IMAD.MOV R15, RZ, RZ, -R15 ;  /* 0x000000ffff0f7224 */ /* 0x000fe400078e0a0f */
[----:B------:R-:W-:Y:S01]  /*6f10*/  IMAD.MOV.U32 R18, RZ, RZ, R13 ;  /* 0x000000ffff127224 */ /* 0x000fe200078e000d */
[----:B0-----:R-:W-:Y:S01]  /*6f20*/  IADD3 R11, R29, 0x189, RZ ;  /* 0x000001891d0b7810 */ /* 0x001fe20007ffe0ff */
[----:B------:R-:W-:Y:S01]  /*6f30*/  @!P3 IMAD.MOV R12, RZ, RZ, -R12 ;  /* 0x000000ffff0cb224 */ /* 0x000fe200078e0a0c */
[C---:B------:R-:W-:Y:S01]  /*6f40*/  ISETP.GT.U32.AND P3, PT, R24.reuse, R0, PT ;  /* 0x000000001800720c */ /* 0x040fe20003f64070 */
[----:B------:R-:W-:Y:S02]  /*6f50*/  IMAD R9, R24, R15, R9 ;  /* 0x0000000f18097224 */ /* 0x000fe400078e0209 */
[----:B------:R-:W-:Y:S01]  /*6f60*/  @!P0 IMAD.IADD R7, R7, 0x1, -R24 ;  /* 0x0000000107078824 */ /* 0x000fe200078e0a18 */
[----:B------:R-:W-:Y:S01]  /*6f70*/  ISETP.GE.AND P0, PT, R14, RZ, PT ;  /* 0x000000ff0e00720c */ /* 0x000fe20003f06270 */
[----:B------:R-:W-:Y:S01]  /*6f80*/  @!P1 IMAD.MOV R18, RZ, RZ, -R18 ;  /* 0x000000ffff129224 */ /* 0x000fe200078e0a12 */
[----:B------:R-:W-:Y:S01]  /*6f90*/  IABS R14, R11 ;  /* 0x0000000b000e7213 */ /* 0x000fe20000000000 */
[----:B------:R-:W-:Y:S01]  /*6fa0*/  @!P5 IMAD.MOV R3, RZ, RZ, -R3 ;  /* 0x000000ffff03d224 */ /* 0x000fe200078e0a03 */
[----:B------:R-:W-:Y:S01]  /*6fb0*/  ISETP.GT.U32.AND P1, PT, R24, R5, PT ;  /* 0x000000051800720c */ /* 0x000fe20003f24070 */
[--C-:B------:R-:W-:Y:S01]  /*6fc0*/  @!P6 IMAD.IADD R4, R4, 0x1, -R24.reuse ;  /* 0x000000010404e824 */ /* 0x100fe200078e0a18 */
[----:B------:R-:W-:Y:S01]  /*6fd0*/  ISETP.GT.U32.AND P6, PT, R24, R9, PT ;  /* 0x000000091800720c */ /* 0x000fe20003fc4070 */
[----:B------:R-:W-:Y:S01]  /*6fe0*/  STL [R1+0x638], R12 ;  /* 0x0006380c01007387 */ /* 0x000fe20000100800 */
[----:B------:R-:W-:Y:S01]  /*6ff0*/  ISETP.GE.AND P5, PT, R6, RZ, PT ;  /* 0x000000ff0600720c */ /* 0x000fe20003fa6270 */
[----:B------:R-:W-:Y:S01]  /*7000*/  @!P3 IMAD.IADD R0, R0, 0x1, -R24 ;  /* 0x000000010000b824 */ /* 0x000fe200078e0a18 */
[----:B------:R-:W-:Y:S01]  /*7010*/  IADD3 R6, R29, 0x188, RZ ;  /* 0x000001881d067810 */ /* 0x000fe20007ffe0ff */
[----:B------:R-:W-:Y:S01]  /*7020*/  STL [R1+0x634], R18 ;  /* 0x0006341201007387 */ /* 0x000fe20000100800 */
[----:B------:R-:W-:-:S02]  /*7030*/  IMAD.MOV.U32 R13, RZ, RZ, R4 ;  /* 0x000000ffff0d7224 */ /* 0x000fc400078e0004 */
[----:B------:R-:W-:Y:S01]  /*7040*/  IABS R16, R6 ;  /* 0x0000000600107213 */ /* 0x000fe20000000000 */
[----:B------:R0:W-:Y:S01]  /*7050*/  STL [R1+0x630], R3 ;  /* 0x0006300301007387 */ /* 0x0001e20000100800 */
[----:B------:R-:W-:Y:S01]  /*7060*/  @!P2 IMAD.MOV R7, RZ, RZ, -R7 ;  /* 0x000000ffff07a224 */ /* 0x000fe200078e0a07 */
[----:B------:R-:W-:Y:S01]  /*7070*/  ISETP.GE.AND P3, PT, R6, RZ, PT ;  /* 0x000000ff0600720c */ /* 0x000fe20003f66270 */
[--C-:B------:R-:W-:Y:S01]  /*7080*/  @!P1 IMAD.IADD R5, R5, 0x1, -R24.reuse ;  /* 0x0000000105059824 */ /* 0x100fe200078e0a18 */
[----:B------:R-:W-:Y:S01]  /*7090*/  IADD3 R6, R29, 0x186, RZ ;  /* 0x000001861d067810 */ /* 0x000fe20007ffe0ff */
[----:B------:R-:W-:Y:S01]  /*70a0*/  @!P6 IMAD.IADD R9, R9, 0x1, -R24 ;  /* 0x000000010909e824 */ /* 0x000fe200078e0a18 */
[----:B------:R-:W-:Y:S01]  /*70b0*/  ISETP.GT.U32.AND P6, PT, R24, R0, PT ;  /* 0x000000001800720c */ /* 0x000fe20003fc4070 */
[----:B------:R-:W-:Y:S01]  /*70c0*/  @!P4 IMAD.MOV R5, RZ, RZ, -R5 ;  /* 0x000000ffff05c224 */ /* 0x000fe200078e0a05 */
[----:B------:R1:W-:Y:S01]  /*70d0*/  STL [R1+0x62c], R7 ;  /* 0x00062c0701007387 */ /* 0x0003e20000100800 */
[----:B------:R-:W-:Y:S01]  /*70e0*/  IMAD.HI.U32 R4, R2, R16, RZ ;  /* 0x0000001002047227 */ /* 0x000fe200078e00ff */
[----:B------:R-:W-:-:S02]  /*70f0*/  IABS R15, R6 ;  /* 0x00000006000f7213 */ /* 0x000fc40000000000 */
[----:B------:R-:W-:Y:S01]  /*7100*/  ISETP.GE.AND P2, PT, R10, RZ, PT ;  /* 0x000000ff0a00720c */ /* 0x000fe20003f46270 */
[----:B0-----:R-:W-:Y:S01]  /*7110*/  IMAD.HI.U32 R3, R2, R14, RZ ;  /* 0x0000000e02037227 */ /* 0x001fe200078e00ff */
[----:B------:R-:W-:Y:S02]  /*7120*/  ISETP.GE.AND P1, PT, R11, RZ, PT ;  /* 0x000000ff0b00720c */ /* 0x000fe40003f26270 */
[C---:B------:R-:W-:Y:S01]  /*7130*/  IADD3 R11, R29.reuse, 0x181, RZ ;  /* 0x000001811d0b7810 */ /* 0x040fe20007ffe0ff */
[----:B------:R-:W-:Y:S01]  /*7140*/  IMAD.MOV R3, RZ, RZ, -R3 ;  /* 0x000000ffff037224 */ /* 0x000fe200078e0a03 */
[C---:B-1----:R-:W-:Y:S01]  /*7150*/  IADD3 R7, R29.reuse, 0x187, RZ ;  /* 0x000001871d077810 */ /* 0x042fe20007ffe0ff */
[----:B------:R-:W-:Y:S01]  /*7160*/  @!P0 IMAD.MOV R13, RZ, RZ, -R13 ;  /* 0x000000ffff0d8224 */ /* 0x000fe200078e0a0d */
[C---:B------:R-:W-:Y:S01]  /*7170*/  ISETP.GT.U32.AND P0, PT, R24.reuse, R9, PT ;  /* 0x000000091800720c */ /* 0x040fe20003f04070 */
[----:B------:R-:W-:Y:S01]  /*7180*/  IMAD R17, R24, R3, R14 ;  /* 0x0000000318117224 */ /* 0x000fe200078e020e */
[----:B------:R-:W-:Y:S01]  /*7190*/  IABS R12, R7 ;  /* 0x00000007000c7213 */ /* 0x000fe20000000000 */
[----:B------:R-:W-:Y:S01]  /*71a0*/  IMAD.MOV R4, RZ, RZ, -R4 ;  /* 0x000000ffff047224 */ /* 0x000fe200078e0a04 */
[----:B------:R-:W-:Y:S01]  /*71b0*/  STL [R1+0x624], R13 ;  /* 0x0006240d01007387 */ /* 0x000fe20000100800 */
[----:B------:R-:W-:Y:S01]  /*71c0*/  @!P6 IMAD.IADD R0, R0, 0x1, -R24 ;  /* 0x000000010000e824 */ /* 0x000fe200078e0a18 */
[C---:B------:R-:W-:Y:S01]  /*71d0*/  ISETP.GT.U32.AND P4, PT, R24.reuse, R17, PT ;  /* 0x000000111800720c */ /* 0x040fe20003f84070 */
[----:B------:R-:W-:Y:S01]  /*71e0*/  IMAD R16, R24, R4, R16 ;  /* 0x0000000418107224 */ /* 0x000fe200078e0210 */
[----:B------:R0:W-:Y:S01]  /*71f0*/  STL [R1+0x620], R5 ;  /* 0x0006200501007387 */ /* 0x0001e20000100800 */
[----:B------:R-:W-:Y:S01]  /*7200*/  IMAD.MOV.U32 R10, RZ, RZ, R0 ;  /* 0x000000ffff0a7224 */ /* 0x000fe200078e0000 */
[----:B------:R-:W-:Y:S01]  /*7210*/  IADD3 R3, R29, 0x185, RZ ;  /* 0x000001851d037810 */ /* 0x000fe20007ffe0ff */
[----:B------:R-:W-:Y:S01]  /*7220*/  IMAD.HI.U32 R4, R2, R12, RZ ;  /* 0x0000000c02047227 */ /* 0x000fe200078e00ff */
[----:B------:R-:W-:-:S02]  /*7230*/  ISETP.GT.U32.AND P6, PT, R24, R16, PT ;  /* 0x000000101800720c */ /* 0x000fc40003fc4070 */
[----:B------:R-:W-:Y:S01]  /*7240*/  IABS R14, R3 ;  /* 0x00000003000e7213 */ /* 0x000fe20000000000 */
[----:B------:R-:W-:Y:S01]  /*7250*/  @!P0 IMAD.IADD R9, R9, 0x1, -R24 ;  /* 0x0000000109098824 */ /* 0x000fe200078e0a18 */
[----:B------:R-:W-:Y:S01]  /*7260*/  ISETP.GE.AND P0, PT, R7, RZ, PT ;  /* 0x000000ff0700720c */ /* 0x000fe20003f06270 */
[----:B------:R-:W-:Y:S01]  /*7270*/  @!P5 IMAD.MOV R10, RZ, RZ, -R10 ;  /* 0x000000ffff0ad224 */ /* 0x000fe200078e0a0a */
[----:B------:R-:W-:Y:S01]  /*7280*/  IADD3 R0, R29, 0x183, RZ ;  /* 0x000001831d007810 */ /* 0x000fe20007ffe0ff */
[----:B------:R-:W-:Y:S01]  /*7290*/  @!P4 IMAD.IADD R17, R17, 0x1, -R24 ;  /* 0x000000011111c824 */ /* 0x000fe200078e0a18 */
[----:B------:R-:W-:Y:S01]  /*72a0*/  ISETP.GE.AND P4, PT, R6, RZ, PT ;  /* 0x000000ff0600720c */ /* 0x000fe20003f86270 */
[----:B0-----:R-:W-:Y:S01]  /*72b0*/  IMAD.HI.U32 R5, R2, R15, RZ ;  /* 0x0000000f02057227 */ /* 0x001fe200078e00ff */
[----:B------:R0:W-:Y:S01]  /*72c0*/  STL [R1+0x618], R10 ;  /* 0x0006180a01007387 */ /* 0x0001e20000100800 */
[----:B------:R-:W-:Y:S02]  /*72d0*/  IABS R6, R0 ;  /* 0x0000000000067213 */ /* 0x000fe40000000000 */
[----:B------:R-:W-:Y:S01]  /*72e0*/  IMAD.MOV R5, RZ, RZ, -R5 ;  /* 0x000000ffff057224 */ /* 0x000fe200078e0a05 */
[----:B------:R-:W-:Y:S01]  /*72f0*/  ISETP.GT.U32.AND P5, PT, R24, R17, PT ;  /* 0x000000111800720c */ /* 0x000fe20003fa4070 */
[----:B------:R-:W-:-:S02]  /*7300*/  IMAD.MOV R7, RZ, RZ, -R4 ;  /* 0x000000ffff077224 */ /* 0x000fc400078e0a04 */
[C---:B------:R-:W-:Y:S02]  /*7310*/  IMAD R15, R24.reuse, R5, R15 ;  /* 0x00000005180f7224 */ /* 0x040fe400078e020f */
[----:B------:R-:W-:Y:S01]  /*7320*/  IMAD R12, R24, R7, R12 ;  /* 0x00000007180c7224 */ /* 0x000fe200078e020c */
[C---:B------:R-:W-:Y:S01]  /*7330*/  IADD3 R7, R29.reuse, 0x184, RZ ;  /* 0x000001841d077810 */ /* 0x040fe20007ffe0ff */
[----:B------:R-:W-:Y:S01]  /*7340*/  IMAD.MOV.U32 R5, RZ, RZ, R9 ;  /* 0x000000ffff057224 */ /* 0x000fe200078e0009 */
[----:B------:R-:W-:Y:S01]  /*7350*/  IADD3 R9, R29, 0x182, RZ ;  /* 0x000001821d097810 */ /* 0x000fe20007ffe0ff */
[--C-:B------:R-:W-:Y:S01]  /*7360*/  @!P6 IMAD.IADD R16, R16, 0x1, -R24.reuse ;  /* 0x000000011010e824 */ /* 0x100fe200078e0a18 */
[----:B0-----:R-:W-:Y:S01]  /*7370*/  IABS R10, R7 ;  /* 0x00000007000a7213 */ /* 0x001fe20000000000 */
[----:B------:R-:W-:Y:S01]  /*7380*/  @!P2 IMAD.MOV R5, RZ, RZ, -R5 ;  /* 0x000000ffff05a224 */ /* 0x000fe200078e0a05 */
[C---:B------:R-:W-:Y:S01]  /*7390*/  ISETP.GT.U32.AND P2, PT, R24.reuse, R12, PT ;  /* 0x0000000c1800720c */ /* 0x040fe20003f44070 */
[----:B------:R-:W-:Y:S01]  /*73a0*/  @!P5 IMAD.IADD R17, R17, 0x1, -R24 ;  /* 0x000000011111d824 */ /* 0x000fe200078e0a18 */
[----:B------:R-:W-:Y:S01]  /*73b0*/  ISETP.GT.U32.AND P6, PT, R24, R16, PT ;  /* 0x000000101800720c */ /* 0x000fe20003fc4070 */
[----:B------:R-:W-:Y:S01]  /*73c0*/  IMAD.HI.U32 R4, R2, R14, RZ ;  /* 0x0000000e02047227 */ /* 0x000fe200078e00ff */
[----:B------:R-:W-:Y:S01]  /*73d0*/  ISETP.GT.U32.AND P5, PT, R24, R15, PT ;  /* 0x0000000f1800720c */ /* 0x000fe20003fa4070 */
[----:B------:R0:W-:Y:S02]  /*73e0*/  STL [R1+0x61c], R5 ;  /* 0x00061c0501007387 */ /* 0x0001e40000100800 */
[----:B------:R-:W-:-:S02]  /*73f0*/  IMAD.MOV R4, RZ, RZ, -R4 ;  /* 0x000000ffff047224 */ /* 0x000fc400078e0a04 */
[----:B------:R-:W-:-:S04]  /*7400*/  IMAD.HI.U32 R13, R2, R10, RZ ;  /* 0x0000000a020d7227 */ /* 0x000fc800078e00ff */
        /* <DEDUP_REMOVED lines=8> */
[----:B------:R-:W-:Y:S01]  /*7490*/  IMAD.MOV R13, RZ, RZ, -R13 ;  /* 0x000000ffff0d7224 */ /* 0x000fe200078e0a0d */
[----:B0-----:R-:W-:Y:S01]  /*74a0*/  IABS R5, R9 ;  /* 0x0000000900057213 */ /* 0x001fe20000000000 */
[----:B------:R-:W-:-:S04]  /*74b0*/  IMAD.HI.U32 R3, R2, R6, RZ ;  /* 0x0000000602037227 */ /* 0x000fc800078e00ff */
[----:B------:R-:W-:Y:S02]  /*74c0*/  IMAD R10, R24, R13, R10 ;  /* 0x0000000d180a7224 */ /* 0x000fe400078e020a */
[----:B------:R-:W-:Y:S02]  /*74d0*/  IMAD.MOV.U32 R18, RZ, RZ, R16 ;  /* 0x000000ffff127224 */ /* 0x000fe400078e0010 */
[--C-:B------:R-:W-:Y:S01]  /*74e0*/  @!P6 IMAD.IADD R14, R14, 0x1, -R24.reuse ;  /* 0x000000010e0ee824 */ /* 0x100fe200078e0a18 */
[----:B------:R-:W-:Y:S01]  /*74f0*/  ISETP.GT.U32.AND P6, PT, R24, R15, PT ;  /* 0x0000000f1800720c */ /* 0x000fe20003fc4070 */
[----:B------:R-:W-:Y:S01]  /*7500*/  @!P5 IMAD.IADD R12, R12, 0x1, -R24 ;  /* 0x000000010c0cd824 */ /* 0x000fe200078e0a18 */
[C---:B------:R-:W-:Y:S01]  /*7510*/  ISETP.GT.U32.AND P5, PT, R24.reuse, R10, PT ;  /* 0x0000000a1800720c */ /* 0x040fe20003fa4070 */
[----:B------:R-:W-:Y:S02]  /*7520*/  IMAD.MOV R3, RZ, RZ, -R3 ;  /* 0x000000ffff037224 */ /* 0x000fe400078e0a03 */
[----:B------:R-:W-:Y:S01]  /*7530*/  IMAD.MOV.U32 R19, RZ, RZ, R17 ;  /* 0x000000ffff137224 */ /* 0x000fe200078e0011 */
[----:B------:R-:W-:Y:S01]  /*7540*/  IADD3 R17, R29, 0x17a, RZ ;  /* 0x0000017a1d117810 */ /* 0x000fe20007ffe0ff */
        /* <DEDUP_REMOVED lines=22> */
[----:B------:R-:W-:Y:S01]  /*76b0*/  STL [R1+0x610], R16 ;  /* 0x0006101001007387 */ /* 0x000fe20000100800 */
        /* <DEDUP_REMOVED lines=20> */
[C---:B------:R-:W-:Y:S01]  /*7800*/  IADD3 R13, R29.reuse, 0x17e, RZ ;  /* 0x0000017e1d0d7810 */ /* 0x040fe20007ffe0ff */
[----:B------:R-:W-:Y:S01]  /*7810*/  IMAD.HI.U32 R11, R2, R9, RZ ;  /* 0x00000009020b7227 */ /* 0x000fe200078e00ff */
[----:B------:R-:W-:-:S03]  /*7820*/  IADD3 R12, R29, 0x179, RZ ;  /* 0x000001791d0c7810 */ /* 0x000fc60007ffe0ff */
[----:B0-----:R-:W-:Y:S01]  /*7830*/  IMAD.MOV.U32 R14, RZ, RZ, R10 ;  /* 0x000000ffff0e7224 */ /* 0x001fe200078e000a */
[----:B------:R-:W-:Y:S01]  /*7840*/  IADD3 R10, R29, 0x17d, RZ ;  /* 0x0000017d1d0a7810 */ /* 0x000fe20007ffe0ff */
[----:B------:R-:W-:Y:S01]  /*7850*/  @!P5 IMAD.IADD R5, R5, 0x1, -R24 ;  /* 0x000000010505d824 */ /* 0x000fe200078e0a18 */
[----:B------:R-:W-:Y:S01]  /*7860*/  IABS R15, R12 ;  /* 0x0000000c000f7213 */ /* 0x000fe20000000000 */
        /* <DEDUP_REMOVED lines=17> */
[----:B------:R-:W-:Y:S01]  /*7980*/  ISETP.GE.AND P5, PT, R7, RZ, PT ;  /* 0x000000ff0700720c */ /* 0x000fe20003fa6270 */
[----:B0-----:R-:W-:Y:S01]  /*7990*/  IMAD.MOV.U32 R6, RZ, RZ, R4 ;  /* 0x000000ffff067224 */ /* 0x001fe200078e0004 */
[----:B------:R-:W-:Y:S01]  /*79a0*/  ISETP.GT.U32.AND P6, PT, R24, R0, PT ;  /* 0x000000001800720c */ /* 0x000fe20003fc4070 */
[----:B------:R-:W-:Y:S01]  /*79b0*/  @!P2 IMAD.MOV R5, RZ, RZ, -R5 ;  /* 0x000000ffff05a224 */ /* 0x000fe200078e0a05 */
[----:B------:R-:W-:Y:S01]  /*79c0*/  IADD3 R7, R29, 0x17c, RZ ;  /* 0x0000017c1d077810 */ /* 0x000fe20007ffe0ff */
[----:B------:R-:W-:Y:S01]  /*79d0*/  @!P0 IMAD.MOV R6, RZ, RZ, -R6 ;  /* 0x000000ffff068224 */ /* 0x000fe200078e0a06 */
[----:B------:R-:W-:-:S03]  /*79e0*/  ISETP.GE.AND P2, PT, R10, RZ, PT ;  /* 0x000000ff0a00720c */ /* 0x000fc60003f46270 */
[--C-:B------:R-:W-:Y:S01]  /*79f0*/  @!P3 IMAD.IADD R3, R3, 0x1, -R24.reuse ;  /* 0x000000010303b824 */ /* 0x100fe200078e0a18 */
[----:B------:R-:W-:Y:S01]  /*7a00*/  STL [R1+0x608], R5 ;  /* 0x0006080501007387 */ /* 0x000fe20000100800 */
[----:B------:R-:W-:Y:S02]  /*7a10*/  ISETP.GE.AND P0, PT, R7, RZ, PT ;  /* 0x000000ff0700720c */ /* 0x000fe40003f06270 */
[----:B------:R-:W-:Y:S01]  /*7a20*/  IABS R7, R7 ;  /* 0x0000000700077213 */ /* 0x000fe20000000000 */
[----:B------:R0:W-:Y:S01]  /*7a30*/  STL [R1+0x60c], R6 ;  /* 0x00060c0601007387 */ /* 0x0001e20000100800 */
[----:B------:R-:W-:Y:S01]  /*7a40*/  ISETP.GT.U32.AND P3, PT, R24, R3, PT ;  /* 0x000000031800720c */ /* 0x000fe20003f64070 */
[----:B------:R-:W-:Y:S01]  /*7a50*/  @!P6 IMAD.IADD R0, R0, 0x1, -R24 ;  /* 0x000000010000e824 */ /* 0x000fe200078e0a18 */
[----:B------:R-:W-:Y:S01]  /*7a60*/  IABS R10, R10 ;  /* 0x0000000a000a7213 */ /* 0x000fe20000000000 */
[----:B------:R-:W-:Y:S01]  /*7a70*/  IMAD.HI.U32 R4, R2, R7, RZ ;  /* 0x0000000702047227 */ /* 0x000fe200078e00ff */
[----:B------:R-:W-:-:S02]  /*7a80*/  ISETP.GE.AND P6, PT, R9, RZ, PT ;  /* 0x000000ff0900720c */ /* 0x000fc40003fc6270 */
[----:B------:R-:W-:Y:S01]  /*7a90*/  IABS R9, R9 ;  /* 0x0000000900097213 */ /* 0x000fe20000000000 */
[----:B------:R-:W-:Y:S02]  /*7aa0*/  IMAD.MOV.U32 R11, RZ, RZ, R0 ;  /* 0x000000ffff0b7224 */ /* 0x000fe400078e0000 */
[----:B0-----:R-:W-:-:S04]  /*7ab0*/  IMAD.HI.U32 R6, R2, R13, RZ ;  /* 0x0000000d02067227 */ /* 0x001fc800078e00ff */
[----:B------:R-:W-:Y:S02]  /*7ac0*/  IMAD.MOV R6, RZ, RZ, -R6 ;  /* 0x000000ffff067224 */ /* 0x000fe400078e0a06 */
[----:B------:R-:W-:Y:S02]  /*7ad0*/  IMAD.MOV R4, RZ, RZ, -R4 ;  /* 0x000000ffff047224 */ /* 0x000fe400078e0a04 */
[C---:B------:R-:W-:Y:S02]  /*7ae0*/  IMAD R13, R24.reuse, R6, R13 ;  /* 0x00000006180d7224 */ /* 0x040fe400078e020d */
[----:B------:R-:W-:Y:S02]  /*7af0*/  @!P4 IMAD.MOV R11, RZ, RZ, -R11 ;  /* 0x000000ffff0bc224 */ /* 0x000fe400078e0a0b */
[----:B------:R-:W-:Y:S01]  /*7b00*/  @!P3 IMAD.IADD R3, R3, 0x1, -R24 ;  /* 0x000000010303b824 */ /* 0x000fe200078e0a18 */
[----:B------:R-:W-:Y:S01]  /*7b10*/  ISETP.GT.U32.AND P4, PT, R24, R13, PT ;  /* 0x0000000d1800720c */ /* 0x000fe20003f84070 */
[----:B------:R-:W-:Y:S01]  /*7b20*/  IMAD.HI.U32 R5, R2, R10, RZ ;  /* 0x0000000a02057227 */ /* 0x000fe200078e00ff */
[----:B------:R0:W-:Y:S03]  /*7b30*/  STL [R1+0x600], R11 ;  /* 0x0006000b01007387 */ /* 0x0001e60000100800 */
[----:B------:R-:W-:Y:S01]  /*7b40*/  IMAD R7, R24, R4, R7 ;  /* 0x0000000418077224 */ /* 0x000fe200078e0207 */
[----:B------:R-:W-:Y:S01]  /*7b50*/  IADD3 R4, R29, 0x177, RZ ;  /* 0x000001771d047810 */ /* 0x000fe20007ffe0ff */
[----:B------:R-:W-:-:S02]  /*7b60*/  IMAD.MOV.U32 R6, RZ, RZ, R3 ;  /* 0x000000ffff067224 */ /* 0x000fc400078e0003 */
[----:B------:R-:W-:Y:S01]  /*7b70*/  IMAD.MOV R5, RZ, RZ, -R5 ;  /* 0x000000ffff057224 */ /* 0x000fe200078e0a05 */
[----:B------:R-:W-:Y:S01]  /*7b80*/  IABS R14, R4 ;  /* 0x00000004000e7213 */ /* 0x000fe20000000000 */
[----:B------:R-:W-:Y:S01]  /*7b90*/  @!P5 IMAD.MOV R6, RZ, RZ, -R6 ;  /* 0x000000ffff06d224 */ /* 0x000fe200078e0a06 */
[C---:B------:R-:W-:Y:S01]  /*7ba0*/  ISETP.GT.U32.AND P5, PT, R24.reuse, R7, PT ;  /* 0x000000071800720c */ /* 0x040fe20003fa4070 */
[----:B------:R-:W-:Y:S01]  /*7bb0*/  IMAD R10, R24, R5, R10 ;  /* 0x00000005180a7224 */ /* 0x000fe200078e020a */
[----:B------:R-:W-:Y:S01]  /*7bc0*/  IABS R5, R17 ;  /* 0x0000001100057213 */ /* 0x000fe20000000000 */
[----:B------:R-:W-:Y:S01]  /*7bd0*/  @!P4 IMAD.IADD R13, R13, 0x1, -R24 ;  /* 0x000000010d0dc824 */ /* 0x000fe200078e0a18 */
[----:B------:R1:W-:Y:S01]  /*7be0*/  STL [R1+0x604], R6 ;  /* 0x0006040601007387 */ /* 0x0003e20000100800 */
[----:B------:R-:W-:Y:S01]  /*7bf0*/  IMAD.HI.U32 R0, R2, R9, RZ ;  /* 0x0000000902007227 */ /* 0x000fe200078e00ff */
[C---:B------:R-:W-:Y:S02]  /*7c00*/  ISETP.GT.U32.AND P3, PT, R24.reuse, R10, PT ;  /* 0x0000000a1800720c */ /* 0x040fe40003f64070 */
[----:B------:R-:W-:Y:S01]  /*7c10*/  ISETP.GT.U32.AND P4, PT, R24, R13, PT ;  /* 0x0000000d1800720c */ /* 0x000fe20003f84070 */
[----:B------:R-:W-:-:S02]  /*7c20*/  IMAD.MOV R0, RZ, RZ, -R0 ;  /* 0x000000ffff007224 */ /* 0x000fc400078e0a00 */
[----:B0-----:R-:W-:-:S04]  /*7c30*/  IMAD.HI.U32 R11, R2, R5, RZ ;  /* 0x00000005020b7227 */ /* 0x001fc800078e00ff */
[--C-:B------:R-:W-:Y:S02]  /*7c40*/  @!P5 IMAD.IADD R7, R7, 0x1, -R24.reuse ;  /* 0x000000010707d824 */ /* 0x100fe400078e0a18 */
[----:B------:R-:W-:Y:S01]  /*7c50*/  IMAD R9, R24, R0, R9 ;  /* 0x0000000018097224 */ /* 0x000fe200078e0209 */
[----:B------:R-:W-:Y:S01]  /*7c60*/  IADD3 R0, R29, 0x178, RZ ;  /* 0x000001781d007810 */ /* 0x000fe20007ffe0ff */
[----:B------:R-:W-:Y:S01]  /*7c70*/  @!P3 IMAD.IADD R10, R10, 0x1, -R24 ;  /* 0x000000010a0ab824 */ /* 0x000fe200078e0a18 */
[----:B------:R-:W-:Y:S01]  /*7c80*/  ISETP.GT.U32.AND P5, PT, R24, R7, PT ;  /* 0x000000071800720c */ /* 0x000fe20003fa4070 */
[----:B-1----:R-:W-:Y:S01]  /*7c90*/  IMAD.HI.U32 R6, R2, R15, RZ ;  /* 0x0000000f02067227 */ /* 0x002fe200078e00ff */
[----:B------:R-:W-:Y:S02]  /*7ca0*/  IABS R3, R0 ;  /* 0x0000000000037213 */ /* 0x000fe40000000000 */
[----:B------:R-:W-:Y:S01]  /*7cb0*/  ISETP.GT.U32.AND P3, PT, R24, R10, PT ;  /* 0x0000000a1800720c */ /* 0x000fe20003f64070 */
[----:B------:R-:W-:-:S02]  /*7cc0*/  IMAD.MOV R6, RZ, RZ, -R6 ;  /* 0x000000ffff067224 */ /* 0x000fc400078e0a06 */
[--C-:B------:R-:W-:Y:S01]  /*7cd0*/  @!P4 IMAD.IADD R13, R13, 0x1, -R24.reuse ;  /* 0x000000010d0dc824 */ /* 0x100fe200078e0a18 */
[C---:B------:R-:W-:Y:S01]  /*7ce0*/  ISETP.GT.U32.AND P4, PT, R24.reuse, R9, PT ;  /* 0x000000091800720c */ /* 0x040fe20003f84070 */
[C---:B------:R-:W-:Y:S01]  /*7cf0*/  IMAD R15, R24.reuse, R6, R15 ;  /* 0x00000006180f7224 */ /* 0x040fe200078e020f */
[----:B------:R-:W-:Y:S01]  /*7d00*/  IADD3 R6, R29, 0x176, RZ ;  /* 0x000001761d067810 */ /* 0x000fe20007ffe0ff */
[----:B------:R-:W-:Y:S02]  /*7d10*/  IMAD.MOV R11, RZ, RZ, -R11 ;  /* 0x000000ffff0b7224 */ /* 0x000fe400078e0a0b */
[--C-:B------:R-:W-:Y:S01]  /*7d20*/  @!P5 IMAD.IADD R7, R7, 0x1, -R24.reuse ;  /* 0x000000010707d824 */ /* 0x100fe200078e0a18 */
[C---:B------:R-:W-:Y:S01]  /*7d30*/  ISETP.GT.U32.AND P5, PT, R24.reuse, R15, PT ;  /* 0x0000000f1800720c */ /* 0x040fe20003fa4070 */
[----:B------:R-:W-:Y:S02]  /*7d40*/  IMAD R5, R24, R11, R5 ;  /* 0x0000000b18057224 */ /* 0x000fe400078e0205 */
[----:B------:R-:W-:-:S02]  /*7d50*/  @!P3 IMAD.IADD R10, R10, 0x1, -R24 ;  /* 0x000000010a0ab824 */ /* 0x000fc400078e0a18 */
[----:B------:R-:W-:Y:S01]  /*7d60*/  IMAD.MOV.U32 R18, RZ, RZ, R13 ;  /* 0x000000ffff127224 */ /* 0x000fe200078e000d */
[----:B------:R-:W-:Y:S01]  /*7d70*/  ISETP.GT.U32.AND P3, PT, R24, R5, PT ;  /* 0x000000051800720c */ /* 0x000fe20003f64070 */
[----:B------:R-:W-:Y:S01]  /*7d80*/  @!P4 IMAD.IADD R9, R9, 0x1, -R24 ;  /* 0x000000010909c824 */ /* 0x000fe200078e0a18 */
[----:B------:R-:W-:Y:S01]  /*7d90*/  IABS R13, R6 ;  /* 0x00000006000d7213 */ /* 0x000fe20000000000 */
[----:B------:R-:W-:Y:S01]  /*7da0*/  @!P1 IMAD.MOV R18, RZ, RZ, -R18 ;  /* 0x000000ffff129224 */ /* 0x000fe200078e0a12 */
[----:B------:R-:W-:Y:S01]  /*7db0*/  ISETP.GE.AND P4, PT, R17, RZ, PT ;  /* 0x000000ff1100720c */ /* 0x000fe20003f86270 */
[----:B------:R-:W-:Y:S01]  /*7dc0*/  IMAD.HI.U32 R16, R2, R3, RZ ;  /* 0x0000000302107227 */ /* 0x000fe200078e00ff */
[----:B------:R-:W-:Y:S02]  /*7dd0*/  ISETP.GT.U32.AND P1, PT, R24, R9, PT ;  /* 0x000000091800720c */ /* 0x000fe40003f24070 */
[----:B------:R0:W-:Y:S01]  /*7de0*/  STL [R1+0x5ec], R18 ;  /* 0x0005ec1201007387 */ /* 0x0001e20000100800 */
[----:B------:R-:W-:-:S02]  /*7df0*/  @!P5 IMAD.IADD R15, R15, 0x1, -R24 ;  /* 0x000000010f0fd824 */ /* 0x000fc400078e0a18 */
[----:B------:R-:W-:-:S03]  /*7e00*/  IMAD.HI.U32 R11, R2, R14, RZ ;  /* 0x0000000e020b7227 */ /* 0x000fc600078e00ff */
[----:B------:R-:W-:Y:S01]  /*7e10*/  ISETP.GT.U32.AND P5, PT, R24, R15, PT ;  /* 0x0000000f1800720c */ /* 0x000fe20003fa4070 */
[----:B------:R-:W-:Y:S02]  /*7e20*/  IMAD.MOV R16, RZ, RZ, -R16 ;  /* 0x000000ffff107224 */ /* 0x000fe400078e0a10 */
[----:B------:R-:W-:Y:S01]  /*7e30*/  @!P3 IMAD.IADD R5, R5, 0x1, -R24 ;  /* 0x000000010505b824 */ /* 0x000fe200078e0a18 */
[----:B------:R-:W-:Y:S01]  /*7e40*/  ISETP.GE.AND P3, PT, R12, RZ, PT ;  /* 0x000000ff0c00720c */ /* 0x000fe20003f66270 */
[----:B0-----:R-:W-:Y:S02]  /*7e50*/  IMAD.MOV.U32 R18, RZ, RZ, R10 ;  /* 0x000000ffff127224 */ /* 0x001fe400078e000a */
[----:B------:R-:W-:-:S04]  /*7e60*/  IMAD.HI.U32 R10, R2, R13, RZ ;  /* 0x0000000d020a7227 */ /* 0x000fc800078e00ff */
[----:B------:R-:W-:Y:S02]  /*7e70*/  IMAD.MOV R11, RZ, RZ, -R11 ;  /* 0x000000ffff0b7224 */ /* 0x000fe400078e0a0b */
[C---:B------:R-:W-:Y:S02]  /*7e80*/  IMAD R3, R24.reuse, R16, R3 ;  /* 0x0000001018037224 */ /* 0x040fe400078e0203 */
[----:B------:R-:W-:Y:S01]  /*7e90*/  @!P2 IMAD.MOV R18, RZ, RZ, -R18 ;  /* 0x000000ffff12a224 */ /* 0x000fe200078e0a12 */
[C---:B------:R-:W-:Y:S01]  /*7ea0*/  ISETP.GT.U32.AND P2, PT, R24.reuse, R5, PT ;  /* 0x000000051800720c */ /* 0x040fe20003f44070 */
[----:B------:R-:W-:Y:S01]  /*7eb0*/  @!P1 IMAD.IADD R9, R9, 0x1, -R24 ;  /* 0x0000000109099824 */ /* 0x000fe200078e0a18 */
[C---:B------:R-:W-:Y:S01]  /*7ec0*/  ISETP.GT.U32.AND P1, PT, R24.reuse, R3, PT ;  /* 0x000000031800720c */ /* 0x040fe20003f24070 */
[----:B------:R-:W-:Y:S01]  /*7ed0*/  IMAD.MOV R10, RZ, RZ, -R10 ;  /* 0x000000ffff0a7224 */ /* 0x000fe200078e0a0a */
[----:B------:R-:W-:Y:S01]  /*7ee0*/  STL [R1+0x5e4], R18 ;  /* 0x0005e41201007387 */ /* 0x000fe20000100800 */
[----:B------:R-:W-:-:S02]  /*7ef0*/  IMAD R14, R24, R11, R14 ;  /* 0x0000000b180e7224 */ /* 0x000fc400078e020e */
[----:B------:R-:W-:Y:S02]  /*7f00*/  IMAD.MOV.U32 R11, RZ, RZ, R9 ;  /* 0x000000ffff0b7224 */ /* 0x000fe400078e0009 */
[C---:B------:R-:W-:Y:S02]  /*7f10*/  IMAD R13, R24.reuse, R10, R13 ;  /* 0x0000000a180d7224 */ /* 0x040fe400078e020d */
[----:B------:R-:W-:Y:S01]  /*7f20*/  @!P6 IMAD.MOV R11, RZ, RZ, -R11 ;  /* 0x000000ffff0be224 */ /* 0x000fe200078e0a0b */
[C---:B------:R-:W-:Y:S01]  /*7f30*/  ISETP.GT.U32.AND P6, PT, R24.reuse, R14, PT ;  /* 0x0000000e1800720c */ /* 0x040fe20003fc4070 */
[--C-:B------:R-:W-:Y:S01]  /*7f40*/  @!P5 IMAD.IADD R15, R15, 0x1, -R24.reuse ;  /* 0x000000010f0fd824 */ /* 0x100fe200078e0a18 */
[----:B------:R-:W-:Y:S01]  /*7f50*/  ISETP.GT.U32.AND P5, PT, R24, R13, PT ;  /* 0x0000000d1800720c */ /* 0x000fe20003fa4070 */
[----:B------:R-:W-:Y:S01]  /*7f60*/  @!P0 IMAD.MOV R7, RZ, RZ, -R7 ;  /* 0x000000ffff078224 */ /* 0x000fe200078e0a07 */
[----:B------:R-:W-:Y:S01]  /*7f70*/  ISETP.GE.AND P0, PT, R0, RZ, PT ;  /* 0x000000ff0000720c */ /* 0x000fe20003f06270 */
[--C-:B------:R-:W-:Y:S01]  /*7f80*/  @!P2 IMAD.IADD R5, R5, 0x1, -R24.reuse ;  /* 0x000000010505a824 */ /* 0x100fe200078e0a18 */
[----:B------:R-:W-:Y:S01]  /*7f90*/  ISETP.GE.AND P2, PT, R4, RZ, PT ;  /* 0x000000ff0400720c */ /* 0x000fe20003f46270 */
[--C-:B------:R-:W-:Y:S01]  /*7fa0*/  @!P1 IMAD.IADD R3, R3, 0x1, -R24.reuse ;  /* 0x0000000103039824 */ /* 0x100fe200078e0a18 */
[C---:B------:R-:W-:Y:S01]  /*7fb0*/  IADD3 R0, R29.reuse, 0x175, RZ ;  /* 0x000001751d007810 */ /* 0x040fe20007ffe0ff */
[----:B------:R0:W-:Y:S01]  /*7fc0*/  STL [R1+0x5e0], R7 ;  /* 0x0005e00701007387 */ /* 0x0001e20000100800 */
[----:B------:R-:W-:Y:S01]  /*7fd0*/  IADD3 R4, R29, 0x174, RZ ;  /* 0x000001741d047810 */ /* 0x000fe20007ffe0ff */
[----:B------:R-:W-:Y:S01]  /*7fe0*/  IMAD.MOV.U32 R10, RZ, RZ, R5 ;  /* 0x000000ffff0a7224 */ /* 0x000fe200078e0005 */
[----:B------:R-:W-:Y:S01]  /*7ff0*/  ISETP.GE.AND P1, PT, R6, RZ, PT ;  /* 0x000000ff0600720c */ /* 0x000fe20003f26270 */
[--C-:B------:R-:W-:Y:S01]  /*8000*/  @!P6 IMAD.IADD R14, R14, 0x1, -R24.reuse ;  /* 0x000000010e0ee824 */ /* 0x100fe200078e0a18 */
[----:B------:R-:W-:Y:S01]  /*8010*/  IABS R6, R4 ;  /* 0x0000000400067213 */ /* 0x000fe20000000000 */
[----:B------:R-:W-:Y:S01]  /*8020*/  @!P5 IMAD.IADD R13, R13, 0x1, -R24 ;  /* 0x000000010d0dd824 */ /* 0x000fe200078e0a18 */
[C---:B------:R-:W-:Y:S01]  /*8030*/  ISETP.GT.U32.AND P6, PT, R24.reuse, R3, PT ;  /* 0x000000031800720c */ /* 0x040fe20003fc4070 */
[----:B------:R-:W-:Y:S01]  /*8040*/  @!P4 IMAD.MOV R10, RZ, RZ, -R10 ;  /* 0x000000ffff0ac224 */ /* 0x000fe200078e0a0a */
[----:B------:R1:W-:Y:S01]  /*8050*/  STL [R1+0x5dc], R11 ;  /* 0x0005dc0b01007387 */ /* 0x0003e20000100800 */
[----:B0-----:R-:W-:Y:S01]  /*8060*/  IABS R7, R0 ;  /* 0x0000000000077213 */ /* 0x001fe20000000000 */
[----:B------:R-:W-:Y:S01]  /*8070*/  IMAD.MOV.U32 R5, RZ, RZ, R6 ;  /* 0x000000ffff057224 */ /* 0x000fe200078e0006 */
[C---:B------:R-:W-:Y:S01]  /*8080*/  ISETP.GT.U32.AND P4, PT, R24.reuse, R13, PT ;  /* 0x0000000d1800720c */ /* 0x040fe20003f84070 */
[----:B------:R0:W-:Y:S01]  /*8090*/  STL [R1+0x5b4], R10 ;  /* 0x0005b40a01007387 */ /* 0x0001e20000100800 */
[----:B------:R-:W-:Y:S01]  /*80a0*/  ISETP.GT.U32.AND P5, PT, R24, R14, PT ;  /* 0x0000000e1800720c */ /* 0x000fe20003fa4070 */
[----:B------:R-:W-:-:S04]  /*80b0*/  IMAD.HI.U32 R9, R2, R7, RZ ;  /* 0x0000000702097227 */ /* 0x000fc800078e00ff */
[----:B------:R-:W-:Y:S01]  /*80c0*/  IMAD.MOV R9, RZ, RZ, -R9 ;  /* 0x000000ffff097224 */ /* 0x000fe200078e0a09 */
[C---:B-1----:R-:W-:Y:S01]  /*80d0*/  IADD3 R11, R29.reuse, 0x173, RZ ;  /* 0x000001731d0b7810 */ /* 0x042fe20007ffe0ff */
[----:B------:R-:W-:Y:S01]  /*80e0*/  IMAD.HI.U32 R6, R2, R5, RZ ;  /* 0x0000000502067227 */ /* 0x000fe200078e00ff */
[----:B0-----:R-:W-:-:S03]  /*80f0*/  IADD3 R10, R29, 0x172, RZ ;  /* 0x000001721d0a7810 */ /* 0x001fc60007ffe0ff */
[C---:B------:R-:W-:Y:S01]  /*8100*/  IMAD R7, R24.reuse, R9, R7 ;  /* 0x0000000918077224 */ /* 0x040fe200078e0207 */
[----:B------:R-:W-:Y:S01]  /*8110*/  IABS R12, R11 ;  /* 0x0000000b000c7213 */ /* 0x000fe20000000000 */
[----:B------:R-:W-:Y:S01]  /*8120*/  IMAD.MOV R6, RZ, RZ, -R6 ;  /* 0x000000ffff067224 */ /* 0x000fe200078e0a06 */
[----:B------:R-:W-:Y:S01]  /*8130*/  IABS R17, R10 ;  /* 0x0000000a00117213 */ /* 0x000fe20000000000 */
[--C-:B------:R-:W-:Y:S01]  /*8140*/  @!P6 IMAD.IADD R3, R3, 0x1, -R24.reuse ;  /* 0x000000010303e824 */ /* 0x100fe200078e0a18 */
[C---:B------:R-:W-:Y:S01]  /*8150*/  ISETP.GT.U32.AND P6, PT, R24.reuse, R7, PT ;  /* 0x000000071800720c */ /* 0x040fe20003fc4070 */
[----:B------:R-:W-:Y:S02]  /*8160*/  IMAD R5, R24, R6, R5 ;  /* 0x0000000618057224 */ /* 0x000fe400078e0205 */
[----:B------:R-:W-:Y:S02]  /*8170*/  @!P4 IMAD.IADD R13, R13, 0x1, -R24 ;  /* 0x000000010d0dc824 */ /* 0x000fe400078e0a18 */
[----:B------:R-:W-:Y:S01]  /*8180*/  IMAD.HI.U32 R6, R2, R12, RZ ;  /* 0x0000000c02067227 */ /* 0x000fe200078e00ff */
[----:B------:R-:W-:-:S03]  /*8190*/  ISETP.GT.U32.AND P4, PT, R24, R5, PT ;  /* 0x000000051800720c */ /* 0x000fc60003f84070 */
[----:B------:R-:W-:Y:S01]  /*81a0*/  @!P5 IMAD.IADD R14, R14, 0x1, -R24 ;  /* 0x000000010e0ed824 */ /* 0x000fe200078e0a18 */
[----:B------:R-:W-:Y:S01]  /*81b0*/  ISETP.GE.AND P5, PT, R0, RZ, PT ;  /* 0x000000ff0000720c */ /* 0x000fe20003fa6270 */
[----:B------:R-:W-:Y:S01]  /*81c0*/  IMAD.HI.U32 R9, R2, R17, RZ ;  /* 0x0000001102097227 */ /* 0x000fe200078e00ff */
[----:B------:R-:W-:-:S03]  /*81d0*/  IADD3 R0, R29, 0x171, RZ ;  /* 0x000001711d007810 */ /* 0x000fc60007ffe0ff */
[----:B------:R-:W-:Y:S01]  /*81e0*/  @!P6 IMAD.IADD R7, R7, 0x1, -R24 ;  /* 0x000000010707e824 */ /* 0x000fe200078e0a18 */
        /* <DEDUP_REMOVED lines=25> */
[--C-:B------:R-:W-:Y:S01]  /*8380*/  @!P3 IMAD.IADD R7, R7, 0x1, -R24.reuse ;  /* 0x000000010707b824 */ /* 0x100fe200078e0a18 */
        /* <DEDUP_REMOVED lines=8> */
[C---:B------:R-:W-:Y:S01]  /*8410*/  IMAD R9, R24.reuse, R13, R9 ;  /* 0x0000000d18097224 */ /* 0x040fe200078e0209 */
[----:B------:R-:W-:Y:S01]  /*8420*/  IADD3 R3, R29, 0x16e, RZ ;  /* 0x0000016e1d037810 */ /* 0x000fe20007ffe0ff */
[----:B0-----:R-:W-:Y:S01]  /*8430*/  IMAD.MOV.U32 R14, RZ, RZ, R5 ;  /* 0x000000ffff0e7224 */ /* 0x001fe200078e0005 */
[----:B------:R-:W-:Y:S01]  /*8440*/  IABS R10, R0 ;  /* 0x00000000000a7213 */ /* 0x000fe20000000000 */
[----:B-1----:R-:W-:Y:S01]  /*8450*/  IMAD.MOV.U32 R15, RZ, RZ, R7 ;  /* 0x000000ffff0f7224 */ /* 0x002fe200078e0007 */
[----:B------:R-:W-:Y:S01]  /*8460*/  IABS R5, R3 ;  /* 0x0000000300057213 */ /* 0x000fe20000000000 */
[----:B------:R-:W-:Y:S01]  /*8470*/  @!P2 IMAD.IADD R17, R17, 0x1, -R24 ;  /* 0x000000011111a824 */ /* 0x000fe200078e0a18 */
[----:B------:R-:W-:Y:S01]  /*8480*/  IADD3 R7, R29, 0x16d, RZ ;  /* 0x0000016d1d077810 */ /* 0x000fe20007ffe0ff */
[----:B------:R-:W-:Y:S01]  /*8490*/  @!P5 IMAD.MOV R15, RZ, RZ, -R15 ;  /* 0x000000ffff0fd224 */ /* 0x000fe200078e0a0f */
[C---:B------:R-:W-:Y:S01]  /*84a0*/  ISETP.GT.U32.AND P5, PT, R24.reuse, R6, PT ;  /* 0x000000061800720c */ /* 0x040fe20003fa4070 */
[----:B------:R-:W-:Y:S01]  /*84b0*/  @!P6 IMAD.MOV R14, RZ, RZ, -R14 ;  /* 0x000000ffff0ee224 */ /* 0x000fe200078e0a0e */
[----:B------:R-:W-:Y:S01]  /*84c0*/  ISETP.GT.U32.AND P6, PT, R24, R9, PT ;  /* 0x000000091800720c */ /* 0x000fe20003fc4070 */
[--C-:B------:R-:W-:Y:S01]  /*84d0*/  @!P0 IMAD.IADD R12, R12, 0x1, -R24.reuse ;  /* 0x000000010c0c8824 */ /* 0x100fe200078e0a18 */
[----:B------:R-:W-:Y:S01]  /*84e0*/  ISETP.GT.U32.AND P2, PT, R24, R17, PT ;  /* 0x000000111800720c */ /* 0x000fe20003f44070 */
[----:B------:R-:W-:Y:S01]  /*84f0*/  IMAD.HI.U32 R11, R2, R10, RZ ;  /* 0x0000000a020b7227 */ /* 0x000fe200078e00ff */
[----:B------:R0:W-:Y:S02]  /*8500*/  STL [R1+0x5c4], R15 ;  /* 0x0005c40f01007387 */ /* 0x0001e40000100800 */
[----:B------:R-:W-:Y:S01]  /*8510*/  ISETP.GT.U32.AND P0, PT, R24, R12, PT ;  /* 0x0000000c1800720c */ /* 0x000fe20003f04070 */
[----:B------:R-:W-:Y:S01]  /*8520*/  IMAD.MOV R11, RZ, RZ, -R11 ;  /* 0x000000ffff0b7224 */ /* 0x000fe200078e0a0b */
[----:B------:R-:W-:Y:S03]  /*8530*/  STL [R1+0x5cc], R14 ;  /* 0x0005cc0e01007387 */ /* 0x000fe60000100800 */
        /* <DEDUP_REMOVED lines=12> */
[----:B------:R-:W-:Y:S01]  /*8600*/  IMAD R5, R24, R0, R5 ;  /* 0x0000000018057224 */ /* 0x000fe200078e0205 */
[----:B------:R-:W-:Y:S01]  /*8610*/  IABS R4, R7 ;  /* 0x0000000700047213 */ /* 0x000fe20000000000 */
[----:B------:R-:W-:Y:S01]  /*8620*/  @!P5 IMAD.IADD R6, R6, 0x1, -R24 ;  /* 0x000000010606d824 */ /* 0x000fe200078e0a18 */
[C---:B------:R-:W-:Y:S01]  /*8630*/  ISETP.GT.U32.AND P5, PT, R24.reuse, R10, PT ;  /* 0x0000000a1800720c */ /* 0x040fe20003fa4070 */
[----:B------:R-:W-:Y:S01]  /*8640*/  IMAD.MOV.U32 R13, RZ, RZ, R12 ;  /* 0x000000ffff0d7224 */ /* 0x000fe200078e000c */
[----:B------:R-:W-:Y:S01]  /*8650*/  IADD3 R12, R29, 0x16c, RZ ;  /* 0x0000016c1d0c7810 */ /* 0x000fe20007ffe0ff */
[----:B------:R-:W-:Y:S01]  /*8660*/  @!P6 IMAD.IADD R9, R9, 0x1, -R24 ;  /* 0x000000010909e824 */ /* 0x000fe200078e0a18 */
[----:B------:R-:W-:Y:S01]  /*8670*/  ISETP.GT.U32.AND P6, PT, R24, R5, PT ;  /* 0x000000051800720c */ /* 0x000fe20003fc4070 */
[----:B------:R-:W-:Y:S01]  /*8680*/  @!P1 IMAD.MOV R13, RZ, RZ, -R13 ;  /* 0x000000ffff0d9224 */ /* 0x000fe200078e0a0d */
[----:B------:R-:W-:Y:S01]  /*8690*/  ISETP.GE.AND P1, PT, R3, RZ, PT ;  /* 0x000000ff0300720c */ /* 0x000fe20003f26270 */
[----:B------:R-:W-:Y:S01]  /*86a0*/  IMAD.HI.U32 R3, R2, R4, RZ ;  /* 0x0000000402037227 */ /* 0x000fe200078e00ff */
[----:B0-----:R-:W-:-:S02]  /*86b0*/  IABS R15, R12 ;  /* 0x0000000c000f7213 */ /* 0x001fc40000000000 */
[----:B------:R0:W-:Y:S01]  /*86c0*/  STL [R1+0x5c8], R13 ;  /* 0x0005c80d01007387 */ /* 0x0001e20000100800 */
[----:B------:R-:W-:Y:S01]  /*86d0*/  IMAD.MOV R3, RZ, RZ, -R3 ;  /* 0x000000ffff037224 */ /* 0x000fe200078e0a03 */
[----:B------:R-:W-:Y:S01]  /*86e0*/  IADD3 R0, R29, 0x16a, RZ ;  /* 0x0000016a1d007810 */ /* 0x000fe20007ffe0ff */
[----:B------:R-:W-:Y:S02]  /*86f0*/  @!P5 IMAD.IADD R10, R10, 0x1, -R24 ;  /* 0x000000010a0ad824 */ /* 0x000fe400078e0a18 */
[----:B------:R-:W-:-:S04]  /*8700*/  IMAD.HI.U32 R18, R2, R15, RZ ;  /* 0x0000000f02127227 */ /* 0x000fc800078e00ff */
[----:B------:R-:W-:Y:S01]  /*8710*/  @!P6 IMAD.IADD R5, R5, 0x1, -R24 ;  /* 0x000000010505e824 */ /* 0x000fe200078e0a18 */
[----:B0-----:R-:W-:Y:S01]  /*8720*/  IADD3 R13, R29, 0x16b, RZ ;  /* 0x0000016b1d0d7810 */ /* 0x001fe20007ffe0ff */
[C---:B------:R-:W-:Y:S01]  /*8730*/  IMAD R4, R24.reuse, R3, R4 ;  /* 0x0000000318047224 */ /* 0x040fe200078e0204 */
[C---:B------:R-:W-:Y:S01]  /*8740*/  ISETP.GT.U32.AND P6, PT, R24.reuse, R10, PT ;  /* 0x0000000a1800720c */ /* 0x040fe20003fc4070 */
[----:B------:R-:W-:Y:S01]  /*8750*/  IMAD.MOV R18, RZ, RZ, -R18 ;  /* 0x000000ffff127224 */ /* 0x000fe200078e0a12 */
[----:B------:R-:W-:Y:S01]  /*8760*/  IABS R14, R13 ;  /* 0x0000000d000e7213 */ /* 0x000fe20000000000 */
[----:B------:R-:W-:Y:S01]  /*8770*/  @!P3 IMAD.MOV R17, RZ, RZ, -R17 ;  /* 0x000000ffff11b224 */ /* 0x000fe200078e0a11 */
[----:B------:R-:W-:Y:S01]  /*8780*/  IABS R3, R0 ;  /* 0x0000000000037213 */ /* 0x000fe20000000000 */
[----:B------:R-:W-:Y:S01]  /*8790*/  IMAD.MOV.U32 R19, RZ, RZ, R6 ;  /* 0x000000ffff137224 */ /* 0x000fe200078e0006 */
[----:B------:R-:W-:Y:S01]  /*87a0*/  ISETP.GT.U32.AND P5, PT, R24, R4, PT ;  /* 0x000000041800720c */ /* 0x000fe20003fa4070 */
[----:B------:R-:W-:Y:S01]  /*87b0*/  IMAD.HI.U32 R16, R2, R14, RZ ;  /* 0x0000000e02107227 */ /* 0x000fe200078e00ff */
[----:B------:R-:W-:Y:S01]  /*87c0*/  ISETP.GE.AND P3, PT, R7, RZ, PT ;  /* 0x000000ff0700720c */ /* 0x000fe20003f66270 */
[----:B------:R0:W-:Y:S02]  /*87d0*/  STL [R1+0x5bc], R17 ;  /* 0x0005bc1101007387 */ /* 0x0001e40000100800 */
[----:B------:R-:W-:Y:S01]  /*87e0*/  IMAD R7, R24, R18, R15 ;  /* 0x0000001218077224 */ /* 0x000fe200078e020f */
[----:B------:R-:W-:Y:S01]  /*87f0*/  IABS R15, R11 ;  /* 0x0000000b000f7213 */ /* 0x000fe20000000000 */
[----:B------:R-:W-:-:S02]  /*8800*/  IMAD.MOV R16, RZ, RZ, -R16 ;  /* 0x000000ffff107224 */ /* 0x000fc400078e0a10 */
[----:B------:R-:W-:Y:S01]  /*8810*/  @!P6 IMAD.IADD R10, R10, 0x1, -R24 ;  /* 0x000000010a0ae824 */ /* 0x000fe200078e0a18 */
[C---:B------:R-:W-:Y:S01]  /*8820*/  ISETP.GT.U32.AND P6, PT, R24.reuse, R7, PT ;  /* 0x000000071800720c */ /* 0x040fe20003fc4070 */
[----:B------:R-:W-:Y:S01]  /*8830*/  @!P4 IMAD.MOV R19, RZ, RZ, -R19 ;  /* 0x000000ffff13c224 */ /* 0x000fe200078e0a13 */
[C---:B------:R-:W-:Y:S01]  /*8840*/  ISETP.GT.U32.AND P4, PT, R24.reuse, R5, PT ;  /* 0x000000051800720c */ /* 0x040fe20003f84070 */
[----:B0-----:R-:W-:Y:S02]  /*8850*/  IMAD.MOV.U32 R17, RZ, RZ, R3 ;  /* 0x000000ffff117224 */ /* 0x001fe400078e0003 */
[----:B------:R-:W-:Y:S01]  /*8860*/  IMAD R3, R24, R16, R14 ;  /* 0x0000001018037224 */ /* 0x000fe200078e020e */
[----:B------:R0:W-:Y:S01]  /*8870*/  STL [R1+0x5b0], R19 ;  /* 0x0005b01301007387 */ /* 0x0001e20000100800 */
[----:B------:R-:W-:-:S04]  /*8880*/  IMAD.HI.U32 R6, R2, R17, RZ ;  /* 0x0000001102067227 */ /* 0x000fc800078e00ff */
[----:B------:R-:W-:Y:S02]  /*8890*/  IMAD.MOV.U32 R14, RZ, RZ, R10 ;  /* 0x000000ffff0e7224 */ /* 0x000fe400078e000a */
[----:B------:R-:W-:Y:S02]  /*88a0*/  IMAD.MOV R6, RZ, RZ, -R6 ;  /* 0x000000ffff067224 */ /* 0x000fe400078e0a06 */
[----:B------:R-:W-:Y:S02]  /*88b0*/  @!P5 IMAD.IADD R4, R4, 0x1, -R24 ;  /* 0x000000010404d824 */ /* 0x000fe400078e0a18 */
[----:B------:R-:W-:Y:S01]  /*88c0*/  @!P2 IMAD.MOV R14, RZ, RZ, -R14 ;  /* 0x000000ffff0ea224 */ /* 0x000fe200078e0a0e */
[C---:B------:R-:W-:Y:S01]  /*88d0*/  ISETP.GT.U32.AND P2, PT, R24.reuse, R3, PT ;  /* 0x000000031800720c */ /* 0x040fe20003f44070 */
[C---:B------:R-:W-:Y:S01]  /*88e0*/  IMAD R6, R24.reuse, R6, R17 ;  /* 0x0000000618067224 */ /* 0x040fe200078e0211 */
[----:B------:R-:W-:Y:S01]  /*88f0*/  ISETP.GT.U32.AND P5, PT, R24, R4, PT ;  /* 0x000000041800720c */ /* 0x000fe20003fa4070 */
[----:B------:R-:W-:-:S02]  /*8900*/  @!P6 IMAD.IADD R7, R7, 0x1, -R24 ;  /* 0x000000010707e824 */ /* 0x000fc400078e0a18 */
[----:B------:R-:W-:Y:S01]  /*8910*/  IMAD.MOV.U32 R16, RZ, RZ, R9 ;  /* 0x000000ffff107224 */ /* 0x000fe200078e0009 */
[----:B------:R-:W-:Y:S01]  /*8920*/  ISETP.GT.U32.AND P6, PT, R24, R6, PT ;  /* 0x000000061800720c */ /* 0x000fe20003fc4070 */
[----:B------:R-:W-:-:S04]  /*8930*/  IMAD.HI.U32 R9, R2, R15, RZ ;  /* 0x0000000f02097227 */ /* 0x000fc800078e00ff */
[--C-:B------:R-:W-:Y:S01]  /*8940*/  @!P4 IMAD.IADD R5, R5, 0x1, -R24.reuse ;  /* 0x000000010505c824 */ /* 0x100fe200078e0a18 */
[----:B------:R-:W-:Y:S01]  /*8950*/  ISETP.GE.AND P4, PT, R13, RZ, PT ;  /* 0x000000ff0d00720c */ /* 0x000fe20003f86270 */
[--C-:B------:R-:W-:Y:S01]  /*8960*/  @!P2 IMAD.IADD R3, R3, 0x1, -R24.reuse ;  /* 0x000000010303a824 */ /* 0x100fe200078e0a18 */
[C---:B------:R-:W-:Y:S01]  /*8970*/  IADD3 R13, R29.reuse, 0x168, RZ ;  /* 0x000001681d0d7810 */ /* 0x040fe20007ffe0ff */
[----:B------:R-:W-:Y:S02]  /*8980*/  IMAD.MOV R9, RZ, RZ, -R9 ;  /* 0x000000ffff097224 */ /* 0x000fe400078e0a09 */
[----:B------:R-:W-:Y:S01]  /*8990*/  IMAD.MOV.U32 R10, RZ, RZ, R5 ;  /* 0x000000ffff0a7224 */ /* 0x000fe200078e0005 */
[----:B------:R-:W-:Y:S01]  /*89a0*/  ISETP.GT.U32.AND P2, PT, R24, R3, PT ;  /* 0x000000031800720c */ /* 0x000fe20003f44070 */
[----:B------:R-:W-:Y:S01]  /*89b0*/  @!P5 IMAD.IADD R4, R4, 0x1, -R24 ;  /* 0x000000010404d824 */ /* 0x000fe200078e0a18 */
[----:B------:R-:W-:Y:S01]  /*89c0*/  ISETP.GE.AND P5, PT, R0, RZ, PT ;  /* 0x000000ff0000720c */ /* 0x000fe20003fa6270 */
[C---:B------:R-:W-:Y:S01]  /*89d0*/  IMAD R0, R24.reuse, R9, R15 ;  /* 0x0000000918007224 */ /* 0x040fe200078e020f */
[----:B------:R-:W-:Y:S01]  /*89e0*/  IABS R15, R13 ;  /* 0x0000000d000f7213 */ /* 0x000fe20000000000 */
[----:B------:R-:W-:Y:S01]  /*89f0*/  @!P1 IMAD.MOV R10, RZ, RZ, -R10 ;  /* 0x000000ffff0a9224 */ /* 0x000fe200078e0a0a */
[----:B------:R-:W-:Y:S01]  /*8a00*/  ISETP.GT.U32.AND P1, PT, R24, R7, PT ;  /* 0x000000071800720c */ /* 0x000fe20003f24070 */
[----:B------:R-:W-:Y:S01]  /*8a10*/  @!P6 IMAD.IADD R6, R6, 0x1, -R24 ;  /* 0x000000010606e824 */ /* 0x000fe200078e0a18 */
[----:B------:R-:W-:Y:S01]  /*8a20*/  IADD3 R5, R29, 0x166, RZ ;  /* 0x000001661d057810 */ /* 0x000fe20007ffe0ff */
[----:B------:R-:W-:-:S03]  /*8a30*/  IMAD.HI.U32 R17, R2, R15, RZ ;  /* 0x0000000f02117227 */ /* 0x000fc600078e00ff */
[C---:B------:R-:W-:Y:S01]  /*8a40*/  ISETP.GT.U32.AND P6, PT, R24.reuse, R6, PT ;  /* 0x000000061800720c */ /* 0x040fe20003fc4070 */
[----:B------:R-:W-:Y:S01]  /*8a50*/  IMAD.MOV R17, RZ, RZ, -R17 ;  /* 0x000000ffff117224 */ /* 0x000fe200078e0a11 */
[----:B------:R-:W-:Y:S01]  /*8a60*/  IABS R9, R5 ;  /* 0x0000000500097213 */ /* 0x000fe20000000000 */
[--C-:B------:R-:W-:Y:S01]  /*8a70*/  @!P2 IMAD.IADD R3, R3, 0x1, -R24.reuse ;  /* 0x000000010303a824 */ /* 0x100fe200078e0a18 */
[----:B------:R-:W-:Y:S01]  /*8a80*/  ISETP.GE.AND P2, PT, R11, RZ, PT ;  /* 0x000000ff0b00720c */ /* 0x000fe20003f46270 */
[C---:B------:R-:W-:Y:S02]  /*8a90*/  IMAD R11, R24.reuse, R17, R15 ;  /* 0x00000011180b7224 */ /* 0x040fe400078e020f */
[----:B------:R-:W-:Y:S01]  /*8aa0*/  @!P1 IMAD.IADD R7, R7, 0x1, -R24 ;  /* 0x0000000107079824 */ /* 0x000fe200078e0a18 */
[----:B------:R-:W-:Y:S01]  /*8ab0*/  ISETP.GT.U32.AND P1, PT, R24, R0, PT ;  /* 0x000000001800720c */ /* 0x000fe20003f24070 */
[----:B------:R-:W-:Y:S01]  /*8ac0*/  @!P0 IMAD.MOV R16, RZ, RZ, -R16 ;  /* 0x000000ffff108224 */ /* 0x000fe200078e0a10 */
[----:B------:R-:W-:Y:S01]  /*8ad0*/  ISETP.GE.AND P0, PT, R12, RZ, PT ;  /* 0x000000ff0c00720c */ /* 0x000fe20003f06270 */
[----:B------:R-:W-:Y:S01]  /*8ae0*/  IMAD.HI.U32 R18, R2, R9, RZ ;  /* 0x0000000902127227 */ /* 0x000fe200078e00ff */
[----:B------:R-:W-:-:S02]  /*8af0*/  IADD3 R12, R29, 0x167, RZ ;  /* 0x000001671d0c7810 */ /* 0x000fc40007ffe0ff */
[----:B------:R1:W-:Y:S01]  /*8b00*/  STL [R1+0x5ac], R16 ;  /* 0x0005ac1001007387 */ /* 0x0003e20000100800 */
[----:B------:R-:W-:Y:S01]  /*8b10*/  @!P6 IMAD.IADD R6, R6, 0x1, -R24 ;  /* 0x000000010606e824 */ /* 0x000fe200078e0a18 */
[----:B------:R-:W-:Y:S01]  /*8b20*/  ISETP.GT.U32.AND P6, PT, R24, R11, PT ;  /* 0x0000000b1800720c */ /* 0x000fe20003fc4070 */
[----:B------:R-:W-:Y:S01]  /*8b30*/  IMAD.MOV R18, RZ, RZ, -R18 ;  /* 0x000000ffff127224 */ /* 0x000fe200078e0a12 */
[----:B------:R-:W-:Y:S01]  /*8b40*/  STL [R1+0x5a8], R14 ;  /* 0x0005a80e01007387 */ /* 0x000fe20000100800 */
[----:B------:R-:W-:Y:S02]  /*8b50*/  IMAD.MOV.U32 R20, RZ, RZ, R4 ;  /* 0x000000ffff147224 */ /* 0x000fe400078e0004 */
[----:B------:R-:W-:Y:S01]  /*8b60*/  @!P1 IMAD.IADD R0, R0, 0x1, -R24 ;  /* 0x0000000100009824 */ /* 0x000fe200078e0a18 */
[----:B------:R2:W-:Y:S01]  /*8b70*/  STL [R1+0x5a4], R10 ;  /* 0x0005a40a01007387 */ /* 0x0005e20000100800 */
[----:B0-----:R-:W-:Y:S01]  /*8b80*/  IMAD.MOV.U32 R19, RZ, RZ, R7 ;  /* 0x000000ffff137224 */ /* 0x001fe200078e0007 */
[----:B-1----:R-:W-:Y:S01]  /*8b90*/  IABS R16, R12 ;  /* 0x0000000c00107213 */ /* 0x002fe20000000000 */
[----:B------:R-:W-:Y:S01]  /*8ba0*/  IMAD R9, R24, R18, R9 ;  /* 0x0000001218097224 */ /* 0x000fe200078e0209 */
[----:B------:R-:W-:Y:S01]  /*8bb0*/  ISETP.GE.AND P1, PT, R13, RZ, PT ;  /* 0x000000ff0d00720c */ /* 0x000fe20003f26270 */
[----:B------:R-:W-:Y:S01]  /*8bc0*/  @!P3 IMAD.MOV R20, RZ, RZ, -R20 ;  /* 0x000000ffff14b224 */ /* 0x000fe200078e0a14 */
[C---:B------:R-:W-:Y:S01]  /*8bd0*/  IADD3 R13, R29.reuse, 0x164, RZ ;  /* 0x000001641d0d7810 */ /* 0x040fe20007ffe0ff */
[----:B------:R-:W-:Y:S01]  /*8be0*/  IMAD.HI.U32 R15, R2, R16, RZ ;  /* 0x00000010020f7227 */ /* 0x000fe200078e00ff */
[----:B--2---:R-:W-:-:S03]  /*8bf0*/  IADD3 R10, R29, 0x165, RZ ;  /* 0x000001651d0a7810 */ /* 0x004fc60007ffe0ff */
[----:B------:R-:W-:Y:S01]  /*8c00*/  @!P6 IMAD.IADD R11, R11, 0x1, -R24 ;  /* 0x000000010b0be824 */ /* 0x000fe200078e0a18 */
[C---:B------:R-:W-:Y:S01]  /*8c10*/  ISETP.GT.U32.AND P6, PT, R24.reuse, R0, PT ;  /* 0x000000001800720c */ /* 0x040fe20003fc4070 */
[----:B------:R-:W-:Y:S01]  /*8c20*/  IMAD.MOV R15, RZ, RZ, -R15 ;  /* 0x000000ffff0f7224 */ /* 0x000fe200078e0a0f */
[----:B------:R-:W-:Y:S01]  /*8c30*/  IABS R14, R10 ;  /* 0x0000000a000e7213 */ /* 0x000fe20000000000 */
[----:B------:R-:W-:Y:S01]  /*8c40*/  @!P0 IMAD.MOV R19, RZ, RZ, -R19 ;  /* 0x000000ffff138224 */ /* 0x000fe200078e0a13 */
[C---:B------:R-:W-:Y:S01]  /*8c50*/  ISETP.GT.U32.AND P0, PT, R24.reuse, R11, PT ;  /* 0x0000000b1800720c */ /* 0x040fe20003f04070 */
[----:B------:R-:W-:Y:S01]  /*8c60*/  IMAD R15, R24, R15, R16 ;  /* 0x0000000f180f7224 */ /* 0x000fe200078e0210 */
[----:B------:R-:W-:Y:S01]  /*8c70*/  IABS R4, R13 ;  /* 0x0000000d00047213 */ /* 0x000fe20000000000 */
[----:B------:R-:W-:Y:S01]  /*8c80*/  IMAD.HI.U32 R17, R2, R14, RZ ;  /* 0x0000000e02117227 */ /* 0x000fe200078e00ff */
[----:B------:R-:W-:Y:S01]  /*8c90*/  IADD3 R16, R29, 0x163, RZ ;  /* 0x000001631d107810 */ /* 0x000fe20007ffe0ff */
[----:B------:R-:W-:Y:S01]  /*8ca0*/  STL [R1+0x5a0], R20 ;  /* 0x0005a01401007387 */ /* 0x000fe20000100800 */
[C---:B------:R-:W-:Y:S01]  /*8cb0*/  ISETP.GT.U32.AND P3, PT, R24.reuse, R15, PT ;  /* 0x0000000f1800720c */ /* 0x040fe20003f64070 */
[----:B------:R-:W-:Y:S01]  /*8cc0*/  IMAD.MOV R17, RZ, RZ, -R17 ;  /* 0x000000ffff117224 */ /* 0x000fe200078e0a11 */
[----:B------:R-:W-:Y:S01]  /*8cd0*/  IABS R7, R16 ;  /* 0x0000001000077213 */ /* 0x000fe20000000000 */
[----:B------:R-:W-:Y:S01]  /*8ce0*/  @!P4 IMAD.MOV R3, RZ, RZ, -R3 ;  /* 0x000000ffff03c224 */ /* 0x000fe200078e0a03 */
[C---:B------:R-:W-:Y:S01]  /*8cf0*/  ISETP.GT.U32.AND P4, PT, R24.reuse, R9, PT ;  /* 0x000000091800720c */ /* 0x040fe20003f84070 */
[----:B------:R-:W-:Y:S01]  /*8d00*/  IMAD R14, R24, R17, R14 ;  /* 0x00000011180e7224 */ /* 0x000fe200078e020e */
[----:B------:R-:W-:Y:S01]  /*8d10*/  STL [R1+0x59c], R19 ;  /* 0x00059c1301007387 */ /* 0x000fe20000100800 */
[----:B------:R-:W-:-:S02]  /*8d20*/  @!P6 IMAD.IADD R0, R0, 0x1, -R24 ;  /* 0x000000010000e824 */ /* 0x000fc400078e0a18 */
[----:B------:R-:W-:Y:S01]  /*8d30*/  IMAD.MOV.U32 R17, RZ, RZ, R6 ;  /* 0x000000ffff117224 */ /* 0x000fe200078e0006 */
[----:B------:R-:W-:Y:S01]  /*8d40*/  ISETP.GT.U32.AND P6, PT, R24, R14, PT ;  /* 0x0000000e1800720c */ /* 0x000fe20003fc4070 */
[----:B------:R-:W-:Y:S01]  /*8d50*/  IMAD.HI.U32 R6, R2, R4, RZ ;  /* 0x0000000402067227 */ /* 0x000fe200078e00ff */
[----:B------:R0:W-:Y:S03]  /*8d60*/  STL [R1+0x598], R3 ;  /* 0x0005980301007387 */ /* 0x0001e60000100800 */
[----:B------:R-:W-:Y:S02]  /*8d70*/  IMAD.MOV R6, RZ, RZ, -R6 ;  /* 0x000000ffff067224 */ /* 0x000fe400078e0a06 */
[--C-:B------:R-:W-:Y:S01]  /*8d80*/  @!P0 IMAD.IADD R11, R11, 0x1, -R24.reuse ;  /* 0x000000010b0b8824 */ /* 0x100fe200078e0a18 */
[----:B------:R-:W-:Y:S01]  /*8d90*/  ISETP.GE.AND P0, PT, R5, RZ, PT ;  /* 0x000000ff0500720c */ /* 0x000fe20003f06270 */
[--C-:B------:R-:W-:Y:S01]  /*8da0*/  @!P3 IMAD.IADD R15, R15, 0x1, -R24.reuse ;  /* 0x000000010f0fb824 */ /* 0x100fe200078e0a18 */
[----:B------:R-:W-:Y:S01]  /*8db0*/  ISETP.GE.AND P3, PT, R10, RZ, PT ;  /* 0x000000ff0a00720c */ /* 0x000fe20003f66270 */
[----:B------:R-:W-:-:S02]  /*8dc0*/  @!P4 IMAD.IADD R9, R9, 0x1, -R24 ;  /* 0x000000010909c824 */ /* 0x000fc400078e0a18 */
[----:B0-----:R-:W-:Y:S01]  /*8dd0*/  IMAD.MOV.U32 R3, RZ, RZ, R7 ;  /* 0x000000ffff037224 */ /* 0x001fe200078e0007 */
[C---:B------:R-:W-:Y:S01]  /*8de0*/  ISETP.GT.U32.AND P4, PT, R24.reuse, R15, PT ;  /* 0x0000000f1800720c */ /* 0x040fe20003f84070 */
[----:B------:R-:W-:Y:S01]  /*8df0*/  IMAD R6, R24, R6, R4 ;  /* 0x0000000618067224 */ /* 0x000fe200078e0204 */
[C---:B------:R-:W-:Y:S01]  /*8e00*/  IADD3 R7, R29.reuse, 0x162, RZ ;  /* 0x000001621d077810 */ /* 0x040fe20007ffe0ff */
[----:B------:R-:W-:Y:S01]  /*8e10*/  IMAD.MOV.U32 R10, RZ, RZ, R11 ;  /* 0x000000ffff0a7224 */ /* 0x000fe200078e000b */
[----:B------:R-:W-:Y:S01]  /*8e20*/  IADD3 R4, R29, 0x161, RZ ;  /* 0x000001611d047810 */ /* 0x000fe20007ffe0ff */
[----:B------:R-:W-:Y:S01]  /*8e30*/  @!P6 IMAD.IADD R14, R14, 0x1, -R24 ;  /* 0x000000010e0ee824 */ /* 0x000fe200078e0a18 */
[----:B------:R-:W-:Y:S01]  /*8e40*/  ISETP.GT.U32.AND P6, PT, R24, R9, PT ;  /* 0x000000091800720c */ /* 0x000fe20003fc4070 */
[----:B------:R-:W-:Y:S01]  /*8e50*/  @!P5 IMAD.MOV R17, RZ, RZ, -R17 ;  /* 0x000000ffff11d224 */ /* 0x000fe200078e0a11 */
[----:B------:R-:W-:Y:S01]  /*8e60*/  ISETP.GE.AND P5, PT, R12, RZ, PT ;  /* 0x000000ff0c00720c */ /* 0x000fe20003fa6270 */
[----:B------:R-:W-:-:S03]  /*8e70*/  IMAD.HI.U32 R5, R2, R3, RZ ;  /* 0x0000000302057227 */ /* 0x000fc600078e00ff */
[----:B------:R0:W-:Y:S01]  /*8e80*/  STL [R1+0x594], R17 ;  /* 0x0005941101007387 */ /* 0x0001e20000100800 */
[----:B------:R-:W-:Y:S01]  /*8e90*/  @!P1 IMAD.MOV R10, RZ, RZ, -R10 ;  /* 0x000000ffff0a9224 */ /* 0x000fe200078e0a0a */
[C---:B------:R-:W-:Y:S01]  /*8ea0*/  ISETP.GT.U32.AND P1, PT, R24.reuse, R6, PT ;  /* 0x000000061800720c */ /* 0x040fe20003f24070 */
[----:B------:R-:W-:Y:S02]  /*8eb0*/  IMAD.MOV R5, RZ, RZ, -R5 ;  /* 0x000000ffff057224 */ /* 0x000fe400078e0a05 */
[--C-:B------:R-:W-:Y:S01]  /*8ec0*/  @!P4 IMAD.IADD R15, R15, 0x1, -R24.reuse ;  /* 0x000000010f0fc824 */ /* 0x100fe200078e0a18 */
[----:B------:R-:W-:Y:S01]  /*8ed0*/  ISETP.GE.AND P4, PT, R13, RZ, PT ;  /* 0x000000ff0d00720c */ /* 0x000fe20003f86270 */
[----:B------:R-:W-:Y:S02]  /*8ee0*/  @!P6 IMAD.IADD R9, R9, 0x1, -R24 ;  /* 0x000000010909e824 */ /* 0x000fe400078e0a18 */
[----:B0-----:R-:W-:Y:S02]  /*8ef0*/  IMAD.MOV.U32 R17, RZ, RZ, R0 ;  /* 0x000000ffff117224 */ /* 0x001fe400078e0000 */
[C---:B------:R-:W-:Y:S01]  /*8f00*/  IMAD R0, R24.reuse, R5, R3 ;  /* 0x0000000518007224 */ /* 0x040fe200078e0203 */
[----:B------:R-:W-:Y:S01]  /*8f10*/  IABS R5, R7 ;  /* 0x0000000700057213 */ /* 0x000fe20000000000 */
[----:B------:R-:W-:Y:S01]  /*8f20*/  @!P2 IMAD.MOV R17, RZ, RZ, -R17 ;  /* 0x000000ffff11a224 */ /* 0x000fe200078e0a11 */
[----:B------:R-:W-:Y:S01]  /*8f30*/  ISETP.GT.U32.AND P2, PT, R24, R14, PT ;  /* 0x0000000e1800720c */ /* 0x000fe20003f44070 */
[----:B------:R-:W-:Y:S01]  /*8f40*/  @!P1 IMAD.IADD R6, R6, 0x1, -R24 ;  /* 0x0000000106069824 */ /* 0x000fe200078e0a18 */
[----:B------:R-:W-:Y:S01]  /*8f50*/  ISETP.GT.U32.AND P6, PT, R24, R0, PT ;  /* 0x000000001800720c */ /* 0x000fe20003fc4070 */
[----:B------:R-:W-:Y:S01]  /*8f60*/  IMAD.HI.U32 R12, R2, R5, RZ ;  /* 0x00000005020c7227 */ /* 0x000fe200078e00ff */
[----:B------:R0:W-:Y:S01]  /*8f70*/  STL [R1+0x590], R17 ;  /* 0x0005901101007387 */ /* 0x0001e20000100800 */
[----:B------:R-:W-:-:S02]  /*8f80*/  ISETP.GE.AND P1, PT, R7, RZ, PT ;  /* 0x000000ff0700720c */ /* 0x000fc40003f26270 */
[----:B------:R-:W-:Y:S01]  /*8f90*/  IMAD.MOV R12, RZ, RZ, -R12 ;  /* 0x000000ffff0c7224 */ /* 0x000fe200078e0a0c */
[----:B------:R1:W-:Y:S01]  /*8fa0*/  STL [R1+0x58c], R10 ;  /* 0x00058c0a01007387 */ /* 0x0003e20000100800 */
[----:B------:R-:W-:Y:S02]  /*8fb0*/  IABS R3, R4 ;  /* 0x0000000400037213 */ /* 0x000fe40000000000 */
[----:B------:R-:W-:Y:S02]  /*8fc0*/  IMAD R5, R24, R12, R5 ;  /* 0x0000000c18057224 */ /* 0x000fe400078e0205 */
[--C-:B------:R-:W-:Y:S01]  /*8fd0*/  @!P2 IMAD.IADD R14, R14, 0x1, -R24.reuse ;  /* 0x000000010e0ea824 */ /* 0x100fe200078e0a18 */
[----:B------:R-:W-:Y:S01]  /*8fe0*/  ISETP.GE.AND P2, PT, R16, RZ, PT ;  /* 0x000000ff1000720c */ /* 0x000fe20003f46270 */
[----:B0-----:R-:W-:Y:S02]  /*8ff0*/  IMAD.MOV.U32 R17, RZ, RZ, R15 ;  /* 0x000000ffff117224 */ /* 0x001fe400078e000f */
[----:B------:R-:W-:Y:S01]  /*9000*/  IMAD.MOV.U32 R15, RZ, RZ, R9 ;  /* 0x000000ffff0f7224 */ /* 0x000fe200078e0009 */
[----:B-1----:R-:W-:Y:S01]  /*9010*/  IADD3 R10, R29, 0x160, RZ ;  /* 0x000001601d0a7810 */ /* 0x002fe20007ffe0ff */
[----:B------:R-:W-:Y:S01]  /*9020*/  @!P5 IMAD.MOV R17, RZ, RZ, -R17 ;  /* 0x000000ffff11d224 */ /* 0x000fe200078e0a11 */
[----:B------:R-:W-:Y:S01]  /*9030*/  ISETP.GT.U32.AND P5, PT, R24, R6, PT ;  /* 0x000000061800720c */ /* 0x000fe20003fa4070 */
[----:B------:R-:W-:Y:S01]  /*9040*/  @!P6 IMAD.IADD R0, R0, 0x1, -R24 ;  /* 0x000000010000e824 */ /* 0x000fe200078e0a18 */
[----:B------:R-:W-:Y:S01]  /*9050*/  IABS R7, R10 ;  /* 0x0000000a00077213 */ /* 0x000fe20000000000 */
[----:B------:R-:W-:Y:S01]  /*9060*/  IMAD.MOV.U32 R13, RZ, RZ, R14 ;  /* 0x000000ffff0d7224 */ /* 0x000fe200078e000e */
[----:B------:R-:W-:Y:S01]  /*9070*/  STL [R1+0x588], R17 ;  /* 0x0005881101007387 */ /* 0x000fe20000100800 */
[----:B------:R-:W-:Y:S01]  /*9080*/  @!P0 IMAD.MOV R15, RZ, RZ, -R15 ;  /* 0x000000ffff0f8224 */ /* 0x000fe200078e0a0f */
[----:B------:R-:W-:Y:S01]  /*9090*/  ISETP.GT.U32.AND P0, PT, R24, R5, PT ;  /* 0x000000051800720c */ /* 0x000fe20003f04070 */
[----:B------:R-:W-:Y:S01]  /*90a0*/  IMAD.HI.U32 R9, R2, R7, RZ ;  /* 0x0000000702097227 */ /* 0x000fe200078e00ff */
[----:B------:R-:W-:-:S02]  /*90b0*/  ISETP.GT.U32.AND P6, PT, R24, R0, PT ;  /* 0x000000001800720c */ /* 0x000fc40003fc4070 */
[----:B------:R0:W-:Y:S01]  /*90c0*/  STL [R1+0x56c], R15 ;  /* 0x00056c0f01007387 */ /* 0x0001e20000100800 */
[----:B------:R-:W-:Y:S01]  /*90d0*/  @!P3 IMAD.MOV R13, RZ, RZ, -R13 ;  /* 0x000000ffff0db224 */ /* 0x000fe200078e0a0d */
[----:B------:R-:W-:Y:S01]  /*90e0*/  ISETP.GE.AND P3, PT, R4, RZ, PT ;  /* 0x000000ff0400720c */ /* 0x000fe20003f66270 */
[----:B------:R-:W-:Y:S01]  /*90f0*/  IMAD.MOV R4, RZ, RZ, -R9 ;  /* 0x000000ffff047224 */ /* 0x000fe200078e0a09 */
[C---:B------:R-:W-:Y:S01]  /*9100*/  IADD3 R9, R29.reuse, 0x15e, RZ ;  /* 0x0000015e1d097810 */ /* 0x040fe20007ffe0ff */
[----:B------:R-:W-:Y:S01]  /*9110*/  @!P5 IMAD.IADD R6, R6, 0x1, -R24 ;  /* 0x000000010606d824 */ /* 0x000fe200078e0a18 */
[----:B------:R1:W-:Y:S01]  /*9120*/  STL [R1+0x570], R13 ;  /* 0x0005700d01007387 */ /* 0x0003e20000100800 */
[----:B------:R-:W-:Y:S01]  /*9130*/  IMAD.HI.U32 R11, R2, R3, RZ ;  /* 0x00000003020b7227 */ /* 0x000fe200078e00ff */
[----:B------:R-:W-:Y:S02]  /*9140*/  IABS R19, R9 ;  /* 0x0000000900137213 */ /* 0x000fe40000000000 */
[C---:B0-----:R-:W-:Y:S01]  /*9150*/  IADD3 R15, R29.reuse, 0x15a, RZ ;  /* 0x0000015a1d0f7810 */ /* 0x041fe20007ffe0ff */
[----:B------:R-:W-:Y:S01]  /*9160*/  IMAD R4, R24, R4, R7 ;  /* 0x0000000418047224 */ /* 0x000fe200078e0207 */
[----:B------:R-:W-:Y:S01]  /*9170*/  IADD3 R7, R29, 0x15d, RZ ;  /* 0x0000015d1d077810 */ /* 0x000fe20007ffe0ff */
[----:B------:R-:W-:-:S02]  /*9180*/  IMAD.MOV R11, RZ, RZ, -R11 ;  /* 0x000000ffff0b7224 */ /* 0x000fc400078e0a0b */
[----:B------:R-:W-:Y:S02]  /*9190*/  @!P0 IMAD.IADD R5, R5, 0x1, -R24 ;  /* 0x0000000105058824 */ /* 0x000fe400078e0a18 */
[----:B-1----:R-:W-:Y:S02]  /*91a0*/  IMAD.MOV.U32 R13, RZ, RZ, R6 ;  /* 0x000000ffff0d7224 */ /* 0x002fe400078e0006 */
[C---:B------:R-:W-:Y:S01]  /*91b0*/  IMAD R3, R24.reuse, R11, R3 ;  /* 0x0000000b18037224 */ /* 0x040fe200078e0203 */
[C---:B------:R-:W-:Y:S01]  /*91c0*/  ISETP.GT.U32.AND P0, PT, R24.reuse, R5, PT ;  /* 0x000000051800720c */ /* 0x040fe20003f04070 */
[----:B------:R-:W-:Y:S01]  /*91d0*/  @!P4 IMAD.MOV R13, RZ, RZ, -R13 ;  /* 0x000000ffff0dc224 */ /* 0x000fe200078e0a0d */
[----:B------:R-:W-:Y:S01]  /*91e0*/  ISETP.GT.U32.AND P4, PT, R24, R4, PT ;  /* 0x000000041800720c */ /* 0x000fe20003f84070 */
[----:B------:R-:W-:Y:S01]  /*91f0*/  @!P6 IMAD.IADD R0, R0, 0x1, -R24 ;  /* 0x000000010000e824 */ /* 0x000fe200078e0a18 */
[----:B------:R-:W-:Y:S02]  /*9200*/  ISETP.GE.AND P6, PT, R10, RZ, PT ;  /* 0x000000ff0a00720c */ /* 0x000fe40003fc6270 */
[----:B------:R-:W-:Y:S01]  /*9210*/  IADD3 R10, R29, 0x15f, RZ ;  /* 0x0000015f1d0a7810 */ /* 0x000fe20007ffe0ff */
[----:B------:R-:W-:Y:S01]  /*9220*/  IMAD.MOV.U32 R12, RZ, RZ, R0 ;  /* 0x000000ffff0c7224 */ /* 0x000fe200078e0000 */
[----:B------:R-:W-:Y:S01]  /*9230*/  ISETP.GT.U32.AND P5, PT, R24, R3, PT ;  /* 0x000000031800720c */ /* 0x000fe20003fa4070 */
[----:B------:R0:W-:Y:S01]  /*9240*/  STL [R1+0x574], R13 ;  /* 0x0005740d01007387 */ /* 0x0001e20000100800 */
[----:B------:R-:W-:Y:S01]  /*9250*/  IABS R18, R10 ;  /* 0x0000000a00127213 */ /* 0x000fe20000000000 */
[----:B------:R-:W-:Y:S01]  /*9260*/  @!P2 IMAD.MOV R12, RZ, RZ, -R12 ;  /* 0x000000ffff0ca224 */ /* 0x000fe200078e0a0c */
[----:B------:R-:W-:Y:S01]  /*9270*/  ISETP.GE.AND P2, PT, R10, RZ, PT ;  /* 0x000000ff0a00720c */ /* 0x000fe20003f46270 */
[--C-:B------:R-:W-:Y:S01]  /*9280*/  @!P0 IMAD.IADD R5, R5, 0x1, -R24.reuse ;  /* 0x0000000105058824 */ /* 0x100fe200078e0a18 */
[----:B------:R-:W-:Y:S01]  /*9290*/  IABS R11, R7 ;  /* 0x00000007000b7213 */ /* 0x000fe20000000000 */
[----:B------:R-:W-:Y:S01]  /*92a0*/  IMAD.HI.U32 R10, R2, R18, RZ ;  /* 0x00000012020a7227 */ /* 0x000fe200078e00ff */
[----:B------:R-:W-:Y:S01]  /*92b0*/  ISETP.GE.AND P0, PT, R9, RZ, PT ;  /* 0x000000ff0900720c */ /* 0x000fe20003f06270 */
[----:B------:R1:W-:Y:S02]  /*92c0*/  STL [R1+0x57c], R12 ;  /* 0x00057c0c01007387 */ /* 0x0003e40000100800 */
[----:B------:R-:W-:-:S02]  /*92d0*/  @!P4 IMAD.IADD R4, R4, 0x1, -R24 ;  /* 0x000000010404c824 */ /* 0x000fc400078e0a18 */
[----:B------:R-:W-:Y:S02]  /*92e0*/  IMAD.MOV R10, RZ, RZ, -R10 ;  /* 0x000000ffff0a7224 */ /* 0x000fe400078e0a0a */
[----:B------:R-:W-:Y:S01]  /*92f0*/  @!P5 IMAD.IADD R3, R3, 0x1, -R24 ;  /* 0x000000010303d824 */ /* 0x000fe200078e0a18 */
[----:B------:R-:W-:Y:S01]  /*9300*/  ISETP.GT.U32.AND P4, PT, R24, R4, PT ;  /* 0x000000041800720c */ /* 0x000fe20003f84070 */
[----:B------:R-:W-:Y:S02]  /*9310*/  IMAD.MOV.U32 R6, RZ, RZ, R11 ;  /* 0x000000ffff067224 */ /* 0x000fe400078e000b */
[----:B------:R-:W-:Y:S01]  /*9320*/  IMAD.HI.U32 R11, R2, R19, RZ ;  /* 0x00000013020b7227 */ /* 0x000fe200078e00ff */
[----:B------:R-:W-:-:S03]  /*9330*/  ISETP.GT.U32.AND P5, PT, R24, R3, PT ;  /* 0x000000031800720c */ /* 0x000fc60003fa4070 */
[C---:B------:R-:W-:Y:S01]  /*9340*/  IMAD R18, R24.reuse, R10, R18 ;  /* 0x0000000a18127224 */ /* 0x040fe200078e0212 */
[C---:B------:R-:W-:Y:S01]  /*9350*/  IADD3 R10, R29.reuse, 0x159, RZ ;  /* 0x000001591d0a7810 */ /* 0x040fe20007ffe0ff */
[----:B0-----:R-:W-:Y:S01]  /*9360*/  IMAD.MOV.U32 R13, RZ, RZ, R5 ;  /* 0x000000ffff0d7224 */ /* 0x001fe200078e0005 */
[----:B------:R-:W-:Y:S01]  /*9370*/  IABS R5, R15 ;  /* 0x0000000f00057213 */ /* 0x000fe20000000000 */
[----:B------:R-:W-:Y:S01]  /*9380*/  IMAD.MOV R9, RZ, RZ, -R11 ;  /* 0x000000ffff097224 */ /* 0x000fe200078e0a0b */
[----:B------:R-:W-:Y:S01]  /*9390*/  IADD3 R11, R29, 0x15c, RZ ;  /* 0x0000015c1d0b7810 */ /* 0x000fe20007ffe0ff */
[----:B------:R-:W-:Y:S01]  /*93a0*/  @!P1 IMAD.MOV R13, RZ, RZ, -R13 ;  /* 0x000000ffff0d9224 */ /* 0x000fe200078e0a0d */
[C---:B------:R-:W-:Y:S01]  /*93b0*/  ISETP.GT.U32.AND P1, PT, R24.reuse, R18, PT ;  /* 0x000000121800720c */ /* 0x040fe20003f24070 */
[----:B------:R-:W-:Y:S01]  /*93c0*/  IMAD R19, R24, R9, R19 ;  /* 0x0000000918137224 */ /* 0x000fe200078e0213 */
[----:B------:R-:W-:Y:S01]  /*93d0*/  IABS R14, R10 ;  /* 0x0000000a000e7213 */ /* 0x000fe20000000000 */
[----:B------:R-:W-:Y:S01]  /*93e0*/  @!P4 IMAD.IADD R4, R4, 0x1, -R24 ;  /* 0x000000010404c824 */ /* 0x000fe200078e0a18 */
[----:B------:R0:W-:Y:S01]  /*93f0*/  STL [R1+0x580], R13 ;  /* 0x0005800d01007387 */ /* 0x0001e20000100800 */
[----:B------:R-:W-:Y:S01]  /*9400*/  IMAD.HI.U32 R0, R2, R6, RZ ;  /* 0x0000000602007227 */ /* 0x000fe200078e00ff */
[----:B------:R-:W-:-:S03]  /*9410*/  ISETP.GT.U32.AND P4, PT, R24, R19, PT ;  /* 0x000000131800720c */ /* 0x000fc60003f84070 */
[----:B------:R-:W-:Y:S01]  /*9420*/  @!P5 IMAD.IADD R3, R3, 0x1, -R24 ;  /* 0x000000010303d824 */ /* 0x000fe200078e0a18 */
[----:B------:R-:W-:Y:S01]  /*9430*/  ISETP.GE.AND P5, PT, R7, RZ, PT ;  /* 0x000000ff0700720c */ /* 0x000fe20003fa6270 */
[----:B------:R-:W-:Y:S02]  /*9440*/  IMAD.MOV R0, RZ, RZ, -R0 ;  /* 0x000000ffff007224 */ /* 0x000fe400078e0a00 */
[----:B------:R-:W-:Y:S02]  /*9450*/  @!P1 IMAD.IADD R18, R18, 0x1, -R24 ;  /* 0x0000000112129824 */ /* 0x000fe400078e0a18 */
[----:B-1----:R-:W-:Y:S02]  /*9460*/  IMAD.MOV.U32 R12, RZ, RZ, R3 ;  /* 0x000000ffff0c7224 */ /* 0x002fe400078e0003 */
[C---:B------:R-:W-:Y:S01]  /*9470*/  IMAD R0, R24.reuse, R0, R6 ;  /* 0x0000000018007224 */ /* 0x040fe200078e0206 */
[----:B------:R-:W-:Y:S01]  /*9480*/  IADD3 R6, R29, 0x15b, RZ ;  /* 0x0000015b1d067810 */ /* 0x000fe20007ffe0ff */
[----:B------:R-:W-:Y:S01]  /*9490*/  @!P3 IMAD.MOV R12, RZ, RZ, -R12 ;  /* 0x000000ffff0cb224 */ /* 0x000fe200078e0a0c */
[C---:B------:R-:W-:Y:S01]  /*94a0*/  ISETP.GT.U32.AND P1, PT, R24.reuse, R18, PT ;  /* 0x000000121800720c */ /* 0x040fe20003f24070 */
[----:B------:R-:W-:Y:S01]  /*94b0*/  @!P4 IMAD.IADD R19, R19, 0x1, -R24 ;  /* 0x000000011313c824 */ /* 0x000fe200078e0a18 */
[----:B------:R-:W-:Y:S01]  /*94c0*/  ISETP.GE.AND P3, PT, R11, RZ, PT ;  /* 0x000000ff0b00720c */ /* 0x000fe20003f66270 */
[----:B------:R-:W-:Y:S01]  /*94d0*/  IMAD.MOV.U32 R16, RZ, RZ, R4 ;  /* 0x000000ffff107224 */ /* 0x000fe200078e0004 */
[----:B------:R-:W-:Y:S01]  /*94e0*/  IABS R11, R11 ;  /* 0x0000000b000b7213 */ /* 0x000fe20000000000 */
[----:B------:R1:W-:Y:S01]  /*94f0*/  STL [R1+0x584], R12 ;  /* 0x0005840c01007387 */ /* 0x0003e20000100800 */
[----:B------:R-:W-:Y:S01]  /*9500*/  IABS R9, R6 ;  /* 0x0000000600097213 */ /* 0x000fe20000000000 */
[----:B------:R-:W-:Y:S01]  /*9510*/  @!P6 IMAD.MOV R16, RZ, RZ, -R16 ;  /* 0x000000ffff10e224 */ /* 0x000fe200078e0a10 */
[----:B------:R-:W-:Y:S01]  /*9520*/  ISETP.GT.U32.AND P4, PT, R24, R19, PT ;  /* 0x000000131800720c */ /* 0x000fe20003f84070 */
[----:B0-----:R-:W-:Y:S01]  /*9530*/  IMAD.HI.U32 R13, R2, R5, RZ ;  /* 0x00000005020d7227 */ /* 0x001fe200078e00ff */
[----:B------:R-:W-:-:S02]  /*9540*/  ISETP.GT.U32.AND P6, PT, R24, R0, PT ;  /* 0x000000001800720c */ /* 0x000fc40003fc4070 */
[----:B------:R0:W-:Y:S01]  /*9550*/  STL [R1+0x578], R16 ;  /* 0x0005781001007387 */ /* 0x0001e20000100800 */
[----:B------:R-:W-:-:S04]  /*9560*/  IMAD.HI.U32 R7, R2, R9, RZ ;  /* 0x0000000902077227 */ /* 0x000fc800078e00ff */
[----:B-1----:R-:W-:-:S04]  /*9570*/  IMAD.HI.U32 R12, R2, R11, RZ ;  /* 0x0000000b020c7227 */ /* 0x002fc800078e00ff */
[----:B------:R-:W-:Y:S02]  /*9580*/  IMAD.MOV R12, RZ, RZ, -R12 ;  /* 0x000000ffff0c7224 */ /* 0x000fe400078e0a0c */
[----:B------:R-:W-:Y:S02]  /*9590*/  IMAD.MOV R7, RZ, RZ, -R7 ;  /* 0x000000ffff077224 */ /* 0x000fe400078e0a07 */
[--C-:B------:R-:W-:Y:S01]  /*95a0*/  @!P1 IMAD.IADD R18, R18, 0x1, -R24.reuse ;  /* 0x0000000112129824 */ /* 0x100fe200078e0a18 */
[----:B------:R-:W-:Y:S01]  /*95b0*/  ISETP.GE.AND P1, PT, R6, RZ, PT ;  /* 0x000000ff0600720c */ /* 0x000fe20003f26270 */
[C---:B------:R-:W-:Y:S01]  /*95c0*/  IMAD R6, R24.reuse, R12, R11 ;  /* 0x0000000c18067224 */ /* 0x040fe200078e020b */
[C---:B------:R-:W-:Y:S01]  /*95d0*/  IADD3 R11, R29.reuse, 0x158, RZ ;  /* 0x000001581d0b7810 */ /* 0x040fe20007ffe0ff */
[C---:B------:R-:W-:Y:S01]  /*95e0*/  IMAD R9, R24.reuse, R7, R9 ;  /* 0x0000000718097224 */ /* 0x040fe200078e0209 */
[----:B------:R-:W-:Y:S01]  /*95f0*/  IADD3 R7, R29, 0x155, RZ ;  /* 0x000001551d077810 */ /* 0x000fe20007ffe0ff */
[--C-:B------:R-:W-:Y:S01]  /*9600*/  @!P4 IMAD.IADD R19, R19, 0x1, -R24.reuse ;  /* 0x000000011313c824 */ /* 0x100fe200078e0a18 */
[----:B------:R-:W-:Y:S01]  /*9610*/  ISETP.GT.U32.AND P4, PT, R24, R6, PT ;  /* 0x000000061800720c */ /* 0x000fe20003f84070 */
[----:B------:R-:W-:Y:S01]  /*9620*/  @!P6 IMAD.IADD R0, R0, 0x1, -R24 ;  /* 0x000000010000e824 */ /* 0x000fe200078e0a18 */
[----:B------:R-:W-:Y:S01]  /*9630*/  ISETP.GT.U32.AND P6, PT, R24, R9, PT ;  /* 0x000000091800720c */ /* 0x000fe20003fc4070 */
[----:B------:R-:W-:Y:S01]  /*9640*/  IMAD.MOV R4, RZ, RZ, -R13 ;  /* 0x000000ffff047224 */ /* 0x000fe200078e0a0d */
[----:B------:R-:W-:Y:S01]  /*9650*/  IADD3 R13, R29, 0x157, RZ ;  /* 0x000001571d0d7810 */ /* 0x000fe20007ffe0ff */
[----:B------:R-:W-:Y:S01]  /*9660*/  IMAD.MOV.U32 R21, RZ, RZ, R18 ;  /* 0x000000ffff157224 */ /* 0x000fe200078e0012 */
[----:B------:R-:W-:Y:S01]  /*9670*/  IABS R12, R11 ;  /* 0x0000000b000c7213 */ /* 0x000fe20000000000 */
[----:B------:R-:W-:Y:S01]  /*9680*/  IMAD.HI.U32 R3, R2, R14, RZ ;  /* 0x0000000e02037227 */ /* 0x000fe200078e00ff */
[----:B0-----:R-:W-:-:S03]  /*9690*/  IABS R16, R13 ;  /* 0x0000000d00107213 */ /* 0x001fc60000000000 */
[----:B------:R-:W-:Y:S02]  /*96a0*/  @!P2 IMAD.MOV R21, RZ, RZ, -R21 ;  /* 0x000000ffff15a224 */ /* 0x000fe400078e0a15 */
[--C-:B------:R-:W-:Y:S01]  /*96b0*/  @!P4 IMAD.IADD R6, R6, 0x1, -R24.reuse ;  /* 0x000000010606c824 */ /* 0x100fe200078e0a18 */
[C---:B------:R-:W-:Y:S01]  /*96c0*/  ISETP.GT.U32.AND P4, PT, R24.reuse, R0, PT ;  /* 0x000000001800720c */ /* 0x040fe20003f84070 */
[----:B------:R-:W-:Y:S01]  /*96d0*/  @!P6 IMAD.IADD R9, R9, 0x1, -R24 ;  /* 0x000000010909e824 */ /* 0x000fe200078e0a18 */
[----:B------:R0:W-:Y:S01]  /*96e0*/  STL [R1+0x568], R21 ;  /* 0x0005681501007387 */ /* 0x0001e20000100800 */
[----:B------:R-:W-:Y:S01]  /*96f0*/  IMAD.MOV R3, RZ, RZ, -R3 ;  /* 0x000000ffff037224 */ /* 0x000fe200078e0a03 */
[----:B------:R-:W-:Y:S01]  /*9700*/  ISETP.GT.U32.AND P2, PT, R24, R6, PT ;  /* 0x000000061800720c */ /* 0x000fe20003f44070 */
[----:B------:R-:W-:Y:S01]  /*9710*/  IMAD.HI.U32 R18, R2, R16, RZ ;  /* 0x0000001002127227 */ /* 0x000fe200078e00ff */
[----:B------:R-:W-:-:S03]  /*9720*/  ISETP.GT.U32.AND P6, PT, R24, R9, PT ;  /* 0x000000091800720c */ /* 0x000fc60003fc4070 */
[----:B------:R-:W-:-:S04]  /*9730*/  IMAD.HI.U32 R20, R2, R12, RZ ;  /* 0x0000000c02147227 */ /* 0x000fc800078e00ff */
[C---:B------:R-:W-:Y:S01]  /*9740*/  IMAD R14, R24.reuse, R3, R14 ;  /* 0x00000003180e7224 */ /* 0x040fe200078e020e */
[----:B------:R-:W-:Y:S01]  /*9750*/  IABS R3, R7 ;  /* 0x0000000700037213 */ /* 0x000fe20000000000 */
[----:B------:R-:W-:Y:S02]  /*9760*/  IMAD.MOV R18, RZ, RZ, -R18 ;  /* 0x000000ffff127224 */ /* 0x000fe400078e0a12 */
[----:B------:R-:W-:Y:S01]  /*9770*/  IMAD R5, R24, R4, R5 ;  /* 0x0000000418057224 */ /* 0x000fe200078e0205 */
[----:B------:R-:W-:Y:S01]  /*9780*/  IADD3 R4, R29, 0x156, RZ ;  /* 0x000001561d047810 */ /* 0x000fe20007ffe0ff */
[----:B------:R-:W-:Y:S02]  /*9790*/  IMAD.MOV R20, RZ, RZ, -R20 ;  /* 0x000000ffff147224 */ /* 0x000fe400078e0a14 */
[----:B------:R-:W-:Y:S01]  /*97a0*/  @!P4 IMAD.IADD R0, R0, 0x1, -R24 ;  /* 0x000000010000c824 */ /* 0x000fe200078e0a18 */
[C---:B------:R-:W-:Y:S01]  /*97b0*/  ISETP.GT.U32.AND P4, PT, R24.reuse, R14, PT ;  /* 0x0000000e1800720c */ /* 0x040fe20003f84070 */
[C---:B------:R-:W-:Y:S01]  /*97c0*/  IMAD R16, R24.reuse, R18, R16 ;  /* 0x0000001218107224 */ /* 0x040fe200078e0210 */
[----:B------:R-:W-:Y:S01]  /*97d0*/  IABS R17, R4 ;  /* 0x0000000400117213 */ /* 0x000fe20000000000 */
[----:B------:R-:W-:Y:S01]  /*97e0*/  @!P0 IMAD.MOV R19, RZ, RZ, -R19 ;  /* 0x000000ffff138224 */ /* 0x000fe200078e0a13 */
[C---:B------:R-:W-:Y:S01]  /*97f0*/  ISETP.GT.U32.AND P0, PT, R24.reuse, R5, PT ;  /* 0x000000051800720c */ /* 0x040fe20003f04070 */
[----:B------:R-:W-:-:S02]  /*9800*/  IMAD R12, R24, R20, R12 ;  /* 0x00000014180c7224 */ /* 0x000fc400078e020c */
[--C-:B------:R-:W-:Y:S01]  /*9810*/  @!P6 IMAD.IADD R9, R9, 0x1, -R24.reuse ;  /* 0x000000010909e824 */ /* 0x100fe200078e0a18 */
[----:B------:R-:W-:Y:S01]  /*9820*/  ISETP.GT.U32.AND P6, PT, R24, R16, PT ;  /* 0x000000101800720c */ /* 0x000fe20003fc4070 */
[----:B------:R-:W-:Y:S01]  /*9830*/  @!P2 IMAD.IADD R6, R6, 0x1, -R24 ;  /* 0x000000010606a824 */ /* 0x000fe200078e0a18 */
[----:B------:R-:W-:Y:S01]  /*9840*/  ISETP.GT.U32.AND P2, PT, R24, R12, PT ;  /* 0x0000000c1800720c */ /* 0x000fe20003f44070 */
[----:B------:R1:W-:Y:S01]  /*9850*/  STL [R1+0x564], R19 ;  /* 0x0005641301007387 */ /* 0x0003e20000100800 */
[----:B------:R-:W-:Y:S02]  /*9860*/  IMAD.MOV.U32 R22, RZ, RZ, R0 ;  /* 0x000000ffff167224 */ /* 0x000fe400078e0000 */
[----:B------:R-:W-:Y:S01]  /*9870*/  @!P4 IMAD.IADD R14, R14, 0x1, -R24 ;  /* 0x000000010e0ec824 */ /* 0x000fe200078e0a18 */
[----:B------:R-:W-:Y:S01]  /*9880*/  ISETP.GE.AND P4, PT, R10, RZ, PT ;  /* 0x000000ff0a00720c */ /* 0x000fe20003f86270 */
[----:B0-----:R-:W-:Y:S01]  /*9890*/  IMAD.MOV.U32 R21, RZ, RZ, R6 ;  /* 0x000000ffff157224 */ /* 0x001fe200078e0006 */
[----:B------:R-:W-:Y:S01]  /*98a0*/  IADD3 R10, R29, 0x153, RZ ;  /* 0x000001531d0a7810 */ /* 0x000fe20007ffe0ff */
[----:B------:R-:W-:Y:S01]  /*98b0*/  @!P0 IMAD.IADD R5, R5, 0x1, -R24 ;  /* 0x0000000105058824 */ /* 0x000fe200078e0a18 */
[----:B------:R-:W-:Y:S01]  /*98c0*/  ISETP.GE.AND P0, PT, R15, RZ, PT ;  /* 0x000000ff0f00720c */ /* 0x000fe20003f06270 */
[----:B------:R-:W-:Y:S01]  /*98d0*/  IMAD.HI.U32 R20, R2, R3, RZ ;  /* 0x0000000302147227 */ /* 0x000fe200078e00ff */
[----:B------:R-:W-:-:S02]  /*98e0*/  IADD3 R15, R29, 0x154, RZ ;  /* 0x000001541d0f7810 */ /* 0x000fc40007ffe0ff */
[----:B------:R-:W-:Y:S01]  /*98f0*/  IABS R0, R10 ;  /* 0x0000000a00007213 */ /* 0x000fe20000000000 */
[----:B-1----:R-:W-:Y:S01]  /*9900*/  IMAD.HI.U32 R19, R2, R17, RZ ;  /* 0x0000001102137227 */ /* 0x002fe200078e00ff */
[----:B------:R-:W-:-:S03]  /*9910*/  IABS R6, R15 ;  /* 0x0000000f00067213 */ /* 0x000fc60000000000 */
[----:B------:R-:W-:Y:S02]  /*9920*/  IMAD.MOV R19, RZ, RZ, -R19 ;  /* 0x000000ffff137224 */ /* 0x000fe400078e0a13 */
[--C-:B------:R-:W-:Y:S01]  /*9930*/  @!P6 IMAD.IADD R16, R16, 0x1, -R24.reuse ;  /* 0x000000011010e824 */ /* 0x100fe200078e0a18 */
[----:B------:R-:W-:Y:S01]  /*9940*/  ISETP.GT.U32.AND P6, PT, R24, R14, PT ;  /* 0x0000000e1800720c */ /* 0x000fe20003fc4070 */
[----:B------:R-:W-:Y:S01]  /*9950*/  @!P2 IMAD.IADD R12, R12, 0x1, -R24 ;  /* 0x000000010c0ca824 */ /* 0x000fe200078e0a18 */
[C---:B------:R-:W-:Y:S01]  /*9960*/  ISETP.GT.U32.AND P2, PT, R24.reuse, R5, PT ;  /* 0x000000051800720c */ /* 0x040fe20003f44070 */
[C---:B------:R-:W-:Y:S02]  /*9970*/  IMAD R17, R24.reuse, R19, R17 ;  /* 0x0000001318117224 */ /* 0x040fe400078e0211 */
[----:B------:R-:W-:Y:S01]  /*9980*/  @!P5 IMAD.MOV R22, RZ, RZ, -R22 ;  /* 0x000000ffff16d224 */ /* 0x000fe200078e0a16 */
[C---:B------:R-:W-:Y:S01]  /*9990*/  ISETP.GT.U32.AND P5, PT, R24.reuse, R12, PT ;  /* 0x0000000c1800720c */ /* 0x040fe20003fa4070 */
[----:B------:R-:W-:Y:S01]  /*99a0*/  @!P3 IMAD.MOV R21, RZ, RZ, -R21 ;  /* 0x000000ffff15b224 */ /* 0x000fe200078e0a15 */
[C---:B------:R-:W-:Y:S01]  /*99b0*/  ISETP.GT.U32.AND P3, PT, R24.reuse, R16, PT ;  /* 0x000000101800720c */ /* 0x040fe20003f64070 */
[----:B------:R-:W-:Y:S01]  /*99c0*/  IMAD.MOV R20, RZ, RZ, -R20 ;  /* 0x000000ffff147224 */ /* 0x000fe200078e0a14 */
[----:B------:R-:W-:Y:S01]  /*99d0*/  STL [R1+0x560], R22 ;  /* 0x0005601601007387 */ /* 0x000fe20000100800 */
[----:B------:R-:W-:Y:S01]  /*99e0*/  @!P1 IMAD.MOV R9, RZ, RZ, -R9 ;  /* 0x000000ffff099224 */ /* 0x000fe200078e0a09 */
[C---:B------:R-:W-:Y:S01]  /*99f0*/  ISETP.GT.U32.AND P1, PT, R24.reuse, R17, PT ;  /* 0x000000111800720c */ /* 0x040fe20003f24070 */
[----:B------:R-:W-:Y:S01]  /*9a00*/  IMAD R3, R24, R20, R3 ;  /* 0x0000001418037224 */ /* 0x000fe200078e0203 */
[----:B------:R-:W-:Y:S01]  /*9a10*/  STL [R1+0x55c], R21 ;  /* 0x00055c1501007387 */ /* 0x000fe20000100800 */
[----:B------:R-:W-:-:S02]  /*9a20*/  @!P6 IMAD.IADD R14, R14, 0x1, -R24 ;  /* 0x000000010e0ee824 */ /* 0x000fc400078e0a18 */
[----:B------:R-:W-:Y:S01]  /*9a30*/  @!P2 IMAD.IADD R5, R5, 0x1, -R24 ;  /* 0x000000010505a824 */ /* 0x000fe200078e0a18 */
[----:B------:R-:W-:Y:S01]  /*9a40*/  ISETP.GT.U32.AND P6, PT, R24, R3, PT ;  /* 0x000000031800720c */ /* 0x000fe20003fc4070 */
[----:B------:R0:W-:Y:S01]  /*9a50*/  STL [R1+0x558], R9 ;  /* 0x0005580901007387 */ /* 0x0001e20000100800 */
[----:B------:R-:W-:Y:S01]  /*9a60*/  ISETP.GE.AND P2, PT, R11, RZ, PT ;  /* 0x000000ff0b00720c */ /* 0x000fe20003f46270 */
[----:B------:R-:W-:-:S04]  /*9a70*/  IMAD.HI.U32 R11, R2, R6, RZ ;  /* 0x00000006020b7227 */ /* 0x000fc800078e00ff */
[--C-:B------:R-:W-:Y:S01]  /*9a80*/  @!P5 IMAD.IADD R12, R12, 0x1, -R24.reuse ;  /* 0x000000010c0cd824 */ /* 0x100fe200078e0a18 */
[----:B------:R-:W-:Y:S01]  /*9a90*/  ISETP.GE.AND P5, PT, R13, RZ, PT ;  /* 0x000000ff0d00720c */ /* 0x000fe20003fa6270 */
[----:B------:R-:W-:Y:S01]  /*9aa0*/  @!P3 IMAD.IADD R16, R16, 0x1, -R24 ;  /* 0x000000011010b824 */ /* 0x000fe200078e0a18 */
[----:B------:R-:W-:Y:S01]  /*9ab0*/  ISETP.GE.AND P3, PT, R4, RZ, PT ;  /* 0x000000ff0400720c */ /* 0x000fe20003f66270 */
[----:B0-----:R-:W-:-:S04]  /*9ac0*/  IMAD.HI.U32 R9, R2, R0, RZ ;  /* 0x0000000002097227 */ /* 0x001fc800078e00ff */
[----:B------:R-:W-:Y:S01]  /*9ad0*/  @!P1 IMAD.IADD R17, R17, 0x1, -R24 ;  /* 0x0000000111119824 */ /* 0x000fe200078e0a18 */
[----:B------:R-:W-:Y:S01]  /*9ae0*/  ISETP.GE.AND P1, PT, R7, RZ, PT ;  /* 0x000000ff0700720c */ /* 0x000fe20003f26270 */
[----:B------:R-:W-:Y:S02]  /*9af0*/  IMAD.MOV.U32 R19, RZ, RZ, R5 ;  /* 0x000000ffff137224 */ /* 0x000fe400078e0005 */
[----:B------:R-:W-:Y:S01]  /*9b00*/  IMAD.MOV R4, RZ, RZ, -R11 ;  /* 0x000000ffff047224 */ /* 0x000fe200078e0a0b */
[C---:B------:R-:W-:Y:S01]  /*9b10*/  IADD3 R11, R29.reuse, 0x150, RZ ;  /* 0x000001501d0b7810 */ /* 0x040fe20007ffe0ff */
[----:B------:R-:W-:Y:S02]  /*9b20*/  IMAD.MOV R5, RZ, RZ, -R9 ;  /* 0x000000ffff057224 */ /* 0x000fe400078e0a09 */
[----:B------:R-:W-:Y:S01]  /*9b30*/  @!P0 IMAD.MOV R19, RZ, RZ, -R19 ;  /* 0x000000ffff138224 */ /* 0x000fe200078e0a13 */
[C---:B------:R-:W-:Y:S01]  /*9b40*/  ISETP.GT.U32.AND P0, PT, R24.reuse, R17, PT ;  /* 0x000000111800720c */ /* 0x040fe20003f04070 */
[C---:B------:R-:W-:Y:S01]  /*9b50*/  IMAD R6, R24.reuse, R4, R6 ;  /* 0x0000000418067224 */ /* 0x040fe200078e0206 */
[----:B------:R-:W-:Y:S01]  /*9b60*/  IADD3 R4, R29, 0x152, RZ ;  /* 0x000001521d047810 */ /* 0x000fe20007ffe0ff */
[----:B------:R-:W-:Y:S01]  /*9b70*/  IMAD.MOV.U32 R9, RZ, RZ, R12 ;  /* 0x000000ffff097224 */ /* 0x000fe200078e000c */
[----:B------:R-:W-:Y:S01]  /*9b80*/  STL [R1+0x554], R19 ;  /* 0x0005541301007387 */ /* 0x000fe20000100800 */
[----:B------:R-:W-:Y:S01]  /*9b90*/  IMAD.MOV.U32 R18, RZ, RZ, R14 ;  /* 0x000000ffff127224 */ /* 0x000fe200078e000e */
[----:B------:R-:W-:Y:S01]  /*9ba0*/  IABS R12, R4 ;  /* 0x00000004000c7213 */ /* 0x000fe20000000000 */
[----:B------:R-:W-:Y:S01]  /*9bb0*/  @!P6 IMAD.IADD R3, R3, 0x1, -R24 ;  /* 0x000000010303e824 */ /* 0x000fe200078e0a18 */
[----:B------:R-:W-:Y:S01]  /*9bc0*/  ISETP.GE.AND P6, PT, R15, RZ, PT ;  /* 0x000000ff0f00720c */ /* 0x000fe20003fc6270 */
[C---:B------:R-:W-:Y:S01]  /*9bd0*/  IMAD R5, R24.reuse, R5, R0 ;  /* 0x0000000518057224 */ /* 0x040fe200078e0200 */
[C---:B------:R-:W-:Y:S01]  /*9be0*/  IADD3 R0, R29.reuse, 0x151, RZ ;  /* 0x000001511d007810 */ /* 0x040fe20007ffe0ff */
[----:B------:R-:W-:Y:S01]  /*9bf0*/  IMAD.MOV.U32 R7, RZ, RZ, R16 ;  /* 0x000000ffff077224 */ /* 0x000fe200078e0010 */
[----:B------:R-:W-:Y:S01]  /*9c00*/  IADD3 R14, R29, 0x14b, RZ ;  /* 0x0000014b1d0e7810 */ /* 0x000fe20007ffe0ff */
[----:B------:R-:W-:Y:S01]  /*9c10*/  @!P2 IMAD.MOV R9, RZ, RZ, -R9 ;  /* 0x000000ffff09a224 */ /* 0x000fe200078e0a09 */
[C---:B------:R-:W-:Y:S01]  /*9c20*/  ISETP.GT.U32.AND P2, PT, R24.reuse, R6, PT ;  /* 0x000000061800720c */ /* 0x040fe20003f44070 */
[----:B------:R-:W-:Y:S01]  /*9c30*/  @!P4 IMAD.MOV R18, RZ, RZ, -R18 ;  /* 0x000000ffff12c224 */ /* 0x000fe200078e0a12 */
[C---:B------:R-:W-:Y:S01]  /*9c40*/  ISETP.GT.U32.AND P4, PT, R24.reuse, R3, PT ;  /* 0x000000031800720c */ /* 0x040fe20003f84070 */
[----:B------:R-:W-:Y:S01]  /*9c50*/  @!P5 IMAD.MOV R7, RZ, RZ, -R7 ;  /* 0x000000ffff07d224 */ /* 0x000fe200078e0a07 */
[----:B------:R-:W-:Y:S01]  /*9c60*/  ISETP.GT.U32.AND P5, PT, R24, R5, PT ;  /* 0x000000051800720c */ /* 0x000fe20003fa4070 */
[----:B------:R-:W-:Y:S01]  /*9c70*/  @!P0 IMAD.IADD R17, R17, 0x1, -R24 ;  /* 0x0000000111118824 */ /* 0x000fe200078e0a18 */
[----:B------:R-:W-:Y:S01]  /*9c80*/  STL [R1+0x550], R18 ;  /* 0x0005501201007387 */ /* 0x000fe20000100800 */
[----:B------:R-:W-:-:S02]  /*9c90*/  ISETP.GE.AND P0, PT, R10, RZ, PT ;  /* 0x000000ff0a00720c */ /* 0x000fc40003f06270 */
[----:B------:R-:W-:Y:S01]  /*9ca0*/  IADD3 R10, R29, 0x14e, RZ ;  /* 0x0000014e1d0a7810 */ /* 0x000fe20007ffe0ff */
[----:B------:R0:W-:Y:S03]  /*9cb0*/  STL [R1+0x54c], R9 ;  /* 0x00054c0901007387 */ /* 0x0001e60000100800 */
[--C-:B------:R-:W-:Y:S01]  /*9cc0*/  @!P2 IMAD.IADD R6, R6, 0x1, -R24.reuse ;  /* 0x000000010606a824 */ /* 0x100fe200078e0a18 */
[----:B------:R1:W-:Y:S01]  /*9cd0*/  STL [R1+0x530], R7 ;  /* 0x0005300701007387 */ /* 0x0003e20000100800 */
[--C-:B------:R-:W-:Y:S01]  /*9ce0*/  @!P4 IMAD.IADD R3, R3, 0x1, -R24.reuse ;  /* 0x000000010303c824 */ /* 0x100fe200078e0a18 */
[----:B------:R-:W-:Y:S01]  /*9cf0*/  ISETP.GE.AND P4, PT, R4, RZ, PT ;  /* 0x000000ff0400720c */ /* 0x000fe20003f86270 */
[----:B------:R-:W-:Y:S01]  /*9d00*/  @!P5 IMAD.IADD R5, R5, 0x1, -R24 ;  /* 0x000000010505d824 */ /* 0x000fe200078e0a18 */
[----:B------:R-:W-:Y:S01]  /*9d10*/  ISETP.GT.U32.AND P5, PT, R24, R6, PT ;  /* 0x000000061800720c */ /* 0x000fe20003fa4070 */
[----:B0-----:R-:W-:Y:S01]  /*9d20*/  IMAD.MOV.U32 R9, RZ, RZ, R17 ;  /* 0x000000ffff097224 */ /* 0x001fe200078e0011 */
[----:B------:R-:W-:-:S02]  /*9d30*/  ISETP.GE.AND P2, PT, R0, RZ, PT ;  /* 0x000000ff0000720c */ /* 0x000fc40003f46270 */
[----:B------:R-:W-:Y:S01]  /*9d40*/  IADD3 R17, R29, 0x14c, RZ ;  /* 0x0000014c1d117810 */ /* 0x000fe20007ffe0ff */
[----:B------:R-:W-:Y:S01]  /*9d50*/  @!P3 IMAD.MOV R9, RZ, RZ, -R9 ;  /* 0x000000ffff09b224 */ /* 0x000fe200078e0a09 */
[----:B-1----:R-:W-:Y:S02]  /*9d60*/  IABS R7, R0 ;  /* 0x0000000000077213 */ /* 0x002fe40000000000 */
[----:B------:R-:W-:Y:S02]  /*9d70*/  ISETP.GT.U32.AND P3, PT, R24, R5, PT ;  /* 0x000000051800720c */ /* 0x000fe40003f64070 */
[----:B------:R0:W-:Y:S01]  /*9d80*/  STL [R1+0x534], R9 ;  /* 0x0005340901007387 */ /* 0x0001e20000100800 */
[----:B------:R-:W-:Y:S02]  /*9d90*/  IMAD.MOV.U32 R4, RZ, RZ, R7 ;  /* 0x000000ffff047224 */ /* 0x000fe400078e0007 */
[----:B------:R-:W-:-:S04]  /*9da0*/  IMAD.HI.U32 R7, R2, R12, RZ ;  /* 0x0000000c02077227 */ /* 0x000fc800078e00ff */
[----:B------:R-:W-:-:S04]  /*9db0*/  IMAD.HI.U32 R0, R2, R4, RZ ;  /* 0x0000000402007227 */ /* 0x000fc800078e00ff */
[----:B0-----:R-:W-:Y:S02]  /*9dc0*/  IMAD.MOV.U32 R9, RZ, RZ, R3 ;  /* 0x000000ffff097224 */ /* 0x001fe400078e0003 */
[----:B------:R-:W-:Y:S01]  /*9dd0*/  IMAD.MOV R3, RZ, RZ, -R7 ;  /* 0x000000ffff037224 */ /* 0x000fe200078e0a07 */
[C---:B------:R-:W-:Y:S01]  /*9de0*/  IADD3 R7, R29.reuse, 0x14f, RZ ;  /* 0x0000014f1d077810 */ /* 0x040fe20007ffe0ff */
[----:B------:R-:W-:Y:S02]  /*9df0*/  @!P5 IMAD.IADD R6, R6, 0x1, -R24 ;  /* 0x000000010606d824 */ /* 0x000fe400078e0a18 */
[C---:B------:R-:W-:Y:S02]  /*9e00*/  IMAD R12, R24.reuse, R3, R12 ;  /* 0x00000003180c7224 */ /* 0x040fe400078e020c */
[----:B------:R-:W-:Y:S02]  /*9e10*/  IMAD.MOV R0, RZ, RZ, -R0 ;  /* 0x000000ffff007224 */ /* 0x000fe400078e0a00 */
[----:B------:R-:W-:Y:S01]  /*9e20*/  IMAD.MOV.U32 R13, RZ, RZ, R6 ;  /* 0x000000ffff0d7224 */ /* 0x000fe200078e0006 */
[C---:B------:R-:W-:Y:S01]  /*9e30*/  ISETP.GT.U32.AND P5, PT, R24.reuse, R12, PT ;  /* 0x0000000c1800720c */ /* 0x040fe20003fa4070 */
[----:B------:R-:W-:Y:S01]  /*9e40*/  IMAD R4, R24, R0, R4 ;  /* 0x0000000018047224 */ /* 0x000fe200078e0204 */
[----:B------:R-:W-:Y:S01]  /*9e50*/  IADD3 R0, R29, 0x14d, RZ ;  /* 0x0000014d1d007810 */ /* 0x000fe20007ffe0ff */
[----:B------:R-:W-:-:S02]  /*9e60*/  @!P6 IMAD.MOV R13, RZ, RZ, -R13 ;  /* 0x000000ffff0de224 */ /* 0x000fc400078e0a0d */
[----:B------:R-:W-:Y:S01]  /*9e70*/  @!P1 IMAD.MOV R9, RZ, RZ, -R9 ;  /* 0x000000ffff099224 */ /* 0x000fe200078e0a09 */
[----:B------:R-:W-:Y:S01]  /*9e80*/  ISETP.GT.U32.AND P6, PT, R24, R4, PT ;  /* 0x000000041800720c */ /* 0x000fe20003fc4070 */
[--C-:B------:R-:W-:Y:S01]  /*9e90*/  @!P3 IMAD.IADD R5, R5, 0x1, -R24.reuse ;  /* 0x000000010505b824 */ /* 0x100fe200078e0a18 */
[----:B------:R-:W-:Y:S02]  /*9ea0*/  ISETP.GE.AND P1, PT, R11, RZ, PT ;  /* 0x000000ff0b00720c */ /* 0x000fe40003f26270 */
[----:B------:R-:W-:Y:S01]  /*9eb0*/  IABS R11, R11 ;  /* 0x0000000b000b7213 */ /* 0x000fe20000000000 */
[----:B------:R0:W-:Y:S01]  /*9ec0*/  STL [R1+0x538], R9 ;  /* 0x0005380901007387 */ /* 0x0001e20000100800 */
[----:B------:R-:W-:Y:S01]  /*9ed0*/  ISETP.GE.AND P3, PT, R7, RZ, PT ;  /* 0x000000ff0700720c */ /* 0x000fe20003f66270 */
[----:B------:R-:W-:Y:S01]  /*9ee0*/  @!P5 IMAD.IADD R12, R12, 0x1, -R24 ;  /* 0x000000010c0cd824 */ /* 0x000fe200078e0a18 */
[----:B------:R-:W-:Y:S01]  /*9ef0*/  IABS R7, R7 ;  /* 0x0000000700077213 */ /* 0x000fe20000000000 */
[----:B------:R-:W-:Y:S01]  /*9f00*/  IMAD.HI.U32 R3, R2, R11, RZ ;  /* 0x0000000b02037227 */ /* 0x000fe200078e00ff */
[----:B------:R-:W-:Y:S02]  /*9f10*/  STL [R1+0x53c], R13 ;  /* 0x00053c0d01007387 */ /* 0x000fe40000100800 */
[----:B------:R-:W-:Y:S01]  /*9f20*/  ISETP.GT.U32.AND P5, PT, R24, R12, PT ;  /* 0x0000000c1800720c */ /* 0x000fe20003fa4070 */
[----:B------:R-:W-:-:S02]  /*9f30*/  IMAD.MOV R6, RZ, RZ, -R3 ;  /* 0x000000ffff067224 */ /* 0x000fc400078e0a03 */
[----:B0-----:R-:W-:Y:S02]  /*9f40*/  IMAD.MOV.U32 R9, RZ, RZ, R5 ;  /* 0x000000ffff097224 */ /* 0x001fe400078e0005 */
[----:B------:R-:W-:Y:S02]  /*9f50*/  @!P6 IMAD.IADD R4, R4, 0x1, -R24 ;  /* 0x000000010404e824 */ /* 0x000fe400078e0a18 */
[----:B------:R-:W-:Y:S01]  /*9f60*/  @!P0 IMAD.MOV R9, RZ, RZ, -R9 ;  /* 0x000000ffff098224 */ /* 0x000fe200078e0a09 */
[----:B------:R-:W-:Y:S01]  /*9f70*/  ISETP.GE.AND P0, PT, R10, RZ, PT ;  /* 0x000000ff0a00720c */ /* 0x000fe20003f06270 */
[----:B------:R-:W-:Y:S01]  /*9f80*/  IMAD R11, R24, R6, R11 ;  /* 0x00000006180b7224 */ /* 0x000fe200078e020b */
[----:B------:R-:W-:Y:S01]  /*9f90*/  IABS R10, R10 ;  /* 0x0000000a000a7213 */ /* 0x000fe20000000000 */
[----:B------:R-:W-:Y:S01]  /*9fa0*/  IMAD.HI.U32 R3, R2, R7, RZ ;  /* 0x0000000702037227 */ /* 0x000fe200078e00ff */
[----:B------:R0:W-:Y:S01]  /*9fb0*/  STL [R1+0x548], R9 ;  /* 0x0005480901007387 */ /* 0x0001e20000100800 */
[----:B------:R-:W-:-:S02]  /*9fc0*/  ISETP.GT.U32.AND P6, PT, R24, R4, PT ;  /* 0x000000041800720c */ /* 0x000fc40003fc4070 */
[----:B------:R-:W-:-:S04]  /*9fd0*/  IMAD.HI.U32 R5, R2, R10, RZ ;  /* 0x0000000a02057227 */ /* 0x000fc800078e00ff */
[----:B------:R-:W-:Y:S01]  /*9fe0*/  @!P5 IMAD.IADD R12, R12, 0x1, -R24 ;  /* 0x000000010c0cd824 */ /* 0x000fe200078e0a18 */
[C---:B------:R-:W-:Y:S01]  /*9ff0*/  ISETP.GT.U32.AND P5, PT, R24.reuse, R11, PT ;  /* 0x0000000b1800720c */ /* 0x040fe20003fa4070 */
[----:B------:R-:W-:Y:S01]  /*a000*/  IMAD.MOV R5, RZ, RZ, -R5 ;  /* 0x000000ffff057224 */ /* 0x000fe200078e0a05 */
[----:B0-----:R-:W-:Y:S01]  /*a010*/  IABS R9, R0 ;  /* 0x0000000000097213 */ /* 0x001fe20000000000 */
[----:B------:R-:W-:Y:S02]  /*a020*/  IMAD.MOV R3, RZ, RZ, -R3 ;  /* 0x000000ffff037224 */ /* 0x000fe400078e0a03 */
[----:B------:R-:W-:Y:S02]  /*a030*/  IMAD R10, R24, R5, R10 ;  /* 0x00000005180a7224 */ /* 0x000fe400078e020a */
[----:B------:R-:W-:-:S04]  /*a040*/  IMAD.HI.U32 R6, R2, R9, RZ ;  /* 0x0000000902067227 */ /* 0x000fc800078e00ff */
[----:B------:R-:W-:Y:S02]  /*a050*/  IMAD.MOV R6, RZ, RZ, -R6 ;  /* 0x000000ffff067224 */ /* 0x000fe400078e0a06 */
        /* <DEDUP_REMOVED lines=233> */
[C---:B------:R-:W-:Y:S01]  /*aef0*/  IADD3 R7, R29.reuse, 0x137, RZ ;  /* 0x000001371d077810 */ /* 0x040fe20007ffe0ff */
[----:B------:R-:W-:Y:S01]  /*af00*/  IMAD.MOV.U32 R10, RZ, RZ, R5 ;  /* 0x000000ffff0a7224 */ /* 0x000fe200078e0005 */
[----:B------:R-:W-:Y:S01]  /*af10*/  ISETP.GT.U32.AND P4, PT, R24, R4, PT ;  /* 0x000000041800720c */ /* 0x000fe20003f84070 */
[----:B------:R-:W-:Y:S01]  /*af20*/  IMAD.HI.U32 R9, R2, R0, RZ ;  /* 0x0000000002097227 */ /* 0x000fe200078e00ff */
[C---:B------:R-:W-:Y:S01]  /*af30*/  IADD3 R5, R29.reuse, 0x139, RZ ;  /* 0x000001391d057810 */ /* 0x040fe20007ffe0ff */
[----:B------:R0:W-:Y:S01]  /*af40*/  STL [R1+0x4fc], R12 ;  /* 0x0004fc0c01007387 */ /* 0x0001e20000100800 */
        /* <DEDUP_REMOVED lines=8> */
[----:B------:R-:W-:Y:S01]  /*afd0*/  IADD3 R9, R29, 0x13a, RZ ;  /* 0x0000013a1d097810 */ /* 0x000fe20007ffe0ff */
[----:B------:R-:W-:Y:S01]  /*afe0*/  IMAD.MOV.U32 R15, RZ, RZ, R13 ;  /* 0x000000ffff0f7224 */ /* 0x000fe200078e000d */
[----:B0-----:R-:W-:Y:S01]  /*aff0*/  IABS R12, R7 ;  /* 0x00000007000c7213 */ /* 0x001fe20000000000 */
[--C-:B------:R-:W-:Y:S01]  /*b000*/  @!P4 IMAD.IADD R4, R4, 0x1, -R24.reuse ;  /* 0x000000010404c824 */ /* 0x100fe200078e0a18 */
[----:B------:R-:W-:Y:S01]  /*b010*/  ISETP.GE.AND P6, PT, R9, RZ, PT ;  /* 0x000000ff0900720c */ /* 0x000fe20003fc6270 */
[----:B------:R-:W-:Y:S01]  /*b020*/  @!P1 IMAD.MOV R15, RZ, RZ, -R15 ;  /* 0x000000ffff0f9224 */ /* 0x000fe200078e0a0f */
[----:B------:R-:W-:Y:S01]  /*b030*/  ISETP.GT.U32.AND P1, PT, R24, R0, PT ;  /* 0x000000001800720c */ /* 0x000fe20003f24070 */
[----:B------:R-:W-:Y:S01]  /*b040*/  @!P0 IMAD.IADD R3, R3, 0x1, -R24 ;  /* 0x0000000103038824 */ /* 0x000fe200078e0a18 */
[----:B------:R-:W-:-:S02]  /*b050*/  IABS R9, R9 ;  /* 0x0000000900097213 */ /* 0x000fc40000000000 */
[C---:B------:R-:W-:Y:S01]  /*b060*/  ISETP.GT.U32.AND P4, PT, R24.reuse, R4, PT ;  /* 0x000000041800720c */ /* 0x040fe20003f84070 */
[----:B------:R0:W-:Y:S01]  /*b070*/  STL [R1+0x4f8], R15 ;  /* 0x0004f80f01007387 */ /* 0x0001e20000100800 */
[----:B------:R-:W-:Y:S01]  /*b080*/  ISETP.GT.U32.AND P0, PT, R24, R3, PT ;  /* 0x000000031800720c */ /* 0x000fe20003f04070 */
[----:B------:R-:W-:Y:S01]  /*b090*/  IMAD.HI.U32 R13, R2, R9, RZ ;  /* 0x00000009020d7227 */ /* 0x000fe200078e00ff */
[----:B-1----:R-:W-:-:S03]  /*b0a0*/  IABS R10, R5 ;  /* 0x00000005000a7213 */ /* 0x002fc60000000000 */
[----:B------:R-:W-:Y:S02]  /*b0b0*/  IMAD.MOV R13, RZ, RZ, -R13 ;  /* 0x000000ffff0d7224 */ /* 0x000fe400078e0a0d */
[--C-:B------:R-:W-:Y:S02]  /*b0c0*/  @!P1 IMAD.IADD R0, R0, 0x1, -R24.reuse ;  /* 0x0000000100009824 */ /* 0x100fe400078e0a18 */
[----:B------:R-:W-:Y:S02]  /*b0d0*/  IMAD R9, R24, R13, R9 ;  /* 0x0000000d18097224 */ /* 0x000fe400078e0209 */
[--C-:B------:R-:W-:Y:S01]  /*b0e0*/  @!P4 IMAD.IADD R4, R4, 0x1, -R24.reuse ;  /* 0x000000010404c824 */ /* 0x100fe200078e0a18 */
[C---:B------:R-:W-:Y:S01]  /*b0f0*/  ISETP.GT.U32.AND P1, PT, R24.reuse, R0, PT ;  /* 0x000000001800720c */ /* 0x040fe20003f24070 */
[----:B------:R-:W-:Y:S01]  /*b100*/  @!P0 IMAD.IADD R3, R3, 0x1, -R24 ;  /* 0x0000000103038824 */ /* 0x000fe200078e0a18 */
[----:B------:R-:W-:Y:S01]  /*b110*/  ISETP.GT.U32.AND P0, PT, R24, R9, PT ;  /* 0x000000091800720c */ /* 0x000fe20003f04070 */
[----:B------:R-:W-:Y:S01]  /*b120*/  IMAD.MOV.U32 R17, RZ, RZ, R4 ;  /* 0x000000ffff117224 */ /* 0x000fe200078e0004 */
[----:B------:R-:W-:Y:S01]  /*b130*/  ISETP.GE.AND P4, PT, R5, RZ, PT ;  /* 0x000000ff0500720c */ /* 0x000fe20003f86270 */
[----:B------:R-:W-:Y:S01]  /*b140*/  IMAD.MOV.U32 R16, RZ, RZ, R3 ;  /* 0x000000ffff107224 */ /* 0x000fe200078e0003 */
[----:B------:R-:W-:Y:S01]  /*b150*/  IADD3 R5, R29, 0x136, RZ ;  /* 0x000001361d057810 */ /* 0x000fe20007ffe0ff */
[----:B------:R-:W-:-:S04]  /*b160*/  IMAD.HI.U32 R14, R2, R10, RZ ;  /* 0x0000000a020e7227 */ /* 0x000fc800078e00ff */
[----:B------:R-:W-:-:S04]  /*b170*/  IMAD.HI.U32 R13, R2, R12, RZ ;  /* 0x0000000c020d7227 */ /* 0x000fc800078e00ff */
[----:B0-----:R-:W-:-:S04]  /*b180*/  IMAD.HI.U32 R15, R2, R11, RZ ;  /* 0x0000000b020f7227 */ /* 0x001fc800078e00ff */
[----:B------:R-:W-:Y:S02]  /*b190*/  @!P2 IMAD.MOV R17, RZ, RZ, -R17 ;  /* 0x000000ffff11a224 */ /* 0x000fe400078e0a11 */
[----:B------:R-:W-:Y:S01]  /*b1a0*/  @!P5 IMAD.MOV R16, RZ, RZ, -R16 ;  /* 0x000000ffff10d224 */ /* 0x000fe200078e0a10 */
[----:B------:R-:W-:Y:S01]  /*b1b0*/  ISETP.GE.AND P5, PT, R6, RZ, PT ;  /* 0x000000ff0600720c */ /* 0x000fe20003fa6270 */
[----:B------:R-:W-:Y:S01]  /*b1c0*/  IMAD.MOV R14, RZ, RZ, -R14 ;  /* 0x000000ffff0e7224 */ /* 0x000fe200078e0a0e */
[----:B------:R-:W-:Y:S01]  /*b1d0*/  STL [R1+0x4ec], R17 ;  /* 0x0004ec1101007387 */ /* 0x000fe20000100800 */
[----:B------:R-:W-:Y:S01]  /*b1e0*/  IMAD.MOV R13, RZ, RZ, -R13 ;  /* 0x000000ffff0d7224 */ /* 0x000fe200078e0a0d */
[----:B------:R-:W-:Y:S01]  /*b1f0*/  IADD3 R6, R29, 0x135, RZ ;  /* 0x000001351d067810 */ /* 0x000fe20007ffe0ff */
[----:B------:R-:W-:Y:S01]  /*b200*/  @!P1 IMAD.IADD R0, R0, 0x1, -R24 ;  /* 0x0000000100009824 */ /* 0x000fe200078e0a18 */
[----:B------:R0:W-:Y:S01]  /*b210*/  STL [R1+0x4e8], R16 ;  /* 0x0004e81001007387 */ /* 0x0001e20000100800 */
[----:B------:R-:W-:-:S02]  /*b220*/  IMAD.MOV R15, RZ, RZ, -R15 ;  /* 0x000000ffff0f7224 */ /* 0x000fc400078e0a0f */
[C---:B------:R-:W-:Y:S02]  /*b230*/  IMAD R10, R24.reuse, R14, R10 ;  /* 0x0000000e180a7224 */ /* 0x040fe400078e020a */
[C---:B------:R-:W-:Y:S01]  /*b240*/  IMAD R3, R24.reuse, R13, R12 ;  /* 0x0000000d18037224 */ /* 0x040fe200078e020c */
[----:B------:R-:W-:Y:S01]  /*b250*/  IABS R12, R5 ;  /* 0x00000005000c7213 */ /* 0x000fe20000000000 */
[C---:B------:R-:W-:Y:S01]  /*b260*/  IMAD R4, R24.reuse, R15, R11 ;  /* 0x0000000f18047224 */ /* 0x040fe200078e020b */
[C---:B------:R-:W-:Y:S01]  /*b270*/  ISETP.GT.U32.AND P2, PT, R24.reuse, R10, PT ;  /* 0x0000000a1800720c */ /* 0x040fe20003f44070 */
[----:B------:R-:W-:Y:S01]  /*b280*/  @!P0 IMAD.IADD R9, R9, 0x1, -R24 ;  /* 0x0000000109098824 */ /* 0x000fe200078e0a18 */
[----:B------:R-:W-:Y:S01]  /*b290*/  IADD3 R11, R29, 0x134, RZ ;  /* 0x000001341d0b7810 */ /* 0x000fe20007ffe0ff */
[----:B0-----:R-:W-:Y:S01]  /*b2a0*/  IMAD.MOV.U32 R16, RZ, RZ, R0 ;  /* 0x000000ffff107224 */ /* 0x001fe200078e0000 */
[----:B------:R-:W-:Y:S01]  /*b2b0*/  ISETP.GT.U32.AND P1, PT, R24, R4, PT ;  /* 0x000000041800720c */ /* 0x000fe20003f24070 */
[----:B------:R-:W-:Y:S01]  /*b2c0*/  IMAD.HI.U32 R14, R2, R12, RZ ;  /* 0x0000000c020e7227 */ /* 0x000fe200078e00ff */
[----:B------:R-:W-:-:S02]  /*b2d0*/  ISETP.GT.U32.AND P0, PT, R24, R9, PT ;  /* 0x000000091800720c */ /* 0x000fc40003f04070 */
[----:B------:R-:W-:Y:S01]  /*b2e0*/  IABS R13, R6 ;  /* 0x00000006000d7213 */ /* 0x000fe20000000000 */
[----:B------:R-:W-:Y:S01]  /*b2f0*/  @!P3 IMAD.MOV R16, RZ, RZ, -R16 ;  /* 0x000000ffff10b224 */ /* 0x000fe200078e0a10 */
[----:B------:R-:W-:Y:S01]  /*b300*/  ISETP.GT.U32.AND P3, PT, R24, R3, PT ;  /* 0x000000031800720c */ /* 0x000fe20003f64070 */
[----:B------:R-:W-:Y:S01]  /*b310*/  IMAD.MOV R14, RZ, RZ, -R14 ;  /* 0x000000ffff0e7224 */ /* 0x000fe200078e0a0e */
[----:B------:R-:W-:Y:S01]  /*b320*/  IABS R0, R11 ;  /* 0x0000000b00007213 */ /* 0x000fe20000000000 */
[----:B------:R-:W-:Y:S01]  /*b330*/  @!P2 IMAD.IADD R10, R10, 0x1, -R24 ;  /* 0x000000010a0aa824 */ /* 0x000fe200078e0a18 */
[----:B------:R0:W-:Y:S01]  /*b340*/  STL [R1+0x4e4], R16 ;  /* 0x0004e41001007387 */ /* 0x0001e20000100800 */
[----:B------:R-:W-:Y:S01]  /*b350*/  IMAD R12, R24, R14, R12 ;  /* 0x0000000e180c7224 */ /* 0x000fe200078e020c */
[----:B------:R-:W-:Y:S01]  /*b360*/  IADD3 R17, R29, 0x12d, RZ ;  /* 0x0000012d1d117810 */ /* 0x000fe20007ffe0ff */
[--C-:B------:R-:W-:Y:S01]  /*b370*/  @!P1 IMAD.IADD R4, R4, 0x1, -R24.reuse ;  /* 0x0000000104049824 */ /* 0x100fe200078e0a18 */
[----:B------:R-:W-:Y:S01]  /*b380*/  ISETP.GT.U32.AND P2, PT, R24, R10, PT ;  /* 0x0000000a1800720c */ /* 0x000fe20003f44070 */
[----:B------:R-:W-:Y:S01]  /*b390*/  @!P0 IMAD.IADD R9, R9, 0x1, -R24 ;  /* 0x0000000109098824 */ /* 0x000fe200078e0a18 */
[----:B------:R-:W-:Y:S01]  /*b3a0*/  ISETP.GE.AND P0, PT, R7, RZ, PT ;  /* 0x000000ff0700720c */ /* 0x000fe20003f06270 */
[----:B------:R-:W-:Y:S01]  /*b3b0*/  IMAD.HI.U32 R7, R2, R13, RZ ;  /* 0x0000000d02077227 */ /* 0x000fe200078e00ff */
[----:B------:R-:W-:-:S02]  /*b3c0*/  ISETP.GT.U32.AND P1, PT, R24, R4, PT ;  /* 0x000000041800720c */ /* 0x000fc40003f24070 */
[----:B------:R-:W-:Y:S01]  /*b3d0*/  IABS R18, R17 ;  /* 0x0000001100127213 */ /* 0x000fe20000000000 */
[----:B------:R-:W-:Y:S02]  /*b3e0*/  @!P3 IMAD.IADD R3, R3, 0x1, -R24 ;  /* 0x000000010303b824 */ /* 0x000fe400078e0a18 */
[----:B0-----:R-:W-:Y:S02]  /*b3f0*/  IMAD.MOV.U32 R16, RZ, RZ, R9 ;  /* 0x000000ffff107224 */ /* 0x001fe400078e0009 */
[----:B------:R-:W-:Y:S01]  /*b400*/  IMAD.HI.U32 R9, R2, R0, RZ ;  /* 0x0000000002097227 */ /* 0x000fe200078e00ff */
[----:B------:R-:W-:-:S03]  /*b410*/  ISETP.GT.U32.AND P3, PT, R24, R3, PT ;  /* 0x000000031800720c */ /* 0x000fc60003f64070 */
[----:B------:R-:W-:Y:S02]  /*b420*/  IMAD.MOV R7, RZ, RZ, -R7 ;  /* 0x000000ffff077224 */ /* 0x000fe400078e0a07 */
[----:B------:R-:W-:Y:S01]  /*b430*/  @!P6 IMAD.MOV R16, RZ, RZ, -R16 ;  /* 0x000000ffff10e224 */ /* 0x000fe200078e0a10 */
[----:B------:R-:W-:Y:S01]  /*b440*/  ISETP.GE.AND P6, PT, R5, RZ, PT ;  /* 0x000000ff0500720c */ /* 0x000fe20003fc6270 */
[----:B------:R-:W-:Y:S02]  /*b450*/  IMAD.MOV R5, RZ, RZ, -R9 ;  /* 0x000000ffff057224 */ /* 0x000fe400078e0a09 */
[----:B------:R-:W-:Y:S01]  /*b460*/  IMAD R9, R24, R7, R13 ;  /* 0x0000000718097224 */ /* 0x000fe200078e020d */
[----:B------:R-:W-:Y:S01]  /*b470*/  STL [R1+0x4e0], R16 ;  /* 0x0004e01001007387 */ /* 0x000fe20000100800 */
[--C-:B------:R-:W-:Y:S01]  /*b480*/  @!P2 IMAD.IADD R10, R10, 0x1, -R24.reuse ;  /* 0x000000010a0aa824 */ /* 0x100fe200078e0a18 */
[C---:B------:R-:W-:Y:S01]  /*b490*/  ISETP.GT.U32.AND P2, PT, R24.reuse, R12, PT ;  /* 0x0000000c1800720c */ /* 0x040fe20003f44070 */
[--C-:B------:R-:W-:Y:S01]  /*b4a0*/  @!P3 IMAD.IADD R3, R3, 0x1, -R24.reuse ;  /* 0x000000010303b824 */ /* 0x100fe200078e0a18 */
[----:B------:R-:W-:Y:S01]  /*b4b0*/  ISETP.GT.U32.AND P3, PT, R24, R9, PT ;  /* 0x000000091800720c */ /* 0x000fe20003f64070 */
[----:B------:R-:W-:Y:S01]  /*b4c0*/  @!P1 IMAD.IADD R4, R4, 0x1, -R24 ;  /* 0x0000000104049824 */ /* 0x000fe200078e0a18 */
[----:B------:R-:W-:Y:S01]  /*b4d0*/  ISETP.GE.AND P1, PT, R11, RZ, PT ;  /* 0x000000ff0b00720c */ /* 0x000fe20003f26270 */
[----:B------:R-:W-:-:S02]  /*b4e0*/  IMAD.MOV.U32 R15, RZ, RZ, R10 ;  /* 0x000000ffff0f7224 */ /* 0x000fc400078e000a */
[----:B------:R-:W-:Y:S01]  /*b4f0*/  IMAD R11, R24, R5, R0 ;  /* 0x00000005180b7224 */ /* 0x000fe200078e0200 */
[C---:B------:R-:W-:Y:S01]  /*b500*/  IADD3 R0, R29.reuse, 0x133, RZ ;  /* 0x000001331d007810 */ /* 0x040fe20007ffe0ff */
[----:B------:R-:W-:Y:S01]  /*b510*/  IMAD.MOV.U32 R14, RZ, RZ, R4 ;  /* 0x000000ffff0e7224 */ /* 0x000fe200078e0004 */
[C---:B------:R-:W-:Y:S01]  /*b520*/  IADD3 R4, R29.reuse, 0x132, RZ ;  /* 0x000001321d047810 */ /* 0x040fe20007ffe0ff */
[----:B------:R-:W-:Y:S01]  /*b530*/  @!P4 IMAD.MOV R15, RZ, RZ, -R15 ;  /* 0x000000ffff0fc224 */ /* 0x000fe200078e0a0f */
[----:B------:R-:W-:Y:S01]  /*b540*/  ISETP.GE.AND P4, PT, R6, RZ, PT ;  /* 0x000000ff0600720c */ /* 0x000fe20003f86270 */
[----:B------:R-:W-:Y:S01]  /*b550*/  @!P5 IMAD.MOV R14, RZ, RZ, -R14 ;  /* 0x000000ffff0ed224 */ /* 0x000fe200078e0a0e */
[----:B------:R-:W-:Y:S01]  /*b560*/  ISETP.GE.AND P5, PT, R0, RZ, PT ;  /* 0x000000ff0000720c */ /* 0x000fe20003fa6270 */
[----:B------:R-:W-:Y:S01]  /*b570*/  IMAD.MOV.U32 R10, RZ, RZ, R3 ;  /* 0x000000ffff0a7224 */ /* 0x000fe200078e0003 */
[----:B------:R-:W-:Y:S01]  /*b580*/  IABS R0, R0 ;  /* 0x0000000000007213 */ /* 0x000fe20000000000 */
[----:B------:R0:W-:Y:S01]  /*b590*/  STL [R1+0x4cc], R15 ;  /* 0x0004cc0f01007387 */ /* 0x0001e20000100800 */
[----:B------:R-:W-:Y:S01]  /*b5a0*/  @!P2 IMAD.IADD R12, R12, 0x1, -R24 ;  /* 0x000000010c0ca824 */ /* 0x000fe200078e0a18 */
[----:B------:R-:W-:Y:S01]  /*b5b0*/  IADD3 R6, R29, 0x130, RZ ;  /* 0x000001301d067810 */ /* 0x000fe20007ffe0ff */
[----:B------:R-:W-:Y:S01]  /*b5c0*/  @!P0 IMAD.MOV R10, RZ, RZ, -R10 ;  /* 0x000000ffff0a8224 */ /* 0x000fe200078e0a0a */
[----:B------:R-:W-:Y:S01]  /*b5d0*/  ISETP.GE.AND P0, PT, R4, RZ, PT ;  /* 0x000000ff0400720c */ /* 0x000fe20003f06270 */
[----:B------:R-:W-:Y:S01]  /*b5e0*/  @!P3 IMAD.IADD R9, R9, 0x1, -R24 ;  /* 0x000000010909b824 */ /* 0x000fe200078e0a18 */
[----:B------:R-:W-:Y:S01]  /*b5f0*/  ISETP.GT.U32.AND P2, PT, R24, R12, PT ;  /* 0x0000000c1800720c */ /* 0x000fe20003f44070 */
[----:B------:R-:W-:Y:S01]  /*b600*/  STL [R1+0x4d8], R14 ;  /* 0x0004d80e01007387 */ /* 0x000fe20000100800 */
[----:B------:R-:W-:Y:S01]  /*b610*/  IMAD.HI.U32 R21, R2, R18, RZ ;  /* 0x0000001202157227 */ /* 0x000fe200078e00ff */
[----:B0-----:R-:W-:-:S02]  /*b620*/  IABS R15, R4 ;  /* 0x00000004000f7213 */ /* 0x001fc40000000000 */
[----:B------:R0:W-:Y:S01]  /*b630*/  STL [R1+0x4dc], R10 ;  /* 0x0004dc0a01007387 */ /* 0x0001e20000100800 */
[----:B------:R-:W-:Y:S01]  /*b640*/  IMAD.MOV.U32 R4, RZ, RZ, R0 ;  /* 0x000000ffff047224 */ /* 0x000fe200078e0000 */
[----:B------:R-:W-:Y:S01]  /*b650*/  ISETP.GT.U32.AND P3, PT, R24, R9, PT ;  /* 0x000000091800720c */ /* 0x000fe20003f64070 */
[----:B------:R-:W-:Y:S01]  /*b660*/  IMAD.MOV R21, RZ, RZ, -R21 ;  /* 0x000000ffff157224 */ /* 0x000fe200078e0a15 */
[----:B------:R-:W-:Y:S01]  /*b670*/  IADD3 R0, R29, 0x131, RZ ;  /* 0x000001311d007810 */ /* 0x000fe20007ffe0ff */
[----:B------:R-:W-:-:S03]  /*b680*/  IMAD.HI.U32 R7, R2, R4, RZ ;  /* 0x0000000402077227 */ /* 0x000fc600078e00ff */
[----:B------:R-:W-:Y:S01]  /*b690*/  IABS R5, R0 ;  /* 0x0000000000057213 */ /* 0x000fe20000000000 */
[----:B------:R-:W-:Y:S01]  /*b6a0*/  IMAD.MOV R7, RZ, RZ, -R7 ;  /* 0x000000ffff077224 */ /* 0x000fe200078e0a07 */
[----:B0-----:R-:W-:Y:S01]  /*b6b0*/  IABS R10, R6 ;  /* 0x00000006000a7213 */ /* 0x001fe20000000000 */
[----:B------:R-:W-:-:S04]  /*b6c0*/  IMAD.HI.U32 R3, R2, R15, RZ ;  /* 0x0000000f02037227 */ /* 0x000fc800078e00ff */
[----:B------:R-:W-:Y:S02]  /*b6d0*/  IMAD R4, R24, R7, R4 ;  /* 0x0000000718047224 */ /* 0x000fe400078e0204 */
[--C-:B------:R-:W-:Y:S01]  /*b6e0*/  @!P2 IMAD.IADD R12, R12, 0x1, -R24.reuse ;  /* 0x000000010c0ca824 */ /* 0x100fe200078e0a18 */
[C---:B------:R-:W-:Y:S01]  /*b6f0*/  ISETP.GT.U32.AND P2, PT, R24.reuse, R11, PT ;  /* 0x0000000b1800720c */ /* 0x040fe20003f44070 */
[----:B------:R-:W-:Y:S02]  /*b700*/  IMAD.MOV R3, RZ, RZ, -R3 ;  /* 0x000000ffff037224 */ /* 0x000fe400078e0a03 */
[----:B------:R-:W-:Y:S01]  /*b710*/  @!P3 IMAD.IADD R9, R9, 0x1, -R24 ;  /* 0x000000010909b824 */ /* 0x000fe200078e0a18 */
[C---:B------:R-:W-:Y:S01]  /*b720*/  ISETP.GT.U32.AND P3, PT, R24.reuse, R4, PT ;  /* 0x000000041800720c */ /* 0x040fe20003f64070 */
[----:B------:R-:W-:Y:S02]  /*b730*/  IMAD R15, R24, R3, R15 ;  /* 0x00000003180f7224 */ /* 0x000fe400078e020f */
[----:B------:R-:W-:-:S02]  /*b740*/  IMAD.MOV.U32 R14, RZ, RZ, R12 ;  /* 0x000000ffff0e7224 */ /* 0x000fc400078e000c */
[----:B------:R-:W-:Y:S01]  /*b750*/  IMAD.MOV.U32 R13, RZ, RZ, R9 ;  /* 0x000000ffff0d7224 */ /* 0x000fe200078e0009 */
[----:B------:R-:W-:Y:S01]  /*b760*/  IADD3 R9, R29, 0x12e, RZ ;  /* 0x0000012e1d097810 */ /* 0x000fe20007ffe0ff */
[----:B------:R-:W-:Y:S01]  /*b770*/  @!P6 IMAD.MOV R14, RZ, RZ, -R14 ;  /* 0x000000ffff0ee224 */ /* 0x000fe200078e0a0e */
[----:B------:R-:W-:Y:S01]  /*b780*/  ISETP.GT.U32.AND P6, PT, R24, R15, PT ;  /* 0x0000000f1800720c */ /* 0x000fe20003fc4070 */
[----:B------:R-:W-:Y:S01]  /*b790*/  @!P4 IMAD.MOV R13, RZ, RZ, -R13 ;  /* 0x000000ffff0dc224 */ /* 0x000fe200078e0a0d */
[----:B------:R-:W-:Y:S01]  /*b7a0*/  ISETP.GE.AND P4, PT, R0, RZ, PT ;  /* 0x000000ff0000720c */ /* 0x000fe20003f86270 */
[----:B------:R-:W-:Y:S01]  /*b7b0*/  IMAD.HI.U32 R7, R2, R5, RZ ;  /* 0x0000000502077227 */ /* 0x000fe200078e00ff */
[----:B------:R0:W-:Y:S01]  /*b7c0*/  STL [R1+0x4d0], R14 ;  /* 0x0004d00e01007387 */ /* 0x0001e20000100800 */
[----:B------:R-:W-:Y:S02]  /*b7d0*/  IABS R20, R9 ;  /* 0x0000000900147213 */ /* 0x000fe40000000000 */
[----:B------:R-:W-:Y:S01]  /*b7e0*/  @!P3 IMAD.IADD R4, R4, 0x1, -R24 ;  /* 0x000000010404b824 */ /* 0x000fe200078e0a18 */
[----:B------:R1:W-:Y:S01]  /*b7f0*/  STL [R1+0x4d4], R13 ;  /* 0x0004d40d01007387 */ /* 0x0003e20000100800 */
[----:B------:R-:W-:-:S03]  /*b800*/  IMAD.HI.U32 R3, R2, R10, RZ ;  /* 0x0000000a02037227 */ /* 0x000fc600078e00ff */
[C---:B------:R-:W-:Y:S01]  /*b810*/  ISETP.GT.U32.AND P3, PT, R24.reuse, R4, PT ;  /* 0x000000041800720c */ /* 0x040fe20003f64070 */
[----:B------:R-:W-:Y:S01]  /*b820*/  @!P6 IMAD.IADD R15, R15, 0x1, -R24 ;  /* 0x000000010f0fe824 */ /* 0x000fe200078e0a18 */
[C---:B0-----:R-:W-:Y:S01]  /*b830*/  IADD3 R14, R29.reuse, 0x12c, RZ ;  /* 0x0000012c1d0e7810 */ /* 0x041fe20007ffe0ff */
[----:B------:R-:W-:Y:S02]  /*b840*/  IMAD.MOV R7, RZ, RZ, -R7 ;  /* 0x000000ffff077224 */ /* 0x000fe400078e0a07 */
[----:B------:R-:W-:Y:S01]  /*b850*/  IMAD.MOV R3, RZ, RZ, -R3 ;  /* 0x000000ffff037224 */ /* 0x000fe200078e0a03 */
[----:B-1----:R-:W-:Y:S01]  /*b860*/  IADD3 R13, R29, 0x12f, RZ ;  /* 0x0000012f1d0d7810 */ /* 0x002fe20007ffe0ff */
[C---:B------:R-:W-:Y:S01]  /*b870*/  IMAD R0, R24.reuse, R7, R5 ;  /* 0x0000000718007224 */ /* 0x040fe200078e0205 */
[C---:B------:R-:W-:Y:S01]  /*b880*/  ISETP.GT.U32.AND P6, PT, R24.reuse, R15, PT ;  /* 0x0000000f1800720c */ /* 0x040fe20003fc4070 */
[----:B------:R-:W-:Y:S01]  /*b890*/  IMAD R10, R24, R3, R10 ;  /* 0x00000003180a7224 */ /* 0x000fe200078e020a */
[----:B------:R-:W-:Y:S01]  /*b8a0*/  IABS R3, R13 ;  /* 0x0000000d00037213 */ /* 0x000fe20000000000 */
[--C-:B------:R-:W-:Y:S01]  /*b8b0*/  @!P2 IMAD.IADD R11, R11, 0x1, -R24.reuse ;  /* 0x000000010b0ba824 */ /* 0x100fe200078e0a18 */
[----:B------:R-:W-:Y:S01]  /*b8c0*/  IADD3 R5, R29, 0x12b, RZ ;  /* 0x0000012b1d057810 */ /* 0x000fe20007ffe0ff */
[----:B------:R-:W-:Y:S01]  /*b8d0*/  @!P3 IMAD.IADD R4, R4, 0x1, -R24 ;  /* 0x000000010404b824 */ /* 0x000fe200078e0a18 */
[----:B------:R-:W-:Y:S01]  /*b8e0*/  ISETP.GT.U32.AND P3, PT, R24, R0, PT ;  /* 0x000000001800720c */ /* 0x000fe20003f64070 */
[----:B------:R-:W-:Y:S01]  /*b8f0*/  IMAD.HI.U32 R12, R2, R3, RZ ;  /* 0x00000003020c7227 */ /* 0x000fe200078e00ff */
[----:B------:R-:W-:-:S02]  /*b900*/  ISETP.GT.U32.AND P2, PT, R24, R11, PT ;  /* 0x0000000b1800720c */ /* 0x000fc40003f44070 */
[----:B------:R-:W-:Y:S01]  /*b910*/  IABS R7, R14 ;  /* 0x0000000e00077213 */ /* 0x000fe20000000000 */
[----:B------:R-:W-:Y:S02]  /*b920*/  IMAD.MOV R12, RZ, RZ, -R12 ;  /* 0x000000ffff0c7224 */ /* 0x000fe400078e0a0c */
[----:B------:R-:W-:Y:S01]  /*b930*/  @!P6 IMAD.IADD R15, R15, 0x1, -R24 ;  /* 0x000000010f0fe824 */ /* 0x000fe200078e0a18 */
[----:B------:R-:W-:Y:S01]  /*b940*/  ISETP.GT.U32.AND P6, PT, R24, R10, PT ;  /* 0x0000000a1800720c */ /* 0x000fe20003fc4070 */
[----:B------:R-:W-:-:S04]  /*b950*/  IMAD.HI.U32 R19, R2, R20, RZ ;  /* 0x0000001402137227 */ /* 0x000fc800078e00ff */
[----:B------:R-:W-:Y:S02]  /*b960*/  IMAD R3, R24, R12, R3 ;  /* 0x0000000c18037224 */ /* 0x000fe400078e0203 */
[----:B------:R-:W-:Y:S02]  /*b970*/  IMAD.MOV R19, RZ, RZ, -R19 ;  /* 0x000000ffff137224 */ /* 0x000fe400078e0a13 */
[----:B------:R-:W-:Y:S01]  /*b980*/  @!P3 IMAD.IADD R0, R0, 0x1, -R24 ;  /* 0x000000010000b824 */ /* 0x000fe200078e0a18 */
[C---:B------:R-:W-:Y:S01]  /*b990*/  ISETP.GT.U32.AND P3, PT, R24.reuse, R3, PT ;  /* 0x000000031800720c */ /* 0x040fe20003f64070 */
[----:B------:R-:W-:Y:S02]  /*b9a0*/  IMAD R19, R24, R19, R20 ;  /* 0x0000001318137224 */ /* 0x000fe400078e0214 */
[--C-:B------:R-:W-:Y:S02]  /*b9b0*/  @!P6 IMAD.IADD R10, R10, 0x1, -R24.reuse ;  /* 0x000000010a0ae824 */ /* 0x100fe400078e0a18 */
[----:B------:R-:W-:Y:S01]  /*b9c0*/  @!P2 IMAD.IADD R11, R11, 0x1, -R24 ;  /* 0x000000010b0ba824 */ /* 0x000fe200078e0a18 */
[C---:B------:R-:W-:Y:S01]  /*b9d0*/  ISETP.GT.U32.AND P6, PT, R24.reuse, R19, PT ;  /* 0x000000131800720c */ /* 0x040fe20003fc4070 */
[----:B------:R-:W-:Y:S01]  /*b9e0*/  IMAD R18, R24, R21, R18 ;  /* 0x0000001518127224 */ /* 0x000fe200078e0212 */
[----:B------:R-:W-:Y:S01]  /*b9f0*/  ISETP.GE.AND P2, PT, R6, RZ, PT ;  /* 0x000000ff0600720c */ /* 0x000fe20003f46270 */
[----:B------:R-:W-:Y:S01]  /*ba00*/  IMAD.HI.U32 R16, R2, R7, RZ ;  /* 0x0000000702107227 */ /* 0x000fe200078e00ff */
[----:B------:R-:W-:-:S03]  /*ba10*/  IABS R6, R5 ;  /* 0x0000000500067213 */ /* 0x000fc60000000000 */
[----:B------:R-:W-:Y:S01]  /*ba20*/  @!P3 IMAD.IADD R3, R3, 0x1, -R24 ;  /* 0x000000010303b824 */ /* 0x000fe200078e0a18 */
[C---:B------:R-:W-:Y:S01]  /*ba30*/  ISETP.GT.U32.AND P3, PT, R24.reuse, R0, PT ;  /* 0x000000001800720c */ /* 0x040fe20003f64070 */
[----:B------:R-:W-:Y:S02]  /*ba40*/  IMAD.MOV.U32 R22, RZ, RZ, R11 ;  /* 0x000000ffff167224 */ /* 0x000fe400078e000b */
[----:B------:R-:W-:Y:S01]  /*ba50*/  @!P0 IMAD.MOV R15, RZ, RZ, -R15 ;  /* 0x000000ffff0f8224 */ /* 0x000fe200078e0a0f */
[----:B------:R-:W-:Y:S01]  /*ba60*/  ISETP.GT.U32.AND P0, PT, R24, R18, PT ;  /* 0x000000121800720c */ /* 0x000fe20003f04070 */
[----:B------:R-:W-:-:S04]  /*ba70*/  IMAD.HI.U32 R12, R2, R6, RZ ;  /* 0x00000006020c7227 */ /* 0x000fc800078e00ff */
[----:B------:R-:W-:Y:S02]  /*ba80*/  IMAD.MOV R16, RZ, RZ, -R16 ;  /* 0x000000ffff107224 */ /* 0x000fe400078e0a10 */
[----:B------:R-:W-:Y:S01]  /*ba90*/  @!P1 IMAD.MOV R22, RZ, RZ, -R22 ;  /* 0x000000ffff169224 */ /* 0x000fe200078e0a16 */
[C---:B------:R-:W-:Y:S01]  /*baa0*/  ISETP.GT.U32.AND P1, PT, R24.reuse, R10, PT ;  /* 0x0000000a1800720c */ /* 0x040fe20003f24070 */
[----:B------:R-:W-:Y:S01]  /*bab0*/  @!P6 IMAD.IADD R19, R19, 0x1, -R24 ;  /* 0x000000011313e824 */ /* 0x000fe200078e0a18 */
[C---:B------:R-:W-:Y:S01]  /*bac0*/  ISETP.GT.U32.AND P6, PT, R24.reuse, R3, PT ;  /* 0x000000031800720c */ /* 0x040fe20003fc4070 */
[----:B------:R-:W-:Y:S01]  /*bad0*/  IMAD.MOV R12, RZ, RZ, -R12 ;  /* 0x000000ffff0c7224 */ /* 0x000fe200078e0a0c */
[----:B------:R-:W-:Y:S01]  /*bae0*/  STL [R1+0x4c4], R22 ;  /* 0x0004c41601007387 */ /* 0x000fe20000100800 */
[----:B------:R-:W-:Y:S01]  /*baf0*/  IMAD R7, R24, R16, R7 ;  /* 0x0000001018077224 */ /* 0x000fe200078e0207 */
[----:B------:R-:W-:Y:S01]  /*bb00*/  IADD3 R16, R29, 0x12a, RZ ;  /* 0x0000012a1d107810 */ /* 0x000fe20007ffe0ff */
[----:B------:R-:W-:-:S02]  /*bb10*/  IMAD.MOV.U32 R20, RZ, RZ, R4 ;  /* 0x000000ffff147224 */ /* 0x000fc400078e0004 */
[----:B------:R-:W-:Y:S01]  /*bb20*/  IMAD R6, R24, R12, R6 ;  /* 0x0000000c18067224 */ /* 0x000fe200078e0206 */
[----:B------:R-:W-:Y:S01]  /*bb30*/  IADD3 R12, R29, 0x129, RZ ;  /* 0x000001291d0c7810 */ /* 0x000fe20007ffe0ff */
[----:B------:R-:W-:Y:S01]  /*bb40*/  @!P3 IMAD.IADD R0, R0, 0x1, -R24 ;  /* 0x000000010000b824 */ /* 0x000fe200078e0a18 */
[C---:B------:R-:W-:Y:S01]  /*bb50*/  ISETP.GT.U32.AND P3, PT, R24.reuse, R7, PT ;  /* 0x000000071800720c */ /* 0x040fe20003f64070 */
[----:B------:R-:W-:Y:S01]  /*bb60*/  @!P5 IMAD.MOV R20, RZ, RZ, -R20 ;  /* 0x000000ffff14d224 */ /* 0x000fe200078e0a14 */
[----:B------:R-:W-:Y:S01]  /*bb70*/  ISETP.GT.U32.AND P5, PT, R24, R19, PT ;  /* 0x000000131800720c */ /* 0x000fe20003fa4070 */
[----:B------:R-:W-:Y:S01]  /*bb80*/  @!P0 IMAD.IADD R18, R18, 0x1, -R24 ;  /* 0x0000000112128824 */ /* 0x000fe200078e0a18 */
[----:B------:R-:W-:Y:S01]  /*bb90*/  IABS R11, R16 ;  /* 0x00000010000b7213 */ /* 0x000fe20000000000 */
[----:B------:R-:W-:Y:S01]  /*bba0*/  IMAD.MOV.U32 R21, RZ, RZ, R0 ;  /* 0x000000ffff157224 */ /* 0x000fe200078e0000 */
[----:B------:R-:W-:Y:S01]  /*bbb0*/  IABS R4, R12 ;  /* 0x0000000c00047213 */ /* 0x000fe20000000000 */
[--C-:B------:R-:W-:Y:S01]  /*bbc0*/  @!P1 IMAD.IADD R10, R10, 0x1, -R24.reuse ;  /* 0x000000010a0a9824 */ /* 0x100fe200078e0a18 */
[----:B------:R-:W-:Y:S01]  /*bbd0*/  STL [R1+0x4c0], R20 ;  /* 0x0004c01401007387 */ /* 0x000fe20000100800 */
[----:B------:R-:W-:Y:S01]  /*bbe0*/  ISETP.GE.AND P1, PT, R13, RZ, PT ;  /* 0x000000ff0d00720c */ /* 0x000fe20003f26270 */
[----:B------:R-:W-:Y:S01]  /*bbf0*/  @!P6 IMAD.IADD R3, R3, 0x1, -R24 ;  /* 0x000000010303e824 */ /* 0x000fe200078e0a18 */
[C---:B------:R-:W-:Y:S01]  /*bc00*/  ISETP.GT.U32.AND P6, PT, R24.reuse, R6, PT ;  /* 0x000000061800720c */ /* 0x040fe20003fc4070 */
[----:B------:R-:W-:Y:S01]  /*bc10*/  @!P4 IMAD.MOV R21, RZ, RZ, -R21 ;  /* 0x000000ffff15c224 */ /* 0x000fe200078e0a15 */
[----:B------:R0:W-:Y:S01]  /*bc20*/  STL [R1+0x4bc], R15 ;  /* 0x0004bc0f01007387 */ /* 0x0001e20000100800 */
[----:B------:R-:W-:Y:S01]  /*bc30*/  ISETP.GT.U32.AND P4, PT, R24, R18, PT ;  /* 0x000000121800720c */ /* 0x000fe20003f84070 */
[----:B------:R-:W-:Y:S01]  /*bc40*/  IMAD.HI.U32 R13, R2, R11, RZ ;  /* 0x0000000b020d7227 */ /* 0x000fe200078e00ff */
[----:B------:R-:W-:Y:S01]  /*bc50*/  IADD3 R0, R29, 0x128, RZ ;  /* 0x000001281d007810 */ /* 0x000fe20007ffe0ff */
[----:B------:R-:W-:Y:S01]  /*bc60*/  STL [R1+0x4ac], R21 ;  /* 0x0004ac1501007387 */ /* 0x000fe20000100800 */
[----:B------:R-:W-:Y:S01]  /*bc70*/  ISETP.GE.AND P0, PT, R17, RZ, PT ;  /* 0x000000ff1100720c */ /* 0x000fe20003f06270 */
[----:B------:R-:W-:-:S02]  /*bc80*/  IMAD.MOV R13, RZ, RZ, -R13 ;  /* 0x000000ffff0d7224 */ /* 0x000fc400078e0a0d */
[----:B------:R-:W-:Y:S01]  /*bc90*/  @!P3 IMAD.IADD R7, R7, 0x1, -R24 ;  /* 0x000000010707b824 */ /* 0x000fe200078e0a18 */
[----:B------:R-:W-:Y:S01]  /*bca0*/  ISETP.GE.AND P3, PT, R14, RZ, PT ;  /* 0x000000ff0e00720c */ /* 0x000fe20003f66270 */
[----:B0-----:R-:W-:-:S04]  /*bcb0*/  IMAD.HI.U32 R15, R2, R4, RZ ;  /* 0x00000004020f7227 */ /* 0x001fc800078e00ff */
[----:B------:R-:W-:Y:S02]  /*bcc0*/  IMAD.MOV R15, RZ, RZ, -R15 ;  /* 0x000000ffff0f7224 */ /* 0x000fe400078e0a0f */
[----:B------:R-:W-:Y:S02]  /*bcd0*/  IMAD.MOV.U32 R20, RZ, RZ, R10 ;  /* 0x000000ffff147224 */ /* 0x000fe400078e000a */
[----:B------:R-:W-:Y:S01]  /*bce0*/  @!P5 IMAD.IADD R19, R19, 0x1, -R24 ;  /* 0x000000011313d824 */ /* 0x000fe200078e0a18 */
[----:B------:R-:W-:Y:S01]  /*bcf0*/  ISETP.GE.AND P5, PT, R9, RZ, PT ;  /* 0x000000ff0900720c */ /* 0x000fe20003fa6270 */
[----:B------:R-:W-:Y:S01]  /*bd00*/  IMAD.MOV.U32 R10, RZ, RZ, R3 ;  /* 0x000000ffff0a7224 */ /* 0x000fe200078e0003 */
[----:B------:R-:W-:Y:S01]  /*bd10*/  IADD3 R3, R29, 0x127, RZ ;  /* 0x000001271d037810 */ /* 0x000fe20007ffe0ff */
[C---:B------:R-:W-:Y:S02]  /*bd20*/  IMAD R11, R24.reuse, R13, R11 ;  /* 0x0000000d180b7224 */ /* 0x040fe400078e020b */
[C---:B------:R-:W-:Y:S01]  /*bd30*/  IMAD R4, R24.reuse, R15, R4 ;  /* 0x0000000f18047224 */ /* 0x040fe200078e0204 */
[----:B------:R-:W-:Y:S01]  /*bd40*/  IABS R15, R3 ;  /* 0x00000003000f7213 */ /* 0x000fe20000000000 */
[----:B------:R-:W-:Y:S01]  /*bd50*/  @!P2 IMAD.MOV R20, RZ, RZ, -R20 ;  /* 0x000000ffff14a224 */ /* 0x000fe200078e0a14 */
[C---:B------:R-:W-:Y:S01]  /*bd60*/  ISETP.GT.U32.AND P2, PT, R24.reuse, R7, PT ;  /* 0x000000071800720c */ /* 0x040fe20003f44070 */
[----:B------:R-:W-:Y:S01]  /*bd70*/  @!P1 IMAD.MOV R10, RZ, RZ, -R10 ;  /* 0x000000ffff0a9224 */ /* 0x000fe200078e0a0a */
[----:B------:R-:W-:Y:S01]  /*bd80*/  ISETP.GT.U32.AND P1, PT, R24, R11, PT ;  /* 0x0000000b1800720c */ /* 0x000fe20003f24070 */
[--C-:B------:R-:W-:Y:S01]  /*bd90*/  @!P6 IMAD.IADD R6, R6, 0x1, -R24.reuse ;  /* 0x000000010606e824 */ /* 0x100fe200078e0a18 */
[----:B------:R-:W-:Y:S01]  /*bda0*/  STL [R1+0x4a8], R20 ;  /* 0x0004a81401007387 */ /* 0x000fe20000100800 */
[----:B------:R-:W-:Y:S01]  /*bdb0*/  @!P4 IMAD.IADD R18, R18, 0x1, -R24 ;  /* 0x000000011212c824 */ /* 0x000fe200078e0a18 */
[C---:B------:R-:W-:Y:S01]  /*bdc0*/  ISETP.GT.U32.AND P4, PT, R24.reuse, R4, PT ;  /* 0x000000041800720c */ /* 0x040fe20003f84070 */
[----:B------:R-:W-:Y:S01]  /*bdd0*/  IMAD.MOV.U32 R9, RZ, RZ, R19 ;  /* 0x000000ffff097224 */ /* 0x000fe200078e0013 */
[----:B------:R0:W-:Y:S01]  /*bde0*/  STL [R1+0x4a4], R10 ;  /* 0x0004a40a01007387 */ /* 0x0001e20000100800 */
[----:B------:R-:W-:Y:S01]  /*bdf0*/  ISETP.GT.U32.AND P6, PT, R24, R6, PT ;  /* 0x000000061800720c */ /* 0x000fe20003fc4070 */
[----:B------:R-:W-:-:S02]  /*be00*/  IMAD.MOV.U32 R13, RZ, RZ, R18 ;  /* 0x000000ffff0d7224 */ /* 0x000fc400078e0012 */
[----:B------:R-:W-:Y:S01]  /*be10*/  @!P5 IMAD.MOV R9, RZ, RZ, -R9 ;  /* 0x000000ffff09d224 */ /* 0x000fe200078e0a09 */
[----:B------:R-:W-:Y:S01]  /*be20*/  ISETP.GE.AND P5, PT, R5, RZ, PT ;  /* 0x000000ff0500720c */ /* 0x000fe20003fa6270 */
[--C-:B------:R-:W-:Y:S01]  /*be30*/  @!P2 IMAD.IADD R7, R7, 0x1, -R24.reuse ;  /* 0x000000010707a824 */ /* 0x100fe200078e0a18 */
[----:B------:R-:W-:Y:S01]  /*be40*/  ISETP.GE.AND P2, PT, R16, RZ, PT ;  /* 0x000000ff1000720c */ /* 0x000fe20003f46270 */
[--C-:B------:R-:W-:Y:S01]  /*be50*/  @!P1 IMAD.IADD R11, R11, 0x1, -R24.reuse ;  /* 0x000000010b0b9824 */ /* 0x100fe200078e0a18 */
[----:B------:R1:W-:Y:S01]  /*be60*/  STL [R1+0x4a0], R9 ;  /* 0x0004a00901007387 */ /* 0x0003e20000100800 */
[----:B0-----:R-:W-:Y:S01]  /*be70*/  IABS R10, R0 ;  /* 0x00000000000a7213 */ /* 0x001fe20000000000 */
[----:B------:R-:W-:Y:S01]  /*be80*/  @!P4 IMAD.IADD R4, R4, 0x1, -R24 ;  /* 0x000000010404c824 */ /* 0x000fe200078e0a18 */
[----:B------:R-:W-:Y:S01]  /*be90*/  ISETP.GE.AND P1, PT, R0, RZ, PT ;  /* 0x000000ff0000720c */ /* 0x000fe20003f26270 */
[----:B------:R-:W-:Y:S01]  /*bea0*/  @!P0 IMAD.MOV R13, RZ, RZ, -R13 ;  /* 0x000000ffff0d8224 */ /* 0x000fe200078e0a0d */
[----:B------:R-:W-:Y:S01]  /*beb0*/  ISETP.GT.U32.AND P0, PT, R24, R11, PT ;  /* 0x0000000b1800720c */ /* 0x000fe20003f04070 */
[----:B------:R-:W-:Y:S01]  /*bec0*/  IMAD.HI.U32 R5, R2, R10, RZ ;  /* 0x0000000a02057227 */ /* 0x000fe200078e00ff */
[----:B------:R-:W-:-:S02]  /*bed0*/  ISETP.GE.AND P4, PT, R3, RZ, PT ;  /* 0x000000ff0300720c */ /* 0x000fc40003f86270 */
[----:B------:R-:W-:Y:S01]  /*bee0*/  STL [R1+0x49c], R13 ;  /* 0x00049c0d01007387 */ /* 0x000fe20000100800 */
[----:B------:R-:W-:Y:S01]  /*bef0*/  IMAD.MOV R5, RZ, RZ, -R5 ;  /* 0x000000ffff057224 */ /* 0x000fe200078e0a05 */
[C---:B------:R-:W-:Y:S01]  /*bf00*/  IADD3 R3, R29.reuse, 0x125, RZ ;  /* 0x000001251d037810 */ /* 0x040fe20007ffe0ff */
[----:B-1----:R-:W-:Y:S02]  /*bf10*/  IMAD.MOV.U32 R9, RZ, RZ, R7 ;  /* 0x000000ffff097224 */ /* 0x002fe400078e0007 */
[----:B------:R-:W-:Y:S01]  /*bf20*/  @!P6 IMAD.IADD R6, R6, 0x1, -R24 ;  /* 0x000000010606e824 */ /* 0x000fe200078e0a18 */
[----:B------:R-:W-:Y:S01]  /*bf30*/  ISETP.GE.AND P6, PT, R12, RZ, PT ;  /* 0x000000ff0c00720c */ /* 0x000fe20003fc6270 */
[----:B------:R-:W-:Y:S01]  /*bf40*/  @!P3 IMAD.MOV R9, RZ, RZ, -R9 ;  /* 0x000000ffff09b224 */ /* 0x000fe200078e0a09 */
[C---:B------:R-:W-:Y:S01]  /*bf50*/  ISETP.GT.U32.AND P3, PT, R24.reuse, R4, PT ;  /* 0x000000041800720c */ /* 0x040fe20003f64070 */
[----:B------:R-:W-:Y:S01]  /*bf60*/  IMAD R10, R24, R5, R10 ;  /* 0x00000005180a7224 */ /* 0x000fe200078e020a */
[----:B------:R-:W-:Y:S01]  /*bf70*/  IADD3 R12, R29, 0x126, RZ ;  /* 0x000001261d0c7810 */ /* 0x000fe20007ffe0ff */
[----:B------:R-:W-:Y:S01]  /*bf80*/  IMAD.HI.U32 R0, R2, R15, RZ ;  /* 0x0000000f02007227 */ /* 0x000fe200078e00ff */
[----:B------:R0:W-:Y:S01]  /*bf90*/  STL [R1+0x498], R9 ;  /* 0x0004980901007387 */ /* 0x0001e20000100800 */
[----:B------:R-:W-:-:S02]  /*bfa0*/  IABS R7, R3 ;  /* 0x0000000300077213 */ /* 0x000fc40000000000 */
[----:B------:R-:W-:Y:S01]  /*bfb0*/  @!P5 IMAD.MOV R6, RZ, RZ, -R6 ;  /* 0x000000ffff06d224 */ /* 0x000fe200078e0a06 */
[----:B------:R-:W-:Y:S01]  /*bfc0*/  ISETP.GT.U32.AND P5, PT, R24, R10, PT ;  /* 0x0000000a1800720c */ /* 0x000fe20003fa4070 */
[----:B------:R-:W-:Y:S02]  /*bfd0*/  IMAD.MOV R0, RZ, RZ, -R0 ;  /* 0x000000ffff007224 */ /* 0x000fe400078e0a00 */
[--C-:B------:R-:W-:Y:S01]  /*bfe0*/  @!P0 IMAD.IADD R11, R11, 0x1, -R24.reuse ;  /* 0x000000010b0b8824 */ /* 0x100fe200078e0a18 */
[----:B------:R-:W-:Y:S01]  /*bff0*/  ISETP.GE.AND P0, PT, R12, RZ, PT ;  /* 0x000000ff0c00720c */ /* 0x000fe20003f06270 */
[----:B------:R-:W-:Y:S01]  /*c000*/  IMAD R15, R24, R0, R15 ;  /* 0x00000000180f7224 */ /* 0x000fe200078e020f */
[----:B------:R-:W-:Y:S01]  /*c010*/  IADD3 R0, R29, 0x124, RZ ;  /* 0x000001241d007810 */ /* 0x000fe20007ffe0ff */
[----:B------:R-:W-:Y:S01]  /*c020*/  @!P3 IMAD.IADD R4, R4, 0x1, -R24 ;  /* 0x000000010404b824 */ /* 0x000fe200078e0a18 */
[----:B------:R-:W-:Y:S01]  /*c030*/  IABS R12, R12 ;  /* 0x0000000c000c7213 */ /* 0x000fe20000000000 */
[----:B------:R-:W-:Y:S01]  /*c040*/  IMAD.MOV.U32 R5, RZ, RZ, R11 ;  /* 0x000000ffff057224 */ /* 0x000fe200078e000b */
[----:B------:R-:W-:Y:S01]  /*c050*/  ISETP.GT.U32.AND P3, PT, R24, R15, PT ;  /* 0x0000000f1800720c */ /* 0x000fe20003f64070 */
[----:B------:R1:W-:Y:S01]  /*c060*/  STL [R1+0x494], R6 ;  /* 0x0004940601007387 */ /* 0x0003e20000100800 */
[----:B------:R-:W-:Y:S01]  /*c070*/  @!P6 IMAD.MOV R4, RZ, RZ, -R4 ;  /* 0x000000ffff04e224 */ /* 0x000fe200078e0a04 */
[----:B------:R-:W-:Y:S01]  /*c080*/  ISETP.GE.AND P6, PT, R0, RZ, PT ;  /* 0x000000ff0000720c */ /* 0x000fe20003fc6270 */
[----:B------:R-:W-:Y:S01]  /*c090*/  @!P5 IMAD.IADD R10, R10, 0x1, -R24 ;  /* 0x000000010a0ad824 */ /* 0x000fe200078e0a18 */
[----:B------:R-:W-:Y:S01]  /*c0a0*/  ISETP.GE.AND P5, PT, R3, RZ, PT ;  /* 0x000000ff0300720c */ /* 0x000fe20003fa6270 */
[----:B------:R-:W-:Y:S01]  /*c0b0*/  @!P2 IMAD.MOV R5, RZ, RZ, -R5 ;  /* 0x000000ffff05a224 */ /* 0x000fe200078e0a05 */
[----:B------:R-:W-:Y:S01]  /*c0c0*/  IADD3 R11, R29, 0x122, RZ ;  /* 0x000001221d0b7810 */ /* 0x000fe20007ffe0ff */
[----:B0-----:R-:W-:Y:S01]  /*c0d0*/  IMAD.HI.U32 R9, R2, R12, RZ ;  /* 0x0000000c02097227 */ /* 0x001fe200078e00ff */
[----:B------:R-:W-:-:S02]  /*c0e0*/  ISETP.GT.U32.AND P2, PT, R24, R10, PT ;  /* 0x0000000a1800720c */ /* 0x000fc40003f44070 */
[----:B-1----:R-:W-:Y:S01]  /*c0f0*/  IABS R6, R0 ;  /* 0x0000000000067213 */ /* 0x002fe20000000000 */
[----:B------:R-:W-:Y:S01]  /*c100*/  IMAD.MOV R9, RZ, RZ, -R9 ;  /* 0x000000ffff097224 */ /* 0x000fe200078e0a09 */
[----:B------:R0:W-:Y:S01]  /*c110*/  STL [R1+0x40c], R5 ;  /* 0x00040c0501007387 */ /* 0x0001e20000100800 */
[----:B------:R-:W-:Y:S01]  /*c120*/  @!P3 IMAD.IADD R15, R15, 0x1, -R24 ;  /* 0x000000010f0fb824 */ /* 0x000fe200078e0a18 */
[----:B------:R-:W-:Y:S01]  /*c130*/  IADD3 R0, R29, 0x123, RZ ;  /* 0x000001231d007810 */ /* 0x000fe20007ffe0ff */
[----:B------:R-:W-:Y:S01]  /*c140*/  IMAD.HI.U32 R3, R2, R6, RZ ;  /* 0x0000000602037227 */ /* 0x000fe200078e00ff */
[----:B------:R1:W-:Y:S01]  /*c150*/  STL [R1+0x490], R4 ;  /* 0x0004900401007387 */ /* 0x0003e20000100800 */
[----:B------:R-:W-:Y:S02]  /*c160*/  IABS R14, R11 ;  /* 0x0000000b000e7213 */ /* 0x000fe40000000000 */
[C---:B------:R-:W-:Y:S01]  /*c170*/  ISETP.GT.U32.AND P3, PT, R24.reuse, R15, PT ;  /* 0x0000000f1800720c */ /* 0x040fe20003f64070 */
[----:B------:R-:W-:-:S02]  /*c180*/  IMAD R12, R24, R9, R12 ;  /* 0x00000009180c7224 */ /* 0x000fc400078e020c */
[----:B0-----:R-:W-:-:S04]  /*c190*/  IMAD.HI.U32 R5, R2, R7, RZ ;  /* 0x0000000702057227 */ /* 0x001fc800078e00ff */
[----:B------:R-:W-:Y:S01]  /*c1a0*/  IMAD.MOV R3, RZ, RZ, -R3 ;  /* 0x000000ffff037224 */ /* 0x000fe200078e0a03 */
[C---:B-1----:R-:W-:Y:S01]  /*c1b0*/  IADD3 R4, R29.reuse, 0x121, RZ ;  /* 0x000001211d047810 */ /* 0x042fe20007ffe0ff */
[----:B------:R-:W-:Y:S01]  /*c1c0*/  @!P2 IMAD.IADD R10, R10, 0x1, -R24 ;  /* 0x000000010a0aa824 */ /* 0x000fe200078e0a18 */
[C---:B------:R-:W-:Y:S01]  /*c1d0*/  ISETP.GT.U32.AND P2, PT, R24.reuse, R12, PT ;  /* 0x0000000c1800720c */ /* 0x040fe20003f44070 */
[----:B------:R-:W-:Y:S01]  /*c1e0*/  IMAD.MOV R5, RZ, RZ, -R5 ;  /* 0x000000ffff057224 */ /* 0x000fe200078e0a05 */
[----:B------:R-:W-:Y:S01]  /*c1f0*/  IABS R13, R4 ;  /* 0x00000004000d7213 */ /* 0x000fe20000000000 */
[C---:B------:R-:W-:Y:S01]  /*c200*/  IMAD R6, R24.reuse, R3, R6 ;  /* 0x0000000318067224 */ /* 0x040fe200078e0206 */
[----:B------:R-:W-:Y:S01]  /*c210*/  IADD3 R3, R29, 0x120, RZ ;  /* 0x000001201d037810 */ /* 0x000fe20007ffe0ff */
[----:B------:R-:W-:Y:S02]  /*c220*/  IMAD.MOV.U32 R16, RZ, RZ, R10 ;  /* 0x000000ffff107224 */ /* 0x000fe400078e000a */
[C---:B------:R-:W-:Y:S01]  /*c230*/  IMAD R7, R24.reuse, R5, R7 ;  /* 0x0000000518077224 */ /* 0x040fe200078e0207 */
[----:B------:R-:W-:Y:S01]  /*c240*/  IABS R5, R0 ;  /* 0x0000000000057213 */ /* 0x000fe20000000000 */
[----:B------:R-:W-:Y:S01]  /*c250*/  @!P1 IMAD.MOV R16, RZ, RZ, -R16 ;  /* 0x000000ffff109224 */ /* 0x000fe200078e0a10 */
[C---:B------:R-:W-:Y:S01]  /*c260*/  ISETP.GT.U32.AND P1, PT, R24.reuse, R6, PT ;  /* 0x000000061800720c */ /* 0x040fe20003f24070 */
[--C-:B------:R-:W-:Y:S01]  /*c270*/  @!P3 IMAD.IADD R15, R15, 0x1, -R24.reuse ;  /* 0x000000010f0fb824 */ /* 0x100fe200078e0a18 */
[----:B------:R-:W-:Y:S01]  /*c280*/  ISETP.GT.U32.AND P3, PT, R24, R7, PT ;  /* 0x000000071800720c */ /* 0x000fe20003f64070 */
[----:B------:R-:W-:Y:S01]  /*c290*/  @!P2 IMAD.IADD R12, R12, 0x1, -R24 ;  /* 0x000000010c0ca824 */ /* 0x000fe200078e0a18 */
[----:B------:R-:W-:Y:S01]  /*c2a0*/  IABS R9, R3 ;  /* 0x0000000300097213 */ /* 0x000fe20000000000 */
[----:B------:R-:W-:Y:S01]  /*c2b0*/  IMAD.HI.U32 R10, R2, R5, RZ ;  /* 0x00000005020a7227 */ /* 0x000fe200078e00ff */
[----:B------:R-:W-:Y:S02]  /*c2c0*/  STL [R1+0x458], R16 ;  /* 0x0004581001007387 */ /* 0x000fe40000100800 */
[----:B------:R-:W-:Y:S01]  /*c2d0*/  ISETP.GT.U32.AND P2, PT, R24, R12, PT ;  /* 0x0000000c1800720c */ /* 0x000fe20003f44070 */
[----:B------:R-:W-:-:S02]  /*c2e0*/  IMAD.MOV R10, RZ, RZ, -R10 ;  /* 0x000000ffff0a7224 */ /* 0x000fc400078e0a0a */
[----:B------:R-:W-:Y:S01]  /*c2f0*/  @!P4 IMAD.MOV R15, RZ, RZ, -R15 ;  /* 0x000000ffff0fc224 */ /* 0x000fe200078e0a0f */
[----:B------:R-:W-:Y:S01]  /*c300*/  ISETP.GE.AND P4, PT, R0, RZ, PT ;  /* 0x000000ff0000720c */ /* 0x000fe20003f86270 */
[--C-:B------:R-:W-:Y:S02]  /*c310*/  @!P1 IMAD.IADD R6, R6, 0x1, -R24.reuse ;  /* 0x0000000106069824 */ /* 0x100fe400078e0a18 */
[----:B------:R-:W-:Y:S01]  /*c320*/  @!P3 IMAD.IADD R7, R7, 0x1, -R24 ;  /* 0x000000010707b824 */ /* 0x000fe200078e0a18 */
[----:B------:R0:W-:Y:S01]  /*c330*/  STL [R1+0x48c], R15 ;  /* 0x00048c0f01007387 */ /* 0x0001e20000100800 */
[C---:B------:R-:W-:Y:S01]  /*c340*/  IMAD R0, R24.reuse, R10, R5 ;  /* 0x0000000a18007224 */ /* 0x040fe200078e0205 */
[----:B------:R-:W-:Y:S01]  /*c350*/  ISETP.GT.U32.AND P1, PT, R24, R6, PT ;  /* 0x000000061800720c */ /* 0x000fe20003f24070 */
[----:B------:R-:W-:Y:S01]  /*c360*/  IMAD.HI.U32 R5, R2, R13, RZ ;  /* 0x0000000d02057227 */ /* 0x000fe200078e00ff */
[----:B------:R-:W-:-:S03]  /*c370*/  ISETP.GT.U32.AND P3, PT, R24, R7, PT ;  /* 0x000000071800720c */ /* 0x000fc60003f64070 */
[----:B------:R-:W-:-:S04]  /*c380*/  IMAD.HI.U32 R10, R2, R9, RZ ;  /* 0x00000009020a7227 */ /* 0x000fc800078e00ff */
[----:B0-----:R-:W-:-:S04]  /*c390*/  IMAD.HI.U32 R15, R2, R14, RZ ;  /* 0x0000000e020f7227 */ /* 0x001fc800078e00ff */
[----:B------:R-:W-:Y:S01]  /*c3a0*/  @!P2 IMAD.IADD R12, R12, 0x1, -R24 ;  /* 0x000000010c0ca824 */ /* 0x000fe200078e0a18 */
[C---:B------:R-:W-:Y:S01]  /*c3b0*/  ISETP.GT.U32.AND P2, PT, R24.reuse, R0, PT ;  /* 0x000000001800720c */ /* 0x040fe20003f44070 */
[----:B------:R-:W-:Y:S02]  /*c3c0*/  IMAD.MOV R5, RZ, RZ, -R5 ;  /* 0x000000ffff057224 */ /* 0x000fe400078e0a05 */
[----:B------:R-:W-:Y:S02]  /*c3d0*/  IMAD.MOV R10, RZ, RZ, -R10 ;  /* 0x000000ffff0a7224 */ /* 0x000fe400078e0a0a */
[----:B------:R-:W-:Y:S02]  /*c3e0*/  IMAD.MOV R15, RZ, RZ, -R15 ;  /* 0x000000ffff0f7224 */ /* 0x000fe400078e0a0f */
[----:B------:R-:W-:Y:S01]  /*c3f0*/  IMAD R13, R24, R5, R13 ;  /* 0x00000005180d7224 */ /* 0x000fe200078e020d */
[----:B------:R-:W-:Y:S01]  /*c400*/  IADD3 R5, R29, 0x11f, RZ ;  /* 0x0000011f1d057810 */ /* 0x000fe20007ffe0ff */
[----:B------:R-:W-:-:S02]  /*c410*/  @!P1 IMAD.IADD R6, R6, 0x1, -R24 ;  /* 0x0000000106069824 */ /* 0x000fc400078e0a18 */
[----:B------:R-:W-:Y:S01]  /*c420*/  @!P3 IMAD.IADD R7, R7, 0x1, -R24 ;  /* 0x000000010707b824 */ /* 0x000fe200078e0a18 */
[----:B------:R-:W-:Y:S01]  /*c430*/  ISETP.GE.AND P3, PT, R11, RZ, PT ;  /* 0x000000ff0b00720c */ /* 0x000fe20003f66270 */
[C---:B------:R-:W-:Y:S01]  /*c440*/  IMAD R9, R24.reuse, R10, R9 ;  /* 0x0000000a18097224 */ /* 0x040fe200078e0209 */
[C---:B------:R-:W-:Y:S01]  /*c450*/  ISETP.GT.U32.AND P1, PT, R24.reuse, R13, PT ;  /* 0x0000000d1800720c */ /* 0x040fe20003f24070 */
[C---:B------:R-:W-:Y:S02]  /*c460*/  IMAD R11, R24.reuse, R15, R14 ;  /* 0x0000000f180b7224 */ /* 0x040fe400078e020e */
[----:B------:R-:W-:Y:S01]  /*c470*/  IMAD.MOV.U32 R16, RZ, RZ, R12 ;  /* 0x000000ffff107224 */ /* 0x000fe200078e000c */
[----:B------:R-:W-:Y:S01]  /*c480*/  IABS R12, R5 ;  /* 0x00000005000c7213 */ /* 0x000fe20000000000 */
[----:B------:R-:W-:Y:S02]  /*c490*/  IMAD.MOV.U32 R10, RZ, RZ, R6 ;  /* 0x000000ffff0a7224 */ /* 0x000fe400078e0006 */
[----:B------:R-:W-:Y:S01]  /*c4a0*/  @!P0 IMAD.MOV R16, RZ, RZ, -R16 ;  /* 0x000000ffff108224 */ /* 0x000fe200078e0a10 */
[C---:B------:R-:W-:Y:S01]  /*c4b0*/  ISETP.GT.U32.AND P0, PT, R24.reuse, R11, PT ;  /* 0x0000000b1800720c */ /* 0x040fe20003f04070 */
[----:B------:R-:W-:Y:S01]  /*c4c0*/  @!P6 IMAD.MOV R10, RZ, RZ, -R10 ;  /* 0x000000ffff0ae224 */ /* 0x000fe200078e0a0a */
[----:B------:R-:W-:Y:S01]  /*c4d0*/  ISETP.GT.U32.AND P6, PT, R24, R9, PT ;  /* 0x000000091800720c */ /* 0x000fe20003fc4070 */
[--C-:B------:R-:W-:Y:S01]  /*c4e0*/  @!P2 IMAD.IADD R0, R0, 0x1, -R24.reuse ;  /* 0x000000010000a824 */ /* 0x100fe200078e0a18 */
[----:B------:R-:W-:Y:S01]  /*c4f0*/  STL [R1+0x478], R16 ;  /* 0x0004781001007387 */ /* 0x000fe20000100800 */
[----:B------:R-:W-:Y:S01]  /*c500*/  @!P5 IMAD.MOV R7, RZ, RZ, -R7 ;  /* 0x000000ffff07d224 */ /* 0x000fe200078e0a07 */
[----:B------:R-:W-:Y:S01]  /*c510*/  ISETP.GE.AND P5, PT, R4, RZ, PT ;  /* 0x000000ff0400720c */ /* 0x000fe20003fa6270 */
[--C-:B------:R-:W-:Y:S01]  /*c520*/  @!P1 IMAD.IADD R13, R13, 0x1, -R24.reuse ;  /* 0x000000010d0d9824 */ /* 0x100fe200078e0a18 */
[----:B------:R-:W-:Y:S01]  /*c530*/  ISETP.GT.U32.AND P2, PT, R24, R0, PT ;  /* 0x000000001800720c */ /* 0x000fe20003f44070 */
[----:B------:R-:W-:Y:S01]  /*c540*/  IMAD.HI.U32 R6, R2, R12, RZ ;  /* 0x0000000c02067227 */ /* 0x000fe200078e00ff */
[----:B------:R-:W-:Y:S01]  /*c550*/  IADD3 R4, R29, 0x11e, RZ ;  /* 0x0000011e1d047810 */ /* 0x000fe20007ffe0ff */
[----:B------:R0:W-:Y:S02]  /*c560*/  STL [R1+0x480], R7 ;  /* 0x0004800701007387 */ /* 0x0001e40000100800 */
[--C-:B------:R-:W-:Y:S01]  /*c570*/  @!P0 IMAD.IADD R11, R11, 0x1, -R24.reuse ;  /* 0x000000010b0b8824 */ /* 0x100fe200078e0a18 */
[----:B------:R-:W-:Y:S01]  /*c580*/  ISETP.GE.AND P0, PT, R5, RZ, PT ;  /* 0x000000ff0500720c */ /* 0x000fe20003f06270 */
[----:B------:R-:W-:Y:S01]  /*c590*/  @!P6 IMAD.IADD R9, R9, 0x1, -R24 ;  /* 0x000000010909e824 */ /* 0x000fe200078e0a18 */
[C---:B------:R-:W-:Y:S01]  /*c5a0*/  ISETP.GT.U32.AND P6, PT, R24.reuse, R13, PT ;  /* 0x0000000d1800720c */ /* 0x040fe20003fc4070 */
[----:B------:R1:W-:Y:S01]  /*c5b0*/  STL [R1+0x484], R10 ;  /* 0x0004840a01007387 */ /* 0x0003e20000100800 */
[----:B------:R-:W-:Y:S01]  /*c5c0*/  ISETP.GT.U32.AND P1, PT, R24, R11, PT ;  /* 0x0000000b1800720c */ /* 0x000fe20003f24070 */
[----:B------:R-:W-:Y:S01]  /*c5d0*/  IMAD.MOV R6, RZ, RZ, -R6 ;  /* 0x000000ffff067224 */ /* 0x000fe200078e0a06 */
[----:B0-----:R-:W-:Y:S01]  /*c5e0*/  IABS R7, R4 ;  /* 0x0000000400077213 */ /* 0x001fe20000000000 */
[----:B------:R-:W-:Y:S01]  /*c5f0*/  @!P2 IMAD.IADD R0, R0, 0x1, -R24 ;  /* 0x000000010000a824 */ /* 0x000fe200078e0a18 */
[----:B------:R-:W-:Y:S01]  /*c600*/  ISETP.GE.AND P2, PT, R3, RZ, PT ;  /* 0x000000ff0300720c */ /* 0x000fe20003f46270 */
[----:B------:R-:W-:Y:S01]  /*c610*/  IMAD R12, R24, R6, R12 ;  /* 0x00000006180c7224 */ /* 0x000fe200078e020c */
[----:B------:R-:W-:Y:S01]  /*c620*/  IADD3 R3, R29, 0x11d, RZ ;  /* 0x0000011d1d037810 */ /* 0x000fe20007ffe0ff */
[----:B------:R-:W-:-:S03]  /*c630*/  IMAD.HI.U32 R5, R2, R7, RZ ;  /* 0x0000000702057227 */ /* 0x000fc600078e00ff */
[----:B------:R-:W-:Y:S01]  /*c640*/  IABS R6, R3 ;  /* 0x0000000300067213 */ /* 0x000fe20000000000 */
[----:B------:R-:W-:Y:S02]  /*c650*/  IMAD.MOV R5, RZ, RZ, -R5 ;  /* 0x000000ffff057224 */ /* 0x000fe400078e0a05 */
[----:B-1----:R-:W-:Y:S01]  /*c660*/  IMAD.MOV.U32 R10, RZ, RZ, R0 ;  /* 0x000000ffff0a7224 */ /* 0x002fe200078e0000 */
[----:B------:R-:W-:Y:S01]  /*c670*/  IADD3 R0, R29, 0x11c, RZ ;  /* 0x0000011c1d007810 */ /* 0x000fe20007ffe0ff */
[C---:B------:R-:W-:Y:S02]  /*c680*/  IMAD R7, R24.reuse, R5, R7 ;  /* 0x0000000518077224 */ /* 0x040fe400078e0207 */
[----:B------:R-:W-:Y:S01]  /*c690*/  @!P4 IMAD.MOV R10, RZ, RZ, -R10 ;  /* 0x000000ffff0ac224 */ /* 0x000fe200078e0a0a */
[C---:B------:R-:W-:Y:S01]  /*c6a0*/  ISETP.GT.U32.AND P4, PT, R24.reuse, R9, PT ;  /* 0x000000091800720c */ /* 0x040fe20003f84070 */
[--C-:B------:R-:W-:Y:S01]  /*c6b0*/  @!P6 IMAD.IADD R13, R13, 0x1, -R24.reuse ;  /* 0x000000010d0de824 */ /* 0x100fe200078e0a18 */
[C---:B------:R-:W-:Y:S01]  /*c6c0*/  ISETP.GT.U32.AND P6, PT, R24.reuse, R7, PT ;  /* 0x000000071800720c */ /* 0x040fe20003fc4070 */
[----:B------:R-:W-:Y:S01]  /*c6d0*/  @!P1 IMAD.IADD R11, R11, 0x1, -R24 ;  /* 0x000000010b0b9824 */ /* 0x000fe200078e0a18 */
[----:B------:R-:W-:Y:S01]  /*c6e0*/  ISETP.GT.U32.AND P1, PT, R24, R12, PT ;  /* 0x0000000c1800720c */ /* 0x000fe20003f24070 */
[----:B------:R0:W-:Y:S01]  /*c6f0*/  STL [R1+0x488], R10 ;  /* 0x0004880a01007387 */ /* 0x0001e20000100800 */
[----:B------:R-:W-:Y:S01]  /*c700*/  IABS R5, R0 ;  /* 0x0000000000057213 */ /* 0x000fe20000000000 */
[----:B------:R-:W-:-:S02]  /*c710*/  IMAD.MOV.U32 R16, RZ, RZ, R11 ;  /* 0x000000ffff107224 */ /* 0x000fc400078e000b */
[----:B------:R-:W-:Y:S02]  /*c720*/  @!P5 IMAD.MOV R13, RZ, RZ, -R13 ;  /* 0x000000ffff0dd224 */ /* 0x000fe400078e0a0d */
[----:B------:R-:W-:Y:S01]  /*c730*/  IMAD.HI.U32 R15, R2, R5, RZ ;  /* 0x00000005020f7227 */ /* 0x000fe200078e00ff */
[----:B0-----:R-:W-:-:S03]  /*c740*/  IADD3 R10, R29, 0x11b, RZ ;  /* 0x0000011b1d0a7810 */ /* 0x001fc60007ffe0ff */
[--C-:B------:R-:W-:Y:S01]  /*c750*/  @!P4 IMAD.IADD R9, R9, 0x1, -R24.reuse ;  /* 0x000000010909c824 */ /* 0x100fe200078e0a18 */
[----:B------:R-:W-:Y:S01]  /*c760*/  ISETP.GE.AND P4, PT, R4, RZ, PT ;  /* 0x000000ff0400720c */ /* 0x000fe20003f86270 */
[--C-:B------:R-:W-:Y:S01]  /*c770*/  @!P6 IMAD.IADD R7, R7, 0x1, -R24.reuse ;  /* 0x000000010707e824 */ /* 0x100fe200078e0a18 */
[----:B------:R-:W-:Y:S01]  /*c780*/  IABS R14, R10 ;  /* 0x0000000a000e7213 */ /* 0x000fe20000000000 */
[----:B------:R-:W-:Y:S01]  /*c790*/  @!P1 IMAD.IADD R12, R12, 0x1, -R24 ;  /* 0x000000010c0c9824 */ /* 0x000fe200078e0a18 */
[----:B------:R-:W-:Y:S01]  /*c7a0*/  ISETP.GE.AND P1, PT, R3, RZ, PT ;  /* 0x000000ff0300720c */ /* 0x000fe20003f26270 */
[----:B------:R-:W-:Y:S01]  /*c7b0*/  IMAD.MOV R11, RZ, RZ, -R15 ;  /* 0x000000ffff0b7224 */ /* 0x000fe200078e0a0f */
[----:B------:R-:W-:Y:S01]  /*c7c0*/  ISETP.GT.U32.AND P6, PT, R24, R7, PT ;  /* 0x000000071800720c */ /* 0x000fe20003fc4070 */
[----:B------:R-:W-:Y:S01]  /*c7d0*/  IMAD.MOV.U32 R4, RZ, RZ, R14 ;  /* 0x000000ffff047224 */ /* 0x000fe200078e000e */
[----:B------:R-:W-:Y:S01]  /*c7e0*/  IADD3 R15, R29, 0x11a, RZ ;  /* 0x0000011a1d0f7810 */ /* 0x000fe20007ffe0ff */
[----:B------:R-:W-:-:S04]  /*c7f0*/  IMAD.HI.U32 R14, R2, R6, RZ ;  /* 0x00000006020e7227 */ /* 0x000fc800078e00ff */
[----:B------:R-:W-:-:S04]  /*c800*/  IMAD.HI.U32 R3, R2, R4, RZ ;  /* 0x0000000402037227 */ /* 0x000fc800078e00ff */
[----:B------:R-:W-:Y:S02]  /*c810*/  IMAD.MOV R14, RZ, RZ, -R14 ;  /* 0x000000ffff0e7224 */ /* 0x000fe400078e0a0e */
[----:B------:R-:W-:Y:S02]  /*c820*/  IMAD.MOV R3, RZ, RZ, -R3 ;  /* 0x000000ffff037224 */ /* 0x000fe400078e0a03 */
[C---:B------:R-:W-:Y:S02]  /*c830*/  IMAD R5, R24.reuse, R11, R5 ;  /* 0x0000000b18057224 */ /* 0x040fe400078e0205 */
[----:B------:R-:W-:Y:S01]  /*c840*/  @!P3 IMAD.MOV R16, RZ, RZ, -R16 ;  /* 0x000000ffff10b224 */ /* 0x000fe200078e0a10 */
[C---:B------:R-:W-:Y:S01]  /*c850*/  ISETP.GT.U32.AND P3, PT, R24.reuse, R12, PT ;  /* 0x0000000c1800720c */ /* 0x040fe20003f64070 */
[C---:B------:R-:W-:Y:S02]  /*c860*/  IMAD R6, R24.reuse, R14, R6 ;  /* 0x0000000e18067224 */ /* 0x040fe400078e0206 */
[C---:B------:R-:W-:Y:S01]  /*c870*/  IMAD R4, R24.reuse, R3, R4 ;  /* 0x0000000318047224 */ /* 0x040fe200078e0204 */
[----:B------:R-:W-:Y:S01]  /*c880*/  STL [R1+0x47c], R16 ;  /* 0x00047c1001007387 */ /* 0x000fe20000100800 */
[----:B------:R-:W-:Y:S01]  /*c890*/  @!P2 IMAD.MOV R9, RZ, RZ, -R9 ;  /* 0x000000ffff09a224 */ /* 0x000fe200078e0a09 */
[C---:B------:R-:W-:Y:S01]  /*c8a0*/  ISETP.GT.U32.AND P2, PT, R24.reuse, R5, PT ;  /* 0x000000051800720c */ /* 0x040fe20003f44070 */
[--C-:B------:R-:W-:Y:S01]  /*c8b0*/  @!P6 IMAD.IADD R7, R7, 0x1, -R24.reuse ;  /* 0x000000010707e824 */ /* 0x100fe200078e0a18 */
[C---:B------:R-:W-:Y:S01]  /*c8c0*/  ISETP.GT.U32.AND P5, PT, R24.reuse, R6, PT ;  /* 0x000000061800720c */ /* 0x040fe20003fa4070 */
[----:B------:R-:W-:Y:S01]  /*c8d0*/  STL [R1+0x46c], R13 ;  /* 0x00046c0d01007387 */ /* 0x000fe20000100800 */
[----:B------:R-:W-:Y:S01]  /*c8e0*/  ISETP.GT.U32.AND P6, PT, R24, R4, PT ;  /* 0x000000041800720c */ /* 0x000fe20003fc4070 */
[----:B------:R-:W-:Y:S01]  /*c8f0*/  @!P4 IMAD.MOV R7, RZ, RZ, -R7 ;  /* 0x000000ffff07c224 */ /* 0x000fe200078e0a07 */
[----:B------:R-:W-:Y:S01]  /*c900*/  IABS R3, R15 ;  /* 0x0000000f00037213 */ /* 0x000fe20000000000 */
[----:B------:R0:W-:Y:S01]  /*c910*/  STL [R1+0x470], R9 ;  /* 0x0004700901007387 */ /* 0x0001e20000100800 */
[----:B------:R-:W-:Y:S01]  /*c920*/  @!P3 IMAD.IADD R12, R12, 0x1, -R24 ;  /* 0x000000010c0cb824 */ /* 0x000fe200078e0a18 */
[----:B------:R-:W-:-:S02]  /*c930*/  ISETP.GE.AND P3, PT, R0, RZ, PT ;  /* 0x000000ff0000720c */ /* 0x000fc40003f66270 */
[----:B------:R-:W-:-:S04]  /*c940*/  IMAD.HI.U32 R11, R2, R3, RZ ;  /* 0x00000003020b7227 */ /* 0x000fc800078e00ff */
[--C-:B------:R-:W-:Y:S01]  /*c950*/  @!P2 IMAD.IADD R5, R5, 0x1, -R24.reuse ;  /* 0x000000010505a824 */ /* 0x100fe200078e0a18 */
[C---:B0-----:R-:W-:Y:S01]  /*c960*/  IADD3 R9, R29.reuse, 0x119, RZ ;  /* 0x000001191d097810 */ /* 0x041fe20007ffe0ff */
[--C-:B------:R-:W-:Y:S01]  /*c970*/  @!P5 IMAD.IADD R6, R6, 0x1, -R24.reuse ;  /* 0x000000010606d824 */ /* 0x100fe200078e0a18 */
[----:B------:R-:W-:Y:S01]  /*c980*/  ISETP.GE.AND P5, PT, R10, RZ, PT ;  /* 0x000000ff0a00720c */ /* 0x000fe20003fa6270 */
[----:B------:R-:W-:Y:S01]  /*c990*/  @!P6 IMAD.IADD R4, R4, 0x1, -R24 ;  /* 0x000000010404e824 */ /* 0x000fe200078e0a18 */
[----:B------:R-:W-:Y:S01]  /*c9a0*/  IABS R0, R9 ;  /* 0x0000000900007213 */ /* 0x000fe20000000000 */
[----:B------:R-:W-:Y:S01]  /*c9b0*/  IMAD.MOV.U32 R14, RZ, RZ, R12 ;  /* 0x000000ffff0e7224 */ /* 0x000fe200078e000c */
[C---:B------:R-:W-:Y:S01]  /*c9c0*/  ISETP.GT.U32.AND P6, PT, R24.reuse, R5, PT ;  /* 0x000000051800720c */ /* 0x040fe20003fc4070 */
[----:B------:R-:W-:Y:S01]  /*c9d0*/  IMAD.MOV R11, RZ, RZ, -R11 ;  /* 0x000000ffff0b7224 */ /* 0x000fe200078e0a0b */
[----:B------:R-:W-:Y:S01]  /*c9e0*/  ISETP.GT.U32.AND P2, PT, R24, R6, PT ;  /* 0x000000061800720c */ /* 0x000fe20003f44070 */
[----:B------:R-:W-:Y:S01]  /*c9f0*/  IMAD.HI.U32 R13, R2, R0, RZ ;  /* 0x00000000020d7227 */ /* 0x000fe200078e00ff */
[----:B------:R-:W-:-:S03]  /*ca00*/  IADD3 R10, R29, 0x118, RZ ;  /* 0x000001181d0a7810 */ /* 0x000fc60007ffe0ff */
[----:B------:R-:W-:Y:S01]  /*ca10*/  IMAD.MOV R13, RZ, RZ, -R13 ;  /* 0x000000ffff0d7224 */ /* 0x000fe200078e0a0d */
[----:B------:R-:W-:Y:S01]  /*ca20*/  IABS R12, R10 ;  /* 0x0000000a000c7213 */ /* 0x000fe20000000000 */
[----:B------:R-:W-:Y:S01]  /*ca30*/  @!P0 IMAD.MOV R14, RZ, RZ, -R14 ;  /* 0x000000ffff0e8224 */ /* 0x000fe200078e0a0e */
[C---:B------:R-:W-:Y:S01]  /*ca40*/  ISETP.GT.U32.AND P0, PT, R24.reuse, R4, PT ;  /* 0x000000041800720c */ /* 0x040fe20003f04070 */
        /* <DEDUP_REMOVED lines=8> */
[----:B------:R-:W-:Y:S01]  /*cad0*/  IMAD.HI.U32 R16, R2, R12, RZ ;  /* 0x0000000c02107227 */ /* 0x000fe200078e00ff */
[----:B------:R0:W-:Y:S03]  /*cae0*/  STL [R1+0x474], R14 ;  /* 0x0004740e01007387 */ /* 0x0001e60000100800 */
[----:B------:R-:W-:Y:S01]  /*caf0*/  @!P0 IMAD.IADD R4, R4, 0x1, -R24 ;  /* 0x0000000104048824 */ /* 0x000fe200078e0a18 */
[----:B------:R-:W-:Y:S01]  /*cb00*/  ISETP.GE.AND P0, PT, R15, RZ, PT ;  /* 0x000000ff0f00720c */ /* 0x000fe20003f06270 */
[----:B------:R-:W-:Y:S01]  /*cb10*/  IMAD.MOV R15, RZ, RZ, -R16 ;  /* 0x000000ffff0f7224 */ /* 0x000fe200078e0a10 */
[----:B------:R-:W-:Y:S01]  /*cb20*/  IABS R16, R13 ;  /* 0x0000000d00107213 */ /* 0x000fe20000000000 */
[----:B------:R-:W-:Y:S01]  /*cb30*/  @!P1 IMAD.MOV R6, RZ, RZ, -R6 ;  /* 0x000000ffff069224 */ /* 0x000fe200078e0a06 */
[----:B------:R-:W-:Y:S01]  /*cb40*/  STL [R1+0x468], R7 ;  /* 0x0004680701007387 */ /* 0x000fe20000100800 */
[--C-:B------:R-:W-:Y:S01]  /*cb50*/  @!P6 IMAD.IADD R0, R0, 0x1, -R24.reuse ;  /* 0x000000010000e824 */ /* 0x100fe200078e0a18 */
[----:B0-----:R-:W-:Y:S01]  /*cb60*/  IABS R14, R11 ;  /* 0x0000000b000e7213 */ /* 0x001fe20000000000 */
[----:B------:R-:W-:Y:S01]  /*cb70*/  @!P2 IMAD.IADD R3, R3, 0x1, -R24 ;  /* 0x000000010303a824 */ /* 0x000fe200078e0a18 */
[----:B------:R-:W-:Y:S01]  /*cb80*/  STL [R1+0x464], R6 ;  /* 0x0004640601007387 */ /* 0x000fe20000100800 */
[C---:B------:R-:W-:Y:S01]  /*cb90*/  IMAD R12, R24.reuse, R15, R12 ;  /* 0x0000000f180c7224 */ /* 0x040fe200078e020c */
[C---:B------:R-:W-:Y:S01]  /*cba0*/  ISETP.GT.U32.AND P6, PT, R24.reuse, R0, PT ;  /* 0x000000001800720c */ /* 0x040fe20003fc4070 */
        /* <DEDUP_REMOVED lines=8> */
[----:B------:R-:W-:Y:S02]  /*cc30*/  ISETP.GE.AND P3, PT, R10, RZ, PT ;  /* 0x000000ff0a00720c */ /* 0x000fe40003f66270 */
[----:B------:R1:W-:Y:S01]  /*cc40*/  STL [R1+0x45c], R4 ;  /* 0x00045c0401007387 */ /* 0x0003e20000100800 */
[----:B------:R-:W-:Y:S01]  /*cc50*/  IMAD R14, R24, R17, R14 ;  /* 0x00000011180e7224 */ /* 0x000fe200078e020e */
[----:B------:R-:W-:Y:S01]  /*cc60*/  ISETP.GE.AND P5, PT, R11, RZ, PT ;  /* 0x000000ff0b00720c */ /* 0x000fe20003fa6270 */
[--C-:B------:R-:W-:Y:S01]  /*cc70*/  @!P6 IMAD.IADD R0, R0, 0x1, -R24.reuse ;  /* 0x000000010000e824 */ /* 0x100fe200078e0a18 */
[----:B0-----:R-:W-:Y:S01]  /*cc80*/  IADD3 R5, R29, 0x115, RZ ;  /* 0x000001151d057810 */ /* 0x001fe20007ffe0ff */
[--C-:B------:R-:W-:Y:S01]  /*cc90*/  @!P4 IMAD.IADD R3, R3, 0x1, -R24.reuse ;  /* 0x000000010303c824 */ /* 0x100fe200078e0a18 */
[----:B------:R-:W-:Y:S01]  /*cca0*/  ISETP.GT.U32.AND P6, PT, R24, R14, PT ;  /* 0x0000000e1800720c */ /* 0x000fe20003fc4070 */
[----:B------:R-:W-:Y:S01]  /*ccb0*/  @!P1 IMAD.IADD R12, R12, 0x1, -R24 ;  /* 0x000000010c0c9824 */ /* 0x000fe200078e0a18 */
[----:B------:R-:W-:Y:S01]  /*ccc0*/  ISETP.GE.AND P4, PT, R13, RZ, PT ;  /* 0x000000ff0d00720c */ /* 0x000fe20003f86270 */
[----:B------:R-:W-:Y:S01]  /*ccd0*/  IMAD.MOV.U32 R7, RZ, RZ, R0 ;  /* 0x000000ffff077224 */ /* 0x000fe200078e0000 */
[----:B------:R-:W-:Y:S01]  /*cce0*/  IABS R13, R5 ;  /* 0x00000005000d7213 */ /* 0x000fe20000000000 */
[----:B-1----:R-:W-:Y:S01]  /*ccf0*/  IMAD.HI.U32 R4, R2, R16, RZ ;  /* 0x0000001002047227 */ /* 0x002fe200078e00ff */
[----:B------:R-:W-:-:S02]  /*cd00*/  ISETP.GT.U32.AND P1, PT, R24, R12, PT ;  /* 0x0000000c1800720c */ /* 0x000fc40003f24070 */
[C---:B------:R-:W-:Y:S01]  /*cd10*/  IADD3 R0, R29.reuse, 0x114, RZ ;  /* 0x000001141d007810 */ /* 0x040fe20007ffe0ff */
[----:B------:R-:W-:Y:S02]  /*cd20*/  IMAD.MOV R4, RZ, RZ, -R4 ;  /* 0x000000ffff047224 */ /* 0x000fe400078e0a04 */
[----:B------:R-:W-:Y:S01]  /*cd30*/  IMAD.MOV.U32 R6, RZ, RZ, R3 ;  /* 0x000000ffff067224 */ /* 0x000fe200078e0003 */
[C---:B------:R-:W-:Y:S01]  /*cd40*/  IADD3 R3, R29.reuse, 0x113, RZ ;  /* 0x000001131d037810 */ /* 0x040fe20007ffe0ff */
[C---:B------:R-:W-:Y:S01]  /*cd50*/  IMAD R4, R24.reuse, R4, R16 ;  /* 0x0000000418047224 */ /* 0x040fe200078e0210 */
[----:B------:R-:W-:Y:S01]  /*cd60*/  IADD3 R16, R29, 0x109, RZ ;  /* 0x000001091d107810 */ /* 0x000fe20007ffe0ff */
[----:B------:R-:W-:Y:S01]  /*cd70*/  @!P2 IMAD.MOV R7, RZ, RZ, -R7 ;  /* 0x000000ffff07a224 */ /* 0x000fe200078e0a07 */
[----:B------:R-:W-:Y:S01]  /*cd80*/  IABS R9, R3 ;  /* 0x0000000300097213 */ /* 0x000fe20000000000 */
[----:B------:R-:W-:Y:S01]  /*cd90*/  @!P0 IMAD.MOV R6, RZ, RZ, -R6 ;  /* 0x000000ffff068224 */ /* 0x000fe200078e0a06 */
[----:B------:R-:W-:Y:S01]  /*cda0*/  ISETP.GT.U32.AND P2, PT, R24, R4, PT ;  /* 0x000000041800720c */ /* 0x000fe20003f44070 */
[--C-:B------:R-:W-:Y:S01]  /*cdb0*/  @!P6 IMAD.IADD R14, R14, 0x1, -R24.reuse ;  /* 0x000000010e0ee824 */ /* 0x100fe200078e0a18 */
[----:B------:R-:W-:Y:S01]  /*cdc0*/  ISETP.GE.AND P0, PT, R5, RZ, PT ;  /* 0x000000ff0500720c */ /* 0x000fe20003f06270 */
[----:B------:R-:W-:Y:S01]  /*cdd0*/  @!P1 IMAD.IADD R12, R12, 0x1, -R24 ;  /* 0x000000010c0c9824 */ /* 0x000fe200078e0a18 */
[----:B------:R0:W-:Y:S01]  /*cde0*/  STL [R1+0x448], R6 ;  /* 0x0004480601007387 */ /* 0x0001e20000100800 */
[----:B------:R-:W-:-:S02]  /*cdf0*/  IABS R5, R0 ;  /* 0x0000000000057213 */ /* 0x000fc40000000000 */
[----:B------:R-:W-:Y:S01]  /*ce00*/  ISETP.GT.U32.AND P6, PT, R24, R14, PT ;  /* 0x0000000e1800720c */ /* 0x000fe20003fc4070 */
[----:B------:R1:W-:Y:S01]  /*ce10*/  STL [R1+0x41c], R7 ;  /* 0x00041c0701007387 */ /* 0x0003e20000100800 */
[----:B------:R-:W-:Y:S02]  /*ce20*/  ISETP.GE.AND P1, PT, R0, RZ, PT ;  /* 0x000000ff0000720c */ /* 0x000fe40003f26270 */
[----:B------:R-:W-:Y:S02]  /*ce30*/  IADD3 R0, R29, 0x112, RZ ;  /* 0x000001121d007810 */ /* 0x000fe40007ffe0ff */
[----:B------:R-:W-:Y:S02]  /*ce40*/  @!P2 IMAD.IADD R4, R4, 0x1, -R24 ;  /* 0x000000010404a824 */ /* 0x000fe400078e0a18 */
[----:B0-----:R-:W-:-:S03]  /*ce50*/  IMAD.HI.U32 R6, R2, R13, RZ ;  /* 0x0000000d02067227 */ /* 0x001fc600078e00ff */
[C---:B------:R-:W-:Y:S01]  /*ce60*/  ISETP.GT.U32.AND P2, PT, R24.reuse, R4, PT ;  /* 0x000000041800720c */ /* 0x040fe20003f44070 */
[----:B------:R-:W-:Y:S02]  /*ce70*/  IMAD.MOV R6, RZ, RZ, -R6 ;  /* 0x000000ffff067224 */ /* 0x000fe400078e0a06 */
[----:B-1----:R-:W-:Y:S02]  /*ce80*/  IMAD.MOV.U32 R7, RZ, RZ, R12 ;  /* 0x000000ffff077224 */ /* 0x002fe400078e000c */
[----:B------:R-:W-:Y:S02]  /*ce90*/  IMAD R13, R24, R6, R13 ;  /* 0x00000006180d7224 */ /* 0x000fe400078e020d */
[----:B------:R-:W-:Y:S02]  /*cea0*/  @!P3 IMAD.MOV R7, RZ, RZ, -R7 ;  /* 0x000000ffff07b224 */ /* 0x000fe400078e0a07 */
[----:B------:R-:W-:Y:S01]  /*ceb0*/  @!P6 IMAD.IADD R14, R14, 0x1, -R24 ;  /* 0x000000010e0ee824 */ /* 0x000fe200078e0a18 */
[----:B------:R-:W-:Y:S01]  /*cec0*/  ISETP.GT.U32.AND P3, PT, R24, R13, PT ;  /* 0x0000000d1800720c */ /* 0x000fe20003f64070 */
[C---:B------:R-:W-:Y:S01]  /*ced0*/  IMAD.HI.U32 R6, R2.reuse, R5, RZ ;  /* 0x0000000502067227 */ /* 0x040fe200078e00ff */
[----:B------:R-:W-:Y:S01]  /*cee0*/  ISETP.GE.AND P6, PT, R3, RZ, PT ;  /* 0x000000ff0300720c */ /* 0x000fe20003fc6270 */
[----:B------:R0:W-:Y:S02]  /*cef0*/  STL [R1+0x420], R7 ;  /* 0x0004200701007387 */ /* 0x0001e40000100800 */
[----:B------:R-:W-:-:S04]  /*cf00*/  IMAD.HI.U32 R3, R2, R9, RZ ;  /* 0x0000000902037227 */ /* 0x000fc800078e00ff */
[----:B------:R-:W-:Y:S02]  /*cf10*/  IMAD.MOV R3, RZ, RZ, -R3 ;  /* 0x000000ffff037224 */ /* 0x000fe400078e0a03 */
[--C-:B------:R-:W-:Y:S01]  /*cf20*/  @!P2 IMAD.IADD R4, R4, 0x1, -R24.reuse ;  /* 0x000000010404a824 */ /* 0x100fe200078e0a18 */
[----:B------:R-:W-:Y:S01]  /*cf30*/  ISETP.GE.AND P2, PT, R0, RZ, PT ;  /* 0x000000ff0000720c */ /* 0x000fe20003f46270 */
[----:B------:R-:W-:Y:S01]  /*cf40*/  @!P3 IMAD.IADD R13, R13, 0x1, -R24 ;  /* 0x000000010d0db824 */ /* 0x000fe200078e0a18 */
[----:B0-----:R-:W-:Y:S01]  /*cf50*/  IABS R7, R0 ;  /* 0x0000000000077213 */ /* 0x001fe20000000000 */
[C---:B------:R-:W-:Y:S02]  /*cf60*/  IMAD R9, R24.reuse, R3, R9 ;  /* 0x0000000318097224 */ /* 0x040fe400078e0209 */
[----:B------:R-:W-:Y:S01]  /*cf70*/  IMAD.MOV.U32 R10, RZ, RZ, R4 ;  /* 0x000000ffff0a7224 */ /* 0x000fe200078e0004 */
[C---:B------:R-:W-:Y:S01]  /*cf80*/  ISETP.GT.U32.AND P3, PT, R24.reuse, R13, PT ;  /* 0x0000000d1800720c */ /* 0x040fe20003f64070 */
[----:B------:R-:W-:Y:S01]  /*cf90*/  IMAD.MOV R12, RZ, RZ, -R6 ;  /* 0x000000ffff0c7224 */ /* 0x000fe200078e0a06 */
[----:B------:R-:W-:Y:S01]  /*cfa0*/  IADD3 R4, R29, 0x110, RZ ;  /* 0x000001101d047810 */ /* 0x000fe20007ffe0ff */
[----:B------:R-:W-:Y:S01]  /*cfb0*/  @!P4 IMAD.MOV R10, RZ, RZ, -R10 ;  /* 0x000000ffff0ac224 */ /* 0x000fe200078e0a0a */
[----:B------:R-:W-:Y:S01]  /*cfc0*/  ISETP.GT.U32.AND P4, PT, R24, R9, PT ;  /* 0x000000091800720c */ /* 0x000fe20003f84070 */
[----:B------:R-:W-:-:S04]  /*cfd0*/  IMAD.HI.U32 R0, R2, R7, RZ ;  /* 0x0000000702007227 */ /* 0x000fc800078e00ff */
[----:B------:R-:W-:Y:S02]  /*cfe0*/  IMAD.MOV.U32 R6, RZ, RZ, R14 ;  /* 0x000000ffff067224 */ /* 0x000fe400078e000e */
[C---:B------:R-:W-:Y:S01]  /*cff0*/  IMAD R12, R24.reuse, R12, R5 ;  /* 0x0000000c180c7224 */ /* 0x040fe200078e0205 */
[C---:B------:R-:W-:Y:S01]  /*d000*/  IADD3 R5, R29.reuse, 0x111, RZ ;  /* 0x000001111d057810 */ /* 0x040fe20007ffe0ff */
[----:B------:R-:W-:Y:S02]  /*d010*/  IMAD.MOV R3, RZ, RZ, -R0 ;  /* 0x000000ffff037224 */ /* 0x000fe400078e0a00 */
[----:B------:R-:W-:Y:S01]  /*d020*/  @!P5 IMAD.MOV R6, RZ, RZ, -R6 ;  /* 0x000000ffff06d224 */ /* 0x000fe200078e0a06 */
[C---:B------:R-:W-:Y:S01]  /*d030*/  ISETP.GT.U32.AND P5, PT, R24.reuse, R12, PT ;  /* 0x0000000c1800720c */ /* 0x040fe20003fa4070 */
[C---:B------:R-:W-:Y:S01]  /*d040*/  IMAD R7, R24.reuse, R3, R7 ;  /* 0x0000000318077224 */ /* 0x040fe200078e0207 */
[----:B------:R-:W-:Y:S01]  /*d050*/  IADD3 R3, R29, 0x10f, RZ ;  /* 0x0000010f1d037810 */ /* 0x000fe20007ffe0ff */
[--C-:B------:R-:W-:Y:S01]  /*d060*/  @!P3 IMAD.IADD R13, R13, 0x1, -R24.reuse ;  /* 0x000000010d0db824 */ /* 0x100fe200078e0a18 */
[----:B------:R0:W-:Y:S01]  /*d070*/  STL [R1+0x450], R6 ;  /* 0x0004500601007387 */ /* 0x0001e20000100800 */
[----:B------:R-:W-:Y:S01]  /*d080*/  @!P4 IMAD.IADD R9, R9, 0x1, -R24 ;  /* 0x000000010909c824 */ /* 0x000fe200078e0a18 */
[----:B------:R-:W-:Y:S01]  /*d090*/  ISETP.GT.U32.AND P3, PT, R24, R7, PT ;  /* 0x000000071800720c */ /* 0x000fe20003f64070 */
[----:B------:R-:W-:Y:S01]  /*d0a0*/  IMAD.MOV.U32 R15, RZ, RZ, R13 ;  /* 0x000000ffff0f7224 */ /* 0x000fe200078e000d */
[----:B------:R1:W-:Y:S01]  /*d0b0*/  STL [R1+0x454], R10 ;  /* 0x0004540a01007387 */ /* 0x0003e20000100800 */
[----:B------:R-:W-:-:S02]  /*d0c0*/  IABS R11, R3 ;  /* 0x00000003000b7213 */ /* 0x000fc40000000000 */
[----:B------:R-:W-:Y:S01]  /*d0d0*/  ISETP.GT.U32.AND P4, PT, R24, R9, PT ;  /* 0x000000091800720c */ /* 0x000fe20003f84070 */
[----:B------:R-:W-:Y:S01]  /*d0e0*/  @!P0 IMAD.MOV R15, RZ, RZ, -R15 ;  /* 0x000000ffff0f8224 */ /* 0x000fe200078e0a0f */
[----:B------:R-:W-:Y:S01]  /*d0f0*/  ISETP.GE.AND P0, PT, R5, RZ, PT ;  /* 0x000000ff0500720c */ /* 0x000fe20003f06270 */
[--C-:B------:R-:W-:Y:S01]  /*d100*/  @!P5 IMAD.IADD R12, R12, 0x1, -R24.reuse ;  /* 0x000000010c0cd824 */ /* 0x100fe200078e0a18 */
[----:B0-----:R-:W-:Y:S01]  /*d110*/  IABS R6, R5 ;  /* 0x0000000500067213 */ /* 0x001fe20000000000 */
[----:B------:R-:W-:Y:S01]  /*d120*/  IMAD.HI.U32 R13, R2, R11, RZ ;  /* 0x0000000b020d7227 */ /* 0x000fe200078e00ff */
[----:B------:R-:W-:Y:S01]  /*d130*/  STL [R1+0x44c], R15 ;  /* 0x00044c0f01007387 */ /* 0x000fe20000100800 */
[----:B-1----:R-:W-:Y:S02]  /*d140*/  IABS R10, R4 ;  /* 0x00000004000a7213 */ /* 0x002fe40000000000 */
[----:B------:R-:W-:Y:S01]  /*d150*/  ISETP.GT.U32.AND P5, PT, R24, R12, PT ;  /* 0x0000000c1800720c */ /* 0x000fe20003fa4070 */
[----:B------:R-:W-:-:S02]  /*d160*/  @!P3 IMAD.IADD R7, R7, 0x1, -R24 ;  /* 0x000000010707b824 */ /* 0x000fc400078e0a18 */
[----:B------:R-:W-:-:S03]  /*d170*/  IMAD.HI.U32 R14, R2, R10, RZ ;  /* 0x0000000a020e7227 */ /* 0x000fc600078e00ff */
[----:B------:R-:W-:Y:S01]  /*d180*/  ISETP.GT.U32.AND P3, PT, R24, R7, PT ;  /* 0x000000071800720c */ /* 0x000fe20003f64070 */
[----:B------:R-:W-:Y:S02]  /*d190*/  IMAD.MOV R14, RZ, RZ, -R14 ;  /* 0x000000ffff0e7224 */ /* 0x000fe400078e0a0e */
[----:B------:R-:W-:-:S04]  /*d1a0*/  IMAD.HI.U32 R0, R2, R6, RZ ;  /* 0x0000000602007227 */ /* 0x000fc800078e00ff */
[C---:B------:R-:W-:Y:S02]  /*d1b0*/  IMAD R5, R24.reuse, R14, R10 ;  /* 0x0000000e18057224 */ /* 0x040fe400078e020a */
[----:B------:R-:W-:Y:S02]  /*d1c0*/  @!P4 IMAD.IADD R9, R9, 0x1, -R24 ;  /* 0x000000010909c824 */ /* 0x000fe400078e0a18 */
[----:B------:R-:W-:Y:S01]  /*d1d0*/  IMAD.MOV R0, RZ, RZ, -R0 ;  /* 0x000000ffff007224 */ /* 0x000fe200078e0a00 */
[----:B------:R-:W-:Y:S01]  /*d1e0*/  ISETP.GT.U32.AND P4, PT, R24, R5, PT ;  /* 0x000000051800720c */ /* 0x000fe20003f84070 */
[----:B------:R-:W-:Y:S02]  /*d1f0*/  @!P5 IMAD.IADD R12, R12, 0x1, -R24 ;  /* 0x000000010c0cd824 */ /* 0x000fe400078e0a18 */
[----:B------:R-:W-:Y:S01]  /*d200*/  IMAD R6, R24, R0, R6 ;  /* 0x0000000018067224 */ /* 0x000fe200078e0206 */
[----:B------:R-:W-:Y:S01]  /*d210*/  IADD3 R0, R29, 0x10e, RZ ;  /* 0x0000010e1d007810 */ /* 0x000fe20007ffe0ff */
[----:B------:R-:W-:Y:S01]  /*d220*/  @!P1 IMAD.MOV R12, RZ, RZ, -R12 ;  /* 0x000000ffff0c9224 */ /* 0x000fe200078e0a0c */
[----:B------:R-:W-:Y:S01]  /*d230*/  ISETP.GE.AND P1, PT, R4, RZ, PT ;  /* 0x000000ff0400720c */ /* 0x000fe20003f26270 */
[--C-:B------:R-:W-:Y:S01]  /*d240*/  @!P3 IMAD.IADD R7, R7, 0x1, -R24.reuse ;  /* 0x000000010707b824 */ /* 0x100fe200078e0a18 */
[----:B------:R-:W-:Y:S01]  /*d250*/  ISETP.GT.U32.AND P5, PT, R24, R6, PT ;  /* 0x000000061800720c */ /* 0x000fe20003fa4070 */
[----:B------:R-:W-:Y:S01]  /*d260*/  IMAD.MOV R13, RZ, RZ, -R13 ;  /* 0x000000ffff0d7224 */ /* 0x000fe200078e0a0d */
[----:B------:R-:W-:Y:S01]  /*d270*/  IABS R10, R0 ;  /* 0x00000000000a7213 */ /* 0x000fe20000000000 */
[----:B------:R0:W-:Y:S01]  /*d280*/  STL [R1+0x42c], R12 ;  /* 0x00042c0c01007387 */ /* 0x0001e20000100800 */
[----:B------:R-:W-:Y:S01]  /*d290*/  @!P2 IMAD.MOV R7, RZ, RZ, -R7 ;  /* 0x000000ffff07a224 */ /* 0x000fe200078e0a07 */
[----:B------:R-:W-:Y:S01]  /*d2a0*/  ISETP.GE.AND P3, PT, R28, RZ, PT ;  /* 0x000000ff1c00720c */ /* 0x000fe20003f66270 */
[----:B------:R-:W-:Y:S01]  /*d2b0*/  @!P4 IMAD.IADD R5, R5, 0x1, -R24 ;  /* 0x000000010505c824 */ /* 0x000fe200078e0a18 */
[----:B------:R-:W-:Y:S01]  /*d2c0*/  ISETP.GE.AND P4, PT, R3, RZ, PT ;  /* 0x000000ff0300720c */ /* 0x000fe20003f86270 */
[----:B------:R-:W-:Y:S01]  /*d2d0*/  IMAD R4, R24, R13, R11 ;  /* 0x0000000d18047224 */ /* 0x000fe200078e020b */
[----:B------:R-:W-:-:S02]  /*d2e0*/  IADD3 R11, R29, 0x108, RZ ;  /* 0x000001081d0b7810 */ /* 0x000fc40007ffe0ff */
[----:B------:R-:W-:Y:S01]  /*d2f0*/  ISETP.GT.U32.AND P2, PT, R24, R5, PT ;  /* 0x000000051800720c */ /* 0x000fe20003f44070 */
[----:B0-----:R-:W-:Y:S01]  /*d300*/  IMAD.MOV.U32 R12, RZ, RZ, R9 ;  /* 0x000000ffff0c7224 */ /* 0x001fe200078e0009 */
[----:B------:R-:W-:Y:S01]  /*d310*/  IABS R14, R11 ;  /* 0x0000000b000e7213 */ /* 0x000fe20000000000 */
[----:B------:R-:W-:-:S04]  /*d320*/  IMAD.HI.U32 R9, R2, R10, RZ ;  /* 0x0000000a02097227 */ /* 0x000fc800078e00ff */
[----:B------:R-:W-:Y:S02]  /*d330*/  @!P5 IMAD.IADD R6, R6, 0x1, -R24 ;  /* 0x000000010606d824 */ /* 0x000fe400078e0a18 */
[----:B------:R-:W-:Y:S01]  /*d340*/  @!P6 IMAD.MOV R12, RZ, RZ, -R12 ;  /* 0x000000ffff0ce224 */ /* 0x000fe200078e0a0c */
[C---:B------:R-:W-:Y:S01]  /*d350*/  ISETP.GT.U32.AND P6, PT, R24.reuse, R4, PT ;  /* 0x000000041800720c */ /* 0x040fe20003fc4070 */
[----:B------:R-:W-:Y:S01]  /*d360*/  IMAD.MOV R9, RZ, RZ, -R9 ;  /* 0x000000ffff097224 */ /* 0x000fe200078e0a09 */
[C---:B------:R-:W-:Y:S01]  /*d370*/  ISETP.GT.U32.AND P5, PT, R24.reuse, R6, PT ;  /* 0x000000061800720c */ /* 0x040fe20003fa4070 */
[----:B------:R-:W-:Y:S01]  /*d380*/  @!P2 IMAD.IADD R5, R5, 0x1, -R24 ;  /* 0x000000010505a824 */ /* 0x000fe200078e0a18 */
[----:B------:R0:W-:Y:S01]  /*d390*/  STL [R1+0x430], R12 ;  /* 0x0004300c01007387 */ /* 0x0001e20000100800 */
[C---:B------:R-:W-:Y:S01]  /*d3a0*/  IMAD R3, R24.reuse, R9, R10 ;  /* 0x0000000918037224 */ /* 0x040fe200078e020a */
[----:B------:R-:W-:Y:S02]  /*d3b0*/  IADD3 R9, R29, 0x10c, RZ ;  /* 0x0000010c1d097810 */ /* 0x000fe40007ffe0ff */
[----:B------:R1:W-:Y:S02]  /*d3c0*/  STL [R1+0x440], R7 ;  /* 0x0004400701007387 */ /* 0x0003e40000100800 */
[----:B------:R-:W-:-:S03]  /*d3d0*/  ISETP.GT.U32.AND P2, PT, R24, R3, PT ;  /* 0x000000031800720c */ /* 0x000fc60003f44070 */
[--C-:B------:R-:W-:Y:S01]  /*d3e0*/  @!P6 IMAD.IADD R4, R4, 0x1, -R24.reuse ;  /* 0x000000010404e824 */ /* 0x100fe200078e0a18 */
[C---:B0-----:R-:W-:Y:S01]  /*d3f0*/  IADD3 R12, R29.reuse, 0x10d, RZ ;  /* 0x0000010d1d0c7810 */ /* 0x041fe20007ffe0ff */
[----:B------:R-:W-:Y:S01]  /*d400*/  @!P5 IMAD.IADD R6, R6, 0x1, -R24 ;  /* 0x000000010606d824 */ /* 0x000fe200078e0a18 */
[----:B------:R-:W-:Y:S01]  /*d410*/  ISETP.GE.AND P5, PT, R0, RZ, PT ;  /* 0x000000ff0000720c */ /* 0x000fe20003fa6270 */
[----:B-1----:R-:W-:Y:S01]  /*d420*/  IMAD.MOV.U32 R7, RZ, RZ, R8 ;  /* 0x000000ffff077224 */ /* 0x002fe200078e0008 */
[----:B------:R-:W-:Y:S01]  /*d430*/  ISETP.GT.U32.AND P6, PT, R24, R4, PT ;  /* 0x000000041800720c */ /* 0x000fe20003fc4070 */
[----:B------:R-:W-:Y:S01]  /*d440*/  @!P0 IMAD.MOV R6, RZ, RZ, -R6 ;  /* 0x000000ffff068224 */ /* 0x000fe200078e0a06 */
[----:B------:R-:W-:Y:S01]  /*d450*/  IADD3 R0, R29, 0x10b, RZ ;  /* 0x0000010b1d007810 */ /* 0x000fe20007ffe0ff */
[----:B------:R-:W-:Y:S01]  /*d460*/  @!P3 IMAD.MOV R7, RZ, RZ, -R7 ;  /* 0x000000ffff07b224 */ /* 0x000fe200078e0a07 */
[----:B------:R-:W-:Y:S01]  /*d470*/  ISETP.GE.AND P3, PT, R12, RZ, PT ;  /* 0x000000ff0c00720c */ /* 0x000fe20003f66270 */
[----:B------:R-:W-:Y:S01]  /*d480*/  @!P2 IMAD.IADD R3, R3, 0x1, -R24 ;  /* 0x000000010303a824 */ /* 0x000fe200078e0a18 */
[----:B------:R-:W-:-:S02]  /*d490*/  IABS R12, R12 ;  /* 0x0000000c000c7213 */ /* 0x000fc40000000000 */
[----:B------:R0:W-:Y:S01]  /*d4a0*/  STL [R1+0x428], R7 ;  /* 0x0004280701007387 */ /* 0x0001e20000100800 */
[----:B------:R-:W-:Y:S02]  /*d4b0*/  ISETP.GE.AND P0, PT, R9, RZ, PT ;  /* 0x000000ff0900720c */ /* 0x000fe40003f06270 */
[----:B------:R-:W-:Y:S01]  /*d4c0*/  ISETP.GT.U32.AND P2, PT, R24, R3, PT ;  /* 0x000000031800720c */ /* 0x000fe20003f44070 */
[----:B------:R1:W-:Y:S01]  /*d4d0*/  STL [R1+0x434], R6 ;  /* 0x0004340601007387 */ /* 0x0003e20000100800 */
[----:B------:R-:W-:Y:S01]  /*d4e0*/  @!P6 IMAD.IADD R4, R4, 0x1, -R24 ;  /* 0x000000010404e824 */ /* 0x000fe200078e0a18 */
[----:B------:R-:W-:Y:S02]  /*d4f0*/  IABS R9, R9 ;  /* 0x0000000900097213 */ /* 0x000fe40000000000 */
[----:B------:R-:W-:Y:S01]  /*d500*/  IADD3 R8, R29, 0x10a, RZ ;  /* 0x0000010a1d087810 */ /* 0x000fe20007ffe0ff */
[----:B------:R-:W-:Y:S02]  /*d510*/  IMAD.MOV.U32 R10, RZ, RZ, R4 ;  /* 0x000000ffff0a7224 */ /* 0x000fe400078e0004 */
[----:B0-----:R-:W-:Y:S01]  /*d520*/  IMAD.MOV.U32 R7, RZ, RZ, R5 ;  /* 0x000000ffff077224 */ /* 0x001fe200078e0005 */
[----:B------:R-:W-:Y:S01]  /*d530*/  ISETP.GE.AND P6, PT, R8, RZ, PT ;  /* 0x000000ff0800720c */ /* 0x000fe20003fc6270 */
[----:B------:R-:W-:Y:S01]  /*d540*/  @!P4 IMAD.MOV R10, RZ, RZ, -R10 ;  /* 0x000000ffff0ac224 */ /* 0x000fe200078e0a0a */
[----:B------:R-:W-:Y:S01]  /*d550*/  IABS R8, R8 ;  /* 0x0000000800087213 */ /* 0x000fe20000000000 */
[----:B------:R-:W-:Y:S01]  /*d560*/  @!P1 IMAD.MOV R7, RZ, RZ, -R7 ;  /* 0x000000ffff079224 */ /* 0x000fe200078e0a07 */
[----:B------:R-:W-:Y:S01]  /*d570*/  ISETP.GE.AND P1, PT, R0, RZ, PT ;  /* 0x000000ff0000720c */ /* 0x000fe20003f26270 */
[----:B------:R-:W-:Y:S01]  /*d580*/  @!P2 IMAD.IADD R3, R3, 0x1, -R24 ;  /* 0x000000010303a824 */ /* 0x000fe200078e0a18 */
[----:B------:R-:W-:Y:S01]  /*d590*/  IABS R0, R0 ;  /* 0x0000000000007213 */ /* 0x000fe20000000000 */
[C---:B-1----:R-:W-:Y:S01]  /*d5a0*/  IMAD.HI.U32 R6, R2.reuse, R9, RZ ;  /* 0x0000000902067227 */ /* 0x042fe200078e00ff */
[----:B------:R0:W-:Y:S03]  /*d5b0*/  STL [R1+0x444], R7 ;  /* 0x0004440701007387 */ /* 0x0001e60000100800 */
[----:B------:R-:W-:Y:S01]  /*d5c0*/  IMAD.HI.U32 R5, R2, R0, RZ ;  /* 0x0000000002057227 */ /* 0x000fe200078e00ff */
[----:B------:R1:W-:Y:S03]  /*d5d0*/  STL [R1+0x438], R10 ;  /* 0x0004380a01007387 */ /* 0x0003e60000100800 */
[----:B------:R-:W-:-:S02]  /*d5e0*/  IMAD.MOV R5, RZ, RZ, -R5 ;  /* 0x000000ffff057224 */ /* 0x000fc400078e0a05 */
[----:B------:R-:W-:Y:S02]  /*d5f0*/  IMAD.MOV R6, RZ, RZ, -R6 ;  /* 0x000000ffff067224 */ /* 0x000fe400078e0a06 */
[----:B0-----:R-:W-:-:S04]  /*d600*/  IMAD.HI.U32 R7, R2, R12, RZ ;  /* 0x0000000c02077227 */ /* 0x001fc800078e00ff */
[----:B------:R-:W-:Y:S02]  /*d610*/  IMAD.MOV R7, RZ, RZ, -R7 ;  /* 0x000000ffff077224 */ /* 0x000fe400078e0a07 */
[C---:B------:R-:W-:Y:S01]  /*d620*/  IMAD R0, R24.reuse, R5, R0 ;  /* 0x0000000518007224 */ /* 0x040fe200078e0200 */
[----:B------:R-:W-:Y:S01]  /*d630*/  IADD3 R5, R29, 0x106, RZ ;  /* 0x000001061d057810 */ /* 0x000fe20007ffe0ff */
[C---:B------:R-:W-:Y:S02]  /*d640*/  IMAD R12, R24.reuse, R7, R12 ;  /* 0x00000007180c7224 */ /* 0x040fe400078e020c */
[----:B------:R-:W-:Y:S01]  /*d650*/  IMAD.MOV.U32 R7, RZ, RZ, R3 ;  /* 0x000000ffff077224 */ /* 0x000fe200078e0003 */
[----:B------:R-:W-:Y:S01]  /*d660*/  IABS R3, R16 ;  /* 0x0000001000037213 */ /* 0x000fe20000000000 */
[C---:B------:R-:W-:Y:S01]  /*d670*/  IMAD R9, R24.reuse, R6, R9 ;  /* 0x0000000618097224 */ /* 0x040fe200078e0209 */
[C---:B------:R-:W-:Y:S01]  /*d680*/  ISETP.GT.U32.AND P4, PT, R24.reuse, R12, PT ;  /* 0x0000000c1800720c */ /* 0x040fe20003f84070 */
[----:B------:R-:W-:Y:S01]  /*d690*/  @!P5 IMAD.MOV R7, RZ, RZ, -R7 ;  /* 0x000000ffff07d224 */ /* 0x000fe200078e0a07 */
[----:B------:R-:W-:Y:S01]  /*d6a0*/  ISETP.GT.U32.AND P5, PT, R24, R0, PT ;  /* 0x000000001800720c */ /* 0x000fe20003fa4070 */
[----:B------:R-:W-:Y:S01]  /*d6b0*/  IMAD.HI.U32 R4, R2, R8, RZ ;  /* 0x0000000802047227 */ /* 0x000fe200078e00ff */
[----:B------:R-:W-:-:S02]  /*d6c0*/  ISETP.GT.U32.AND P2, PT, R24, R9, PT ;  /* 0x000000091800720c */ /* 0x000fc40003f44070 */
[----:B------:R0:W-:Y:S01]  /*d6d0*/  STL [R1+0x43c], R7 ;  /* 0x00043c0701007387 */ /* 0x0001e20000100800 */
[----:B------:R-:W-:Y:S01]  /*d6e0*/  IMAD.MOV R4, RZ, RZ, -R4 ;  /* 0x000000ffff047224 */ /* 0x000fe200078e0a04 */
[----:B------:R-:W-:Y:S01]  /*d6f0*/  IABS R13, R5 ;  /* 0x00000005000d7213 */ /* 0x000fe20000000000 */
[----:B-1----:R-:W-:-:S04]  /*d700*/  IMAD.HI.U32 R10, R2, R3, RZ ;  /* 0x00000003020a7227 */ /* 0x002fc800078e00ff */
[--C-:B------:R-:W-:Y:S02]  /*d710*/  @!P4 IMAD.IADD R12, R12, 0x1, -R24.reuse ;  /* 0x000000010c0cc824 */ /* 0x100fe400078e0a18 */
[----:B------:R-:W-:Y:S01]  /*d720*/  @!P5 IMAD.IADD R0, R0, 0x1, -R24 ;  /* 0x000000010000d824 */ /* 0x000fe200078e0a18 */
[----:B0-----:R-:W-:Y:S01]  /*d730*/  IADD3 R7, R29, 0x107, RZ ;  /* 0x000001071d077810 */ /* 0x001fe20007ffe0ff */
[C---:B------:R-:W-:Y:S01]  /*d740*/  IMAD R8, R24.reuse, R4, R8 ;  /* 0x0000000418087224 */ /* 0x040fe200078e0208 */
[----:B------:R-:W-:Y:S01]  /*d750*/  ISETP.GT.U32.AND P4, PT, R24, R12, PT ;  /* 0x0000000c1800720c */ /* 0x000fe20003f84070 */
[----:B------:R-:W-:Y:S01]  /*d760*/  IMAD.HI.U32 R4, R2, R14, RZ ;  /* 0x0000000e02047227 */ /* 0x000fe200078e00ff */
[----:B------:R-:W-:Y:S02]  /*d770*/  ISETP.GT.U32.AND P5, PT, R24, R0, PT ;  /* 0x000000001800720c */ /* 0x000fe40003fa4070 */
[----:B------:R-:W-:Y:S01]  /*d780*/  IABS R6, R7 ;  /* 0x0000000700067213 */ /* 0x000fe20000000000 */
[----:B------:R-:W-:-:S02]  /*d790*/  @!P2 IMAD.IADD R9, R9, 0x1, -R24 ;  /* 0x000000010909a824 */ /* 0x000fc400078e0a18 */
[----:B------:R-:W-:Y:S02]  /*d7a0*/  IMAD.MOV R4, RZ, RZ, -R4 ;  /* 0x000000ffff047224 */ /* 0x000fe400078e0a04 */
[----:B------:R-:W-:Y:S01]  /*d7b0*/  IMAD.MOV R10, RZ, RZ, -R10 ;  /* 0x000000ffff0a7224 */ /* 0x000fe200078e0a0a */
[C---:B------:R-:W-:Y:S01]  /*d7c0*/  ISETP.GT.U32.AND P2, PT, R24.reuse, R9, PT ;  /* 0x000000091800720c */ /* 0x040fe20003f44070 */
[----:B------:R-:W-:Y:S01]  /*d7d0*/  IMAD R14, R24, R4, R14 ;  /* 0x00000004180e7224 */ /* 0x000fe200078e020e */
[----:B------:R-:W-:Y:S01]  /*d7e0*/  IADD3 R4, R29, 0x105, RZ ;  /* 0x000001051d047810 */ /* 0x000fe20007ffe0ff */
[--C-:B------:R-:W-:Y:S01]  /*d7f0*/  @!P4 IMAD.IADD R12, R12, 0x1, -R24.reuse ;  /* 0x000000010c0cc824 */ /* 0x100fe200078e0a18 */
[----:B------:R-:W-:Y:S01]  /*d800*/  ISETP.GT.U32.AND P4, PT, R24, R8, PT ;  /* 0x000000081800720c */ /* 0x000fe20003f84070 */
[----:B------:R-:W-:Y:S01]  /*d810*/  @!P5 IMAD.IADD R0, R0, 0x1, -R24 ;  /* 0x000000010000d824 */ /* 0x000fe200078e0a18 */
[C---:B------:R-:W-:Y:S01]  /*d820*/  ISETP.GT.U32.AND P5, PT, R24.reuse, R14, PT ;  /* 0x0000000e1800720c */ /* 0x040fe20003fa4070 */
[----:B------:R-:W-:-:S02]  /*d830*/  IMAD R3, R24, R10, R3 ;  /* 0x0000000a18037224 */ /* 0x000fc400078e0203 */
[----:B------:R-:W-:Y:S01]  /*d840*/  IMAD.MOV.U32 R17, RZ, RZ, R12 ;  /* 0x000000ffff117224 */ /* 0x000fe200078e000c */
[----:B------:R-:W-:Y:S01]  /*d850*/  IABS R12, R4 ;  /* 0x00000004000c7213 */ /* 0x000fe20000000000 */
[----:B------:R-:W-:-:S04]  /*d860*/  IMAD.HI.U32 R15, R2, R6, RZ ;  /* 0x00000006020f7227 */ /* 0x000fc800078e00ff */
[--C-:B------:R-:W-:Y:S01]  /*d870*/  @!P2 IMAD.IADD R9, R9, 0x1, -R24.reuse ;  /* 0x000000010909a824 */ /* 0x100fe200078e0a18 */
[----:B------:R-:W-:Y:S01]  /*d880*/  ISETP.GT.U32.AND P2, PT, R24, R3, PT ;  /* 0x000000031800720c */ /* 0x000fe20003f44070 */
[--C-:B------:R-:W-:Y:S01]  /*d890*/  @!P4 IMAD.IADD R8, R8, 0x1, -R24.reuse ;  /* 0x000000010808c824 */ /* 0x100fe200078e0a18 */
[----:B------:R-:W-:Y:S01]  /*d8a0*/  ISETP.GE.AND P4, PT, R16, RZ, PT ;  /* 0x000000ff1000720c */ /* 0x000fe20003f86270 */
[----:B------:R-:W-:Y:S02]  /*d8b0*/  @!P3 IMAD.MOV R17, RZ, RZ, -R17 ;  /* 0x000000ffff11b224 */ /* 0x000fe400078e0a11 */
[----:B------:R-:W-:Y:S01]  /*d8c0*/  @!P5 IMAD.IADD R14, R14, 0x1, -R24 ;  /* 0x000000010e0ed824 */ /* 0x000fe200078e0a18 */
[----:B------:R-:W-:Y:S01]  /*d8d0*/  ISETP.GT.U32.AND P3, PT, R24, R8, PT ;  /* 0x000000081800720c */ /* 0x000fe20003f64070 */
[----:B------:R-:W-:Y:S01]  /*d8e0*/  IMAD.HI.U32 R10, R2, R13, RZ ;  /* 0x0000000d020a7227 */ /* 0x000fe200078e00ff */
[----:B------:R0:W-:Y:S02]  /*d8f0*/  STL [R1+0x424], R17 ;  /* 0x0004241101007387 */ /* 0x0001e40000100800 */
[----:B------:R-:W-:Y:S01]  /*d900*/  ISETP.GT.U32.AND P5, PT, R24, R14, PT ;  /* 0x0000000e1800720c */ /* 0x000fe20003fa4070 */
[----:B------:R-:W-:-:S02]  /*d910*/  IMAD.MOV R15, RZ, RZ, -R15 ;  /* 0x000000ffff0f7224 */ /* 0x000fc400078e0a0f */
[----:B------:R-:W-:Y:S02]  /*d920*/  IMAD.MOV R10, RZ, RZ, -R10 ;  /* 0x000000ffff0a7224 */ /* 0x000fe400078e0a0a */
[----:B------:R-:W-:Y:S02]  /*d930*/  IMAD R6, R24, R15, R6 ;  /* 0x0000000f18067224 */ /* 0x000fe400078e0206 */
[----:B------:R-:W-:Y:S01]  /*d940*/  @!P2 IMAD.IADD R3, R3, 0x1, -R24 ;  /* 0x000000010303a824 */ /* 0x000fe200078e0a18 */
[----:B------:R-:W-:Y:S01]  /*d950*/  ISETP.GE.AND P2, PT, R11, RZ, PT ;  /* 0x000000ff0b00720c */ /* 0x000fe20003f46270 */
[----:B0-----:R-:W-:Y:S01]  /*d960*/  IMAD.MOV.U32 R17, RZ, RZ, R9 ;  /* 0x000000ffff117224 */ /* 0x001fe200078e0009 */
[----:B------:R-:W-:Y:S01]  /*d970*/  IADD3 R11, R29, 0x102, RZ ;  /* 0x000001021d0b7810 */ /* 0x000fe20007ffe0ff */
[----:B------:R-:W-:-:S04]  /*d980*/  IMAD.HI.U32 R9, R2, R12, RZ ;  /* 0x0000000c02097227 */ /* 0x000fc800078e00ff */
[----:B------:R-:W-:Y:S01]  /*d990*/  @!P3 IMAD.IADD R8, R8, 0x1, -R24 ;  /* 0x000000010808b824 */ /* 0x000fe200078e0a18 */
[C---:B------:R-:W-:Y:S01]  /*d9a0*/  ISETP.GT.U32.AND P3, PT, R24.reuse, R6, PT ;  /* 0x000000061800720c */ /* 0x040fe20003f64070 */
[----:B------:R-:W-:Y:S02]  /*d9b0*/  IMAD.MOV R9, RZ, RZ, -R9 ;  /* 0x000000ffff097224 */ /* 0x000fe400078e0a09 */
[C---:B------:R-:W-:Y:S02]  /*d9c0*/  IMAD R13, R24.reuse, R10, R13 ;  /* 0x0000000a180d7224 */ /* 0x040fe400078e020d */
[----:B------:R-:W-:Y:S01]  /*d9d0*/  @!P0 IMAD.MOV R17, RZ, RZ, -R17 ;  /* 0x000000ffff118224 */ /* 0x000fe200078e0a11 */
[C---:B------:R-:W-:Y:S01]  /*d9e0*/  ISETP.GT.U32.AND P0, PT, R24.reuse, R3, PT ;  /* 0x000000031800720c */ /* 0x040fe20003f04070 */
[----:B------:R-:W-:Y:S02]  /*d9f0*/  IMAD.MOV.U32 R10, RZ, RZ, R8 ;  /* 0x000000ffff0a7224 */ /* 0x000fe400078e0008 */
[C---:B------:R-:W-:Y:S01]  /*da00*/  IMAD R12, R24.reuse, R9, R12 ;  /* 0x00000009180c7224 */ /* 0x040fe200078e020c */
[----:B------:R-:W-:Y:S01]  /*da10*/  STL [R1+0x418], R17 ;  /* 0x0004181101007387 */ /* 0x000fe20000100800 */
[----:B------:R-:W-:Y:S01]  /*da20*/  @!P6 IMAD.MOV R10, RZ, RZ, -R10 ;  /* 0x000000ffff0ae224 */ /* 0x000fe200078e0a0a */
[----:B------:R-:W-:Y:S01]  /*da30*/  ISETP.GT.U32.AND P6, PT, R24, R13, PT ;  /* 0x0000000d1800720c */ /* 0x000fe20003fc4070 */
[----:B------:R-:W-:Y:S01]  /*da40*/  @!P5 IMAD.IADD R14, R14, 0x1, -R24 ;  /* 0x000000010e0ed824 */ /* 0x000fe200078e0a18 */
[----:B------:R-:W-:Y:S01]  /*da50*/  ISETP.GT.U32.AND P5, PT, R24, R12, PT ;  /* 0x0000000c1800720c */ /* 0x000fe20003fa4070 */
[----:B------:R-:W-:Y:S01]  /*da60*/  @!P1 IMAD.MOV R0, RZ, RZ, -R0 ;  /* 0x000000ffff009224 */ /* 0x000fe200078e0a00 */
[----:B------:R-:W-:Y:S01]  /*da70*/  ISETP.GE.AND P1, PT, R7, RZ, PT ;  /* 0x000000ff0700720c */ /* 0x000fe20003f26270 */
[--C-:B------:R-:W-:Y:S01]  /*da80*/  @!P3 IMAD.IADD R6, R6, 0x1, -R24.reuse ;  /* 0x000000010606b824 */ /* 0x100fe200078e0a18 */
[----:B------:R-:W-:Y:S01]  /*da90*/  IADD3 R7, R29, 0x103, RZ ;  /* 0x000001031d077810 */ /* 0x000fe20007ffe0ff */
[----:B------:R-:W-:Y:S01]  /*daa0*/  @!P0 IMAD.IADD R3, R3, 0x1, -R24 ;  /* 0x0000000103038824 */ /* 0x000fe200078e0a18 */
[----:B------:R0:W-:Y:S01]  /*dab0*/  STL [R1+0x414], R0 ;  /* 0x0004140001007387 */ /* 0x0001e20000100800 */
[----:B------:R-:W-:Y:S01]  /*dac0*/  ISETP.GE.AND P3, PT, R4, RZ, PT ;  /* 0x000000ff0400720c */ /* 0x000fe20003f66270 */
[----:B------:R-:W-:Y:S01]  /*dad0*/  @!P2 IMAD.MOV R14, RZ, RZ, -R14 ;  /* 0x000000ffff0ea224 */ /* 0x000fe200078e0a0e */
[----:B------:R-:W-:Y:S01]  /*dae0*/  IABS R4, R7 ;  /* 0x0000000700047213 */ /* 0x000fe20000000000 */
[----:B------:R-:W-:Y:S01]  /*daf0*/  IMAD.MOV.U32 R9, RZ, RZ, R3 ;  /* 0x000000ffff097224 */ /* 0x000fe200078e0003 */
[----:B------:R-:W-:Y:S01]  /*db00*/  ISETP.GE.AND P0, PT, R5, RZ, PT ;  /* 0x000000ff0500720c */ /* 0x000fe20003f06270 */
[--C-:B------:R-:W-:Y:S01]  /*db10*/  @!P6 IMAD.IADD R13, R13, 0x1, -R24.reuse ;  /* 0x000000010d0de824 */ /* 0x100fe200078e0a18 */
[----:B------:R-:W-:Y:S01]  /*db20*/  ISETP.GT.U32.AND P6, PT, R24, R6, PT ;  /* 0x000000061800720c */ /* 0x000fe20003fc4070 */
[----:B------:R-:W-:Y:S01]  /*db30*/  @!P5 IMAD.IADD R12, R12, 0x1, -R24 ;  /* 0x000000010c0cd824 */ /* 0x000fe200078e0a18 */
[----:B------:R1:W-:Y:S01]  /*db40*/  STL [R1+0x410], R10 ;  /* 0x0004100a01007387 */ /* 0x0003e20000100800 */
[----:B0-----:R-:W-:Y:S01]  /*db50*/  IADD3 R0, R29, 0x104, RZ ;  /* 0x000001041d007810 */ /* 0x001fe20007ffe0ff */
[----:B------:R-:W-:Y:S01]  /*db60*/  IMAD.MOV.U32 R3, RZ, RZ, R4 ;  /* 0x000000ffff037224 */ /* 0x000fe200078e0004 */
[----:B------:R-:W-:Y:S01]  /*db70*/  ISETP.GT.U32.AND P5, PT, R24, R13, PT ;  /* 0x0000000d1800720c */ /* 0x000fe20003fa4070 */
[----:B------:R-:W-:Y:S01]  /*db80*/  @!P4 IMAD.MOV R9, RZ, RZ, -R9 ;  /* 0x000000ffff09c224 */ /* 0x000fe200078e0a09 */
[----:B------:R-:W-:Y:S01]  /*db90*/  IABS R8, R0 ;  /* 0x0000000000087213 */ /* 0x000fe20000000000 */
[----:B------:R-:W-:Y:S01]  /*dba0*/  IMAD.HI.U32 R4, R2, R3, RZ ;  /* 0x0000000302047227 */ /* 0x000fe200078e00ff */
[----:B------:R-:W-:-:S02]  /*dbb0*/  ISETP.GT.U32.AND P4, PT, R24, R12, PT ;  /* 0x0000000c1800720c */ /* 0x000fc40003f84070 */
[----:B------:R0:W-:Y:S01]  /*dbc0*/  STL [R1+0x3e8], R9 ;  /* 0x0003e80901007387 */ /* 0x0001e20000100800 */
[----:B------:R-:W-:Y:S01]  /*dbd0*/  IMAD.HI.U32 R5, R2, R8, RZ ;  /* 0x0000000802057227 */ /* 0x000fe200078e00ff */
[----:B-1----:R-:W-:Y:S02]  /*dbe0*/  IADD3 R10, R29, 0x101, RZ ;  /* 0x000001011d0a7810 */ /* 0x002fe40007ffe0ff */
[----:B------:R1:W-:Y:S01]  /*dbf0*/  STL [R1+0x3ec], R14 ;  /* 0x0003ec0e01007387 */ /* 0x0003e20000100800 */
[----:B------:R-:W-:Y:S01]  /*dc00*/  IMAD.MOV R5, RZ, RZ, -R5 ;  /* 0x000000ffff057224 */ /* 0x000fe200078e0a05 */
[----:B------:R-:W-:Y:S01]  /*dc10*/  IABS R16, R10 ;  /* 0x0000000a00107213 */ /* 0x000fe20000000000 */
[----:B------:R-:W-:Y:S02]  /*dc20*/  IMAD.MOV R4, RZ, RZ, -R4 ;  /* 0x000000ffff047224 */ /* 0x000fe400078e0a04 */
[----:B------:R-:W-:Y:S01]  /*dc30*/  IMAD R8, R24, R5, R8 ;  /* 0x0000000518087224 */ /* 0x000fe200078e0208 */
[----:B0-----:R-:W-:Y:S01]  /*dc40*/  IABS R9, R11 ;  /* 0x0000000b00097213 */ /* 0x001fe20000000000 */
[----:B------:R-:W-:-:S02]  /*dc50*/  @!P6 IMAD.IADD R6, R6, 0x1, -R24 ;  /* 0x000000010606e824 */ /* 0x000fc400078e0a18 */
[C---:B------:R-:W-:Y:S01]  /*dc60*/  IMAD R3, R24.reuse, R4, R3 ;  /* 0x0000000418037224 */ /* 0x040fe200078e0203 */
[----:B------:R-:W-:Y:S01]  /*dc70*/  ISETP.GT.U32.AND P6, PT, R24, R8, PT ;  /* 0x000000081800720c */ /* 0x000fe20003fc4070 */
        /* <DEDUP_REMOVED lines=11> */
[----:B------:R-:W-:Y:S01]  /*dd30*/  @!P4 IMAD.IADD R3, R3, 0x1, -R24 ;  /* 0x000000010303c824 */ /* 0x000fe200078e0a18 */
[C---:B------:R-:W-:Y:S01]  /*dd40*/  ISETP.GT.U32.AND P4, PT, R24.reuse, R8, PT ;  /* 0x000000081800720c */ /* 0x040fe20003f84070 */
[----:B------:R-:W-:Y:S02]  /*dd50*/  IMAD.MOV R5, RZ, RZ, -R5 ;  /* 0x000000ffff057224 */ /* 0x000fe400078e0a05 */
[C---:B------:R-:W-:Y:S01]  /*dd60*/  IMAD R9, R24.reuse, R4, R9 ;  /* 0x0000000418097224 */ /* 0x040fe200078e0209 */
[----:B------:R-:W-:Y:S01]  /*dd70*/  IABS R4, R0 ;  /* 0x0000000000047213 */ /* 0x000fe20000000000 */
[----:B------:R-:W-:Y:S01]  /*dd80*/  IMAD.MOV.U32 R15, RZ, RZ, R6 ;  /* 0x000000ffff0f7224 */ /* 0x000fe200078e0006 */
[C---:B------:R-:W-:Y:S01]  /*dd90*/  ISETP.GT.U32.AND P2, PT, R24.reuse, R3, PT ;  /* 0x000000031800720c */ /* 0x040fe20003f44070 */
[C---:B------:R-:W-:Y:S01]  /*dda0*/  IMAD R16, R24.reuse, R5, R16 ;  /* 0x0000000518107224 */ /* 0x040fe200078e0210 */
[----:B------:R-:W-:Y:S01]  /*ddb0*/  IABS R5, R7 ;  /* 0x0000000700057213 */ /* 0x000fe20000000000 */
[----:B------:R-:W-:Y:S01]  /*ddc0*/  @!P1 IMAD.MOV R15, RZ, RZ, -R15 ;  /* 0x000000ffff0f9224 */ /* 0x000fe200078e0a0f */
[----:B------:R-:W-:Y:S01]  /*ddd0*/  ISETP.GT.U32.AND P1, PT, R24, R9, PT ;  /* 0x000000091800720c */ /* 0x000fe20003f24070 */
[----:B-1----:R-:W-:-:S02]  /*dde0*/  IMAD.MOV.U32 R14, RZ, RZ, R12 ;  /* 0x000000ffff0e7224 */ /* 0x002fc400078e000c */
[----:B------:R-:W-:Y:S01]  /*ddf0*/  IMAD.HI.U32 R6, R2, R4, RZ ;  /* 0x0000000402067227 */ /* 0x000fe200078e00ff */
[----:B------:R-:W-:Y:S03]  /*de00*/  STL [R1+0x408], R15 ;  /* 0x0004080f01007387 */ /* 0x000fe60000100800 */
[----:B------:R-:W-:Y:S01]  /*de10*/  @!P0 IMAD.MOV R13, RZ, RZ, -R13 ;  /* 0x000000ffff0d8224 */ /* 0x000fe200078e0a0d */
[----:B------:R-:W-:Y:S01]  /*de20*/  ISETP.GT.U32.AND P0, PT, R24, R16, PT ;  /* 0x000000101800720c */ /* 0x000fe20003f04070 */
[----:B------:R-:W-:Y:S01]  /*de30*/  @!P3 IMAD.MOV R14, RZ, RZ, -R14 ;  /* 0x000000ffff0eb224 */ /* 0x000fe200078e0a0e */
[----:B------:R-:W-:Y:S01]  /*de40*/  ISETP.GE.AND P3, PT, R11, RZ, PT ;  /* 0x000000ff0b00720c */ /* 0x000fe20003f66270 */
[----:B------:R-:W-:Y:S01]  /*de50*/  IMAD.HI.U32 R12, R2, R5, RZ ;  /* 0x00000005020c7227 */ /* 0x000fe200078e00ff */
[----:B------:R-:W-:Y:S01]  /*de60*/  STL [R1+0x3f4], R13 ;  /* 0x0003f40d01007387 */ /* 0x000fe20000100800 */
[----:B------:R-:W-:-:S02]  /*de70*/  IADD3 R11, R29, 0xfc, RZ ;  /* 0x000000fc1d0b7810 */ /* 0x000fc40007ffe0ff */
[----:B------:R-:W-:Y:S01]  /*de80*/  @!P4 IMAD.IADD R8, R8, 0x1, -R24 ;  /* 0x000000010808c824 */ /* 0x000fe200078e0a18 */
[----:B------:R0:W-:Y:S01]  /*de90*/  STL [R1+0x404], R14 ;  /* 0x0004040e01007387 */ /* 0x0001e20000100800 */
[----:B------:R-:W-:Y:S01]  /*dea0*/  IMAD.MOV R6, RZ, RZ, -R6 ;  /* 0x000000ffff067224 */ /* 0x000fe200078e0a06 */
[----:B------:R-:W-:Y:S01]  /*deb0*/  ISETP.GE.AND P4, PT, R10, RZ, PT ;  /* 0x000000ff0a00720c */ /* 0x000fe20003f86270 */
[----:B------:R-:W-:Y:S01]  /*dec0*/  IMAD.MOV R12, RZ, RZ, -R12 ;  /* 0x000000ffff0c7224 */ /* 0x000fe200078e0a0c */
[----:B------:R-:W-:Y:S01]  /*ded0*/  IABS R10, R11 ;  /* 0x0000000b000a7213 */ /* 0x000fe20000000000 */
[----:B------:R-:W-:Y:S01]  /*dee0*/  @!P2 IMAD.IADD R3, R3, 0x1, -R24 ;  /* 0x000000010303a824 */ /* 0x000fe200078e0a18 */
[----:B------:R-:W-:Y:S01]  /*def0*/  ISETP.GE.AND P2, PT, R0, RZ, PT ;  /* 0x000000ff0000720c */ /* 0x000fe20003f46270 */
[C---:B------:R-:W-:Y:S01]  /*df00*/  IMAD R4, R24.reuse, R6, R4 ;  /* 0x0000000618047224 */ /* 0x040fe200078e0204 */
[----:B------:R-:W-:Y:S01]  /*df10*/  IADD3 R0, R29, 0xfe, RZ ;  /* 0x000000fe1d007810 */ /* 0x000fe20007ffe0ff */
[----:B------:R-:W-:Y:S01]  /*df20*/  @!P1 IMAD.IADD R9, R9, 0x1, -R24 ;  /* 0x0000000109099824 */ /* 0x000fe200078e0a18 */
[----:B------:R-:W-:Y:S01]  /*df30*/  IADD3 R6, R29, 0xfd, RZ ;  /* 0x000000fd1d067810 */ /* 0x000fe20007ffe0ff */
[----:B0-----:R-:W-:Y:S01]  /*df40*/  IMAD.MOV.U32 R14, RZ, RZ, R8 ;  /* 0x000000ffff0e7224 */ /* 0x001fe200078e0008 */
[----:B------:R-:W-:Y:S01]  /*df50*/  IABS R8, R0 ;  /* 0x0000000000087213 */ /* 0x000fe20000000000 */
[C---:B------:R-:W-:Y:S01]  /*df60*/  IMAD R5, R24.reuse, R12, R5 ;  /* 0x0000000c18057224 */ /* 0x040fe200078e0205 */
[C---:B------:R-:W-:Y:S01]  /*df70*/  ISETP.GT.U32.AND P1, PT, R24.reuse, R9, PT ;  /* 0x000000091800720c */ /* 0x040fe20003f24070 */
[----:B------:R-:W-:Y:S01]  /*df80*/  IMAD.MOV.U32 R13, RZ, RZ, R3 ;  /* 0x000000ffff0d7224 */ /* 0x000fe200078e0003 */
[----:B------:R-:W-:Y:S01]  /*df90*/  IABS R3, R6 ;  /* 0x0000000600037213 */ /* 0x000fe20000000000 */
[----:B------:R-:W-:Y:S01]  /*dfa0*/  @!P5 IMAD.MOV R14, RZ, RZ, -R14 ;  /* 0x000000ffff0ed224 */ /* 0x000fe200078e0a0e */
[----:B------:R-:W-:Y:S01]  /*dfb0*/  ISETP.GT.U32.AND P5, PT, R24, R4, PT ;  /* 0x000000041800720c */ /* 0x000fe20003fa4070 */
[----:B------:R-:W-:-:S02]  /*dfc0*/  @!P0 IMAD.IADD R16, R16, 0x1, -R24 ;  /* 0x0000000110108824 */ /* 0x000fc400078e0a18 */
[----:B------:R-:W-:Y:S01]  /*dfd0*/  @!P6 IMAD.MOV R13, RZ, RZ, -R13 ;  /* 0x000000ffff0de224 */ /* 0x000fe200078e0a0d */
[C---:B------:R-:W-:Y:S01]  /*dfe0*/  ISETP.GT.U32.AND P6, PT, R24.reuse, R5, PT ;  /* 0x000000051800720c */ /* 0x040fe20003fc4070 */
[----:B------:R0:W-:Y:S01]  /*dff0*/  STL [R1+0x3f8], R14 ;  /* 0x0003f80e01007387 */ /* 0x0001e20000100800 */
[----:B------:R-:W-:-:S03]  /*e000*/  ISETP.GT.U32.AND P0, PT, R24, R16, PT ;  /* 0x000000101800720c */ /* 0x000fc60003f04070 */
[--C-:B------:R-:W-:Y:S01]  /*e010*/  @!P1 IMAD.IADD R9, R9, 0x1, -R24.reuse ;  /* 0x0000000109099824 */ /* 0x100fe200078e0a18 */
[----:B------:R-:W-:Y:S01]  /*e020*/  ISETP.GE.AND P1, PT, R7, RZ, PT ;  /* 0x000000ff0700720c */ /* 0x000fe20003f26270 */
[----:B------:R-:W-:Y:S01]  /*e030*/  IMAD.HI.U32 R7, R2, R8, RZ ;  /* 0x0000000802077227 */ /* 0x000fe200078e00ff */
[----:B------:R-:W-:Y:S03]  /*e040*/  STL [R1+0x400], R13 ;  /* 0x0004000d01007387 */ /* 0x000fe60000100800 */
[--C-:B------:R-:W-:Y:S02]  /*e050*/  @!P5 IMAD.IADD R4, R4, 0x1, -R24.reuse ;  /* 0x000000010404d824 */ /* 0x100fe400078e0a18 */
[--C-:B------:R-:W-:Y:S02]  /*e060*/  @!P6 IMAD.IADD R5, R5, 0x1, -R24.reuse ;  /* 0x000000010505e824 */ /* 0x100fe400078e0a18 */
[----:B------:R-:W-:Y:S01]  /*e070*/  @!P0 IMAD.IADD R16, R16, 0x1, -R24 ;  /* 0x0000000110108824 */ /* 0x000fe200078e0a18 */
[----:B------:R-:W-:Y:S01]  /*e080*/  ISETP.GT.U32.AND P5, PT, R24, R4, PT ;  /* 0x000000041800720c */ /* 0x000fe20003fa4070 */
[----:B------:R-:W-:Y:S01]  /*e090*/  IMAD.MOV R7, RZ, RZ, -R7 ;  /* 0x000000ffff077224 */ /* 0x000fe200078e0a07 */
[----:B------:R-:W-:Y:S01]  /*e0a0*/  ISETP.GE.AND P0, PT, R0, RZ, PT ;  /* 0x000000ff0000720c */ /* 0x000fe20003f06270 */
[----:B------:R-:W-:Y:S01]  /*e0b0*/  IMAD.HI.U32 R0, R2, R3, RZ ;  /* 0x0000000302007227 */ /* 0x000fe200078e00ff */
[----:B------:R-:W-:-:S03]  /*e0c0*/  ISETP.GT.U32.AND P6, PT, R24, R5, PT ;  /* 0x000000051800720c */ /* 0x000fc60003fc4070 */
[----:B------:R-:W-:Y:S01]  /*e0d0*/  IMAD.MOV.U32 R12, RZ, RZ, R9 ;  /* 0x000000ffff0c7224 */ /* 0x000fe200078e0009 */
[C---:B------:R-:W-:Y:S01]  /*e0e0*/  IADD3 R9, R29.reuse, 0xfb, RZ ;  /* 0x000000fb1d097810 */ /* 0x040fe20007ffe0ff */
[----:B------:R-:W-:Y:S02]  /*e0f0*/  IMAD.MOV R0, RZ, RZ, -R0 ;  /* 0x000000ffff007224 */ /* 0x000fe400078e0a00 */
[----:B------:R-:W-:Y:S01]  /*e100*/  IMAD R8, R24, R7, R8 ;  /* 0x0000000718087224 */ /* 0x000fe200078e0208 */
[----:B0-----:R-:W-:Y:S01]  /*e110*/  IABS R14, R9 ;  /* 0x00000009000e7213 */ /* 0x001fe20000000000 */
[----:B------:R-:W-:Y:S01]  /*e120*/  @!P3 IMAD.MOV R12, RZ, RZ, -R12 ;  /* 0x000000ffff0cb224 */ /* 0x000fe200078e0a0c */
[----:B------:R-:W-:Y:S01]  /*e130*/  ISETP.GE.AND P3, PT, R6, RZ, PT ;  /* 0x000000ff0600720c */ /* 0x000fe20003f66270 */
[----:B------:R-:W-:Y:S01]  /*e140*/  IMAD R3, R24, R0, R3 ;  /* 0x0000000018037224 */ /* 0x000fe200078e0203 */
[----:B------:R-:W-:Y:S01]  /*e150*/  IADD3 R0, R29, 0xf9, RZ ;  /* 0x000000f91d007810 */ /* 0x000fe20007ffe0ff */
[----:B------:R-:W-:Y:S01]  /*e160*/  @!P5 IMAD.IADD R4, R4, 0x1, -R24 ;  /* 0x000000010404d824 */ /* 0x000fe200078e0a18 */
[----:B------:R-:W-:Y:S01]  /*e170*/  ISETP.GT.U32.AND P5, PT, R24, R8, PT ;  /* 0x000000081800720c */ /* 0x000fe20003fa4070 */
[----:B------:R-:W-:Y:S01]  /*e180*/  IMAD.HI.U32 R6, R2, R10, RZ ;  /* 0x0000000a02067227 */ /* 0x000fe200078e00ff */
[----:B------:R0:W-:Y:S01]  /*e190*/  STL [R1+0x3fc], R12 ;  /* 0x0003fc0c01007387 */ /* 0x0001e20000100800 */
[----:B------:R-:W-:-:S02]  /*e1a0*/  IABS R7, R0 ;  /* 0x0000000000077213 */ /* 0x000fc40000000000 */
[----:B------:R-:W-:Y:S01]  /*e1b0*/  @!P6 IMAD.IADD R5, R5, 0x1, -R24 ;  /* 0x000000010505e824 */ /* 0x000fe200078e0a18 */
[----:B------:R-:W-:Y:S01]  /*e1c0*/  ISETP.GT.U32.AND P6, PT, R24, R3, PT ;  /* 0x000000031800720c */ /* 0x000fe20003fc4070 */
[----:B------:R-:W-:Y:S02]  /*e1d0*/  IMAD.MOV R6, RZ, RZ, -R6 ;  /* 0x000000ffff067224 */ /* 0x000fe400078e0a06 */
[----:B------:R-:W-:Y:S01]  /*e1e0*/  IMAD.HI.U32 R17, R2, R14, RZ ;  /* 0x0000000e02117227 */ /* 0x000fe200078e00ff */
[----:B0-----:R-:W-:-:S03]  /*e1f0*/  IADD3 R12, R29, 0xfa, RZ ;  /* 0x000000fa1d0c7810 */ /* 0x001fc60007ffe0ff */
[----:B------:R-:W-:Y:S01]  /*e200*/  IMAD R10, R24, R6, R10 ;  /* 0x00000006180a7224 */ /* 0x000fe200078e020a */
[----:B------:R-:W-:Y:S01]  /*e210*/  IADD3 R6, R29, 0xf8, RZ ;  /* 0x000000f81d067810 */ /* 0x000fe20007ffe0ff */
[--C-:B------:R-:W-:Y:S01]  /*e220*/  @!P5 IMAD.IADD R8, R8, 0x1, -R24.reuse ;  /* 0x000000010808d824 */ /* 0x100fe200078e0a18 */
[----:B------:R-:W-:Y:S01]  /*e230*/  IABS R13, R12 ;  /* 0x0000000c000d7213 */ /* 0x000fe20000000000 */
[----:B------:R-:W-:Y:S01]  /*e240*/  IMAD.MOV R17, RZ, RZ, -R17 ;  /* 0x000000ffff117224 */ /* 0x000fe200078e0a11 */
[C---:B------:R-:W-:Y:S01]  /*e250*/  ISETP.GT.U32.AND P5, PT, R24.reuse, R10, PT ;  /* 0x0000000a1800720c */ /* 0x040fe20003fa4070 */
[----:B------:R-:W-:Y:S01]  /*e260*/  @!P6 IMAD.IADD R3, R3, 0x1, -R24 ;  /* 0x000000010303e824 */ /* 0x000fe200078e0a18 */
[----:B------:R-:W-:Y:S01]  /*e270*/  ISETP.GT.U32.AND P6, PT, R24, R8, PT ;  /* 0x000000081800720c */ /* 0x000fe20003fc4070 */
[----:B------:R-:W-:-:S04]  /*e280*/  IMAD.HI.U32 R15, R2, R13, RZ ;  /* 0x0000000d020f7227 */ /* 0x000fc800078e00ff */
[----:B------:R-:W-:Y:S01]  /*e290*/  @!P4 IMAD.MOV R16, RZ, RZ, -R16 ;  /* 0x000000ffff10c224 */ /* 0x000fe200078e0a10 */
[----:B------:R-:W-:Y:S01]  /*e2a0*/  ISETP.GE.AND P4, PT, R11, RZ, PT ;  /* 0x000000ff0b00720c */ /* 0x000fe20003f86270 */
[----:B------:R-:W-:Y:S01]  /*e2b0*/  IMAD R11, R24, R17, R14 ;  /* 0x00000011180b7224 */ /* 0x000fe200078e020e */
[----:B------:R-:W-:Y:S01]  /*e2c0*/  IABS R14, R6 ;  /* 0x00000006000e7213 */ /* 0x000fe20000000000 */
[----:B------:R-:W-:Y:S01]  /*e2d0*/  IMAD.MOV R15, RZ, RZ, -R15 ;  /* 0x000000ffff0f7224 */ /* 0x000fe200078e0a0f */
[----:B------:R0:W-:Y:S01]  /*e2e0*/  STL [R1+0x3f0], R16 ;  /* 0x0003f01001007387 */ /* 0x0001e20000100800 */
[--C-:B------:R-:W-:Y:S01]  /*e2f0*/  @!P5 IMAD.IADD R10, R10, 0x1, -R24.reuse ;  /* 0x000000010a0ad824 */ /* 0x100fe200078e0a18 */
[----:B------:R-:W-:Y:S01]  /*e300*/  ISETP.GT.U32.AND P5, PT, R24, R3, PT ;  /* 0x000000031800720c */ /* 0x000fe20003fa4070 */
[----:B------:R-:W-:Y:S01]  /*e310*/  @!P6 IMAD.IADD R8, R8, 0x1, -R24 ;  /* 0x000000010808e824 */ /* 0x000fe200078e0a18 */
[----:B------:R-:W-:Y:S01]  /*e320*/  ISETP.GT.U32.AND P6, PT, R24, R11, PT ;  /* 0x0000000b1800720c */ /* 0x000fe20003fc4070 */
[----:B------:R-:W-:-:S04]  /*e330*/  IMAD.MOV.U32 R18, RZ, RZ, R4 ;  /* 0x000000ffff127224 */ /* 0x000fc800078e0004 */
[----:B------:R-:W-:Y:S01]  /*e340*/  @!P2 IMAD.MOV R18, RZ, RZ, -R18 ;  /* 0x000000ffff12a224 */ /* 0x000fe200078e0a12 */
[C---:B------:R-:W-:Y:S01]  /*e350*/  ISETP.GT.U32.AND P2, PT, R24.reuse, R10, PT ;  /* 0x0000000a1800720c */ /* 0x040fe20003f44070 */
[----:B0-----:R-:W-:Y:S02]  /*e360*/  IMAD.MOV.U32 R16, RZ, RZ, R7 ;  /* 0x000000ffff107224 */ /* 0x001fe400078e0007 */
[----:B------:R-:W-:Y:S01]  /*e370*/  IMAD R7, R24, R15, R13 ;  /* 0x0000000f18077224 */ /* 0x000fe200078e020d */
[----:B------:R-:W-:Y:S01]  /*e380*/  STL [R1+0x3e4], R18 ;  /* 0x0003e41201007387 */ /* 0x000fe20000100800 */
[----:B------:R-:W-:Y:S02]  /*e390*/  IMAD.MOV.U32 R15, RZ, RZ, R5 ;  /* 0x000000ffff0f7224 */ /* 0x000fe400078e0005 */
[----:B------:R-:W-:Y:S01]  /*e3a0*/  IMAD.MOV.U32 R13, RZ, RZ, R8 ;  /* 0x000000ffff0d7224 */ /* 0x000fe200078e0008 */
[----:B------:R-:W-:Y:S01]  /*e3b0*/  IADD3 R8, R29, 0xf7, RZ ;  /* 0x000000f71d087810 */ /* 0x000fe20007ffe0ff */
[----:B------:R-:W-:-:S04]  /*e3c0*/  IMAD.HI.U32 R4, R2, R16, RZ ;  /* 0x0000001002047227 */ /* 0x000fc800078e00ff */
[----:B------:R-:W-:Y:S01]  /*e3d0*/  @!P1 IMAD.MOV R15, RZ, RZ, -R15 ;  /* 0x000000ffff0f9224 */ /* 0x000fe200078e0a0f */
[----:B------:R-:W-:Y:S01]  /*e3e0*/  ISETP.GE.AND P1, PT, R9, RZ, PT ;  /* 0x000000ff0900720c */ /* 0x000fe20003f26270 */
[----:B------:R-:W-:Y:S01]  /*e3f0*/  @!P0 IMAD.MOV R13, RZ, RZ, -R13 ;  /* 0x000000ffff0d8224 */ /* 0x000fe200078e0a0d */
[----:B------:R-:W-:Y:S01]  /*e400*/  ISETP.GT.U32.AND P0, PT, R24, R7, PT ;  /* 0x000000071800720c */ /* 0x000fe20003f04070 */
[----:B------:R-:W-:Y:S01]  /*e410*/  IMAD.MOV R4, RZ, RZ, -R4 ;  /* 0x000000ffff047224 */ /* 0x000fe200078e0a04 */
[----:B------:R0:W-:Y:S01]  /*e420*/  STL [R1+0x3e0], R15 ;  /* 0x0003e00f01007387 */ /* 0x0001e20000100800 */
[--C-:B------:R-:W-:Y:S01]  /*e430*/  @!P5 IMAD.IADD R3, R3, 0x1, -R24.reuse ;  /* 0x000000010303d824 */ /* 0x100fe200078e0a18 */
[----:B------:R-:W-:Y:S01]  /*e440*/  IADD3 R9, R29, 0xf5, RZ ;  /* 0x000000f51d097810 */ /* 0x000fe20007ffe0ff */
[----:B------:R-:W-:Y:S01]  /*e450*/  @!P6 IMAD.IADD R11, R11, 0x1, -R24 ;  /* 0x000000010b0be824 */ /* 0x000fe200078e0a18 */
[----:B------:R1:W-:Y:S01]  /*e460*/  STL [R1+0x3dc], R13 ;  /* 0x0003dc0d01007387 */ /* 0x0003e20000100800 */
[----:B------:R-:W-:Y:S01]  /*e470*/  IMAD.HI.U32 R5, R2, R14, RZ ;  /* 0x0000000e02057227 */ /* 0x000fe200078e00ff */
[----:B------:R-:W-:-:S02]  /*e480*/  ISETP.GE.AND P5, PT, R12, RZ, PT ;  /* 0x000000ff0c00720c */ /* 0x000fc40003fa6270 */
[----:B------:R-:W-:Y:S01]  /*e490*/  IADD3 R12, R29, 0xf6, RZ ;  /* 0x000000f61d0c7810 */ /* 0x000fe20007ffe0ff */
[----:B------:R-:W-:Y:S02]  /*e4a0*/  IMAD.MOV R5, RZ, RZ, -R5 ;  /* 0x000000ffff057224 */ /* 0x000fe400078e0a05 */
[----:B0-----:R-:W-:Y:S02]  /*e4b0*/  IMAD.MOV.U32 R15, RZ, RZ, R3 ;  /* 0x000000ffff0f7224 */ /* 0x001fe400078e0003 */
[----:B------:R-:W-:Y:S02]  /*e4c0*/  @!P0 IMAD.IADD R7, R7, 0x1, -R24 ;  /* 0x0000000107078824 */ /* 0x000fe400078e0a18 */
[C---:B-1----:R-:W-:Y:S01]  /*e4d0*/  IMAD R13, R24.reuse, R4, R16 ;  /* 0x00000004180d7224 */ /* 0x042fe200078e0210 */
[----:B------:R-:W-:Y:S01]  /*e4e0*/  IABS R4, R9 ;  /* 0x0000000900047213 */ /* 0x000fe20000000000 */
[----:B------:R-:W-:Y:S01]  /*e4f0*/  @!P3 IMAD.MOV R15, RZ, RZ, -R15 ;  /* 0x000000ffff0fb224 */ /* 0x000fe200078e0a0f */
[----:B------:R-:W-:Y:S01]  /*e500*/  ISETP.GT.U32.AND P3, PT, R24, R11, PT ;  /* 0x0000000b1800720c */ /* 0x000fe20003f64070 */
[----:B------:R-:W-:Y:S01]  /*e510*/  @!P2 IMAD.IADD R10, R10, 0x1, -R24 ;  /* 0x000000010a0aa824 */ /* 0x000fe200078e0a18 */
[----:B------:R-:W-:Y:S01]  /*e520*/  ISETP.GT.U32.AND P6, PT, R24, R13, PT ;  /* 0x0000000d1800720c */ /* 0x000fe20003fc4070 */
[----:B------:R-:W-:Y:S01]  /*e530*/  IMAD.HI.U32 R17, R2, R4, RZ ;  /* 0x0000000402117227 */ /* 0x000fe200078e00ff */
[----:B------:R-:W-:Y:S01]  /*e540*/  ISETP.GE.AND P2, PT, R0, RZ, PT ;  /* 0x000000ff0000720c */ /* 0x000fe20003f46270 */
[----:B------:R0:W-:Y:S01]  /*e550*/  STL [R1+0x3d8], R15 ;  /* 0x0003d80f01007387 */ /* 0x0001e20000100800 */
[C---:B------:R-:W-:Y:S01]  /*e560*/  ISETP.GT.U32.AND P0, PT, R24.reuse, R7, PT ;  /* 0x000000071800720c */ /* 0x040fe20003f04070 */
[----:B------:R-:W-:Y:S01]  /*e570*/  IMAD R0, R24, R5, R14 ;  /* 0x0000000518007224 */ /* 0x000fe200078e020e */
[----:B------:R-:W-:Y:S01]  /*e580*/  IABS R14, R8 ;  /* 0x00000008000e7213 */ /* 0x000fe20000000000 */
[----:B------:R-:W-:Y:S01]  /*e590*/  IMAD.MOV R17, RZ, RZ, -R17 ;  /* 0x000000ffff117224 */ /* 0x000fe200078e0a11 */
[----:B------:R-:W-:Y:S01]  /*e5a0*/  IADD3 R5, R29, 0xf4, RZ ;  /* 0x000000f41d057810 */ /* 0x000fe20007ffe0ff */
[----:B------:R-:W-:-:S02]  /*e5b0*/  @!P4 IMAD.MOV R10, RZ, RZ, -R10 ;  /* 0x000000ffff0ac224 */ /* 0x000fc400078e0a0a */
[--C-:B------:R-:W-:Y:S01]  /*e5c0*/  @!P3 IMAD.IADD R11, R11, 0x1, -R24.reuse ;  /* 0x000000010b0bb824 */ /* 0x100fe200078e0a18 */
[----:B------:R-:W-:Y:S01]  /*e5d0*/  ISETP.GT.U32.AND P3, PT, R24, R0, PT ;  /* 0x000000001800720c */ /* 0x000fe20003f64070 */
[----:B------:R-:W-:Y:S01]  /*e5e0*/  @!P6 IMAD.IADD R13, R13, 0x1, -R24 ;  /* 0x000000010d0de824 */ /* 0x000fe200078e0a18 */
[----:B------:R-:W-:Y:S01]  /*e5f0*/  IABS R3, R5 ;  /* 0x0000000500037213 */ /* 0x000fe20000000000 */
[----:B------:R-:W-:Y:S01]  /*e600*/  IMAD.HI.U32 R16, R2, R14, RZ ;  /* 0x0000000e02107227 */ /* 0x000fe200078e00ff */
[----:B0-----:R-:W-:Y:S01]  /*e610*/  IABS R15, R12 ;  /* 0x0000000c000f7213 */ /* 0x001fe20000000000 */
[----:B------:R0:W-:Y:S01]  /*e620*/  STL [R1+0x3d4], R10 ;  /* 0x0003d40a01007387 */ /* 0x0001e20000100800 */
[----:B------:R-:W-:Y:S01]  /*e630*/  ISETP.GT.U32.AND P6, PT, R24, R13, PT ;  /* 0x0000000d1800720c */ /* 0x000fe20003fc4070 */
[----:B------:R-:W-:Y:S02]  /*e640*/  IMAD.MOV R16, RZ, RZ, -R16 ;  /* 0x000000ffff107224 */ /* 0x000fe400078e0a10 */
[----:B------:R-:W-:Y:S01]  /*e650*/  @!P0 IMAD.IADD R7, R7, 0x1, -R24 ;  /* 0x0000000107078824 */ /* 0x000fe200078e0a18 */
[----:B------:R-:W-:Y:S01]  /*e660*/  ISETP.GE.AND P0, PT, R6, RZ, PT ;  /* 0x000000ff0600720c */ /* 0x000fe20003f06270 */
[----:B------:R-:W-:-:S02]  /*e670*/  IMAD R6, R24, R16, R14 ;  /* 0x0000001018067224 */ /* 0x000fc400078e020e */
[----:B------:R-:W-:-:S04]  /*e680*/  IMAD.HI.U32 R16, R2, R3, RZ ;  /* 0x0000000302107227 */ /* 0x000fc800078e00ff */
[----:B------:R-:W-:Y:S01]  /*e690*/  @!P3 IMAD.IADD R0, R0, 0x1, -R24 ;  /* 0x000000010000b824 */ /* 0x000fe200078e0a18 */
[----:B------:R-:W-:Y:S01]  /*e6a0*/  ISETP.GE.AND P3, PT, R8, RZ, PT ;  /* 0x000000ff0800720c */ /* 0x000fe20003f66270 */
[----:B------:R-:W-:Y:S01]  /*e6b0*/  IMAD.MOV R16, RZ, RZ, -R16 ;  /* 0x000000ffff107224 */ /* 0x000fe200078e0a10 */
[----:B------:R-:W-:Y:S01]  /*e6c0*/  IADD3 R8, R29, 0xf3, RZ ;  /* 0x000000f31d087810 */ /* 0x000fe20007ffe0ff */
[----:B------:R-:W-:Y:S01]  /*e6d0*/  @!P6 IMAD.IADD R13, R13, 0x1, -R24 ;  /* 0x000000010d0de824 */ /* 0x000fe200078e0a18 */
[C---:B------:R-:W-:Y:S01]  /*e6e0*/  ISETP.GT.U32.AND P6, PT, R24.reuse, R6, PT ;  /* 0x000000061800720c */ /* 0x040fe20003fc4070 */
[----:B------:R-:W-:Y:S01]  /*e6f0*/  IMAD R3, R24, R16, R3 ;  /* 0x0000001018037224 */ /* 0x000fe200078e0203 */
[----:B------:R-:W-:Y:S01]  /*e700*/  IABS R16, R8 ;  /* 0x0000000800107213 */ /* 0x000fe20000000000 */
[----:B------:R-:W-:Y:S01]  /*e710*/  IMAD.HI.U32 R14, R2, R15, RZ ;  /* 0x0000000f020e7227 */ /* 0x000fe200078e00ff */
[----:B------:R-:W-:-:S03]  /*e720*/  ISETP.GT.U32.AND P4, PT, R24, R0, PT ;  /* 0x000000001800720c */ /* 0x000fc60003f84070 */
[----:B------:R-:W-:Y:S02]  /*e730*/  IMAD.MOV.U32 R18, RZ, RZ, R11 ;  /* 0x000000ffff127224 */ /* 0x000fe400078e000b */
[----:B------:R-:W-:Y:S02]  /*e740*/  IMAD.MOV.U32 R11, RZ, RZ, R16 ;  /* 0x000000ffff0b7224 */ /* 0x000fe400078e0010 */
[----:B------:R-:W-:Y:S02]  /*e750*/  IMAD.MOV R14, RZ, RZ, -R14 ;  /* 0x000000ffff0e7224 */ /* 0x000fe400078e0a0e */
[C---:B------:R-:W-:Y:S02]  /*e760*/  IMAD R4, R24.reuse, R17, R4 ;  /* 0x0000001118047224 */ /* 0x040fe400078e0204 */
[----:B------:R-:W-:Y:S02]  /*e770*/  IMAD.MOV.U32 R16, RZ, RZ, R7 ;  /* 0x000000ffff107224 */ /* 0x000fe400078e0007 */
[C---:B------:R-:W-:Y:S01]  /*e780*/  IMAD R14, R24.reuse, R14, R15 ;  /* 0x0000000e180e7224 */ /* 0x040fe200078e020f */
[----:B------:R-:W-:Y:S01]  /*e790*/  IADD3 R15, R29, 0xf2, RZ ;  /* 0x000000f21d0f7810 */ /* 0x000fe20007ffe0ff */
[----:B------:R-:W-:Y:S01]  /*e7a0*/  @!P5 IMAD.MOV R16, RZ, RZ, -R16 ;  /* 0x000000ffff10d224 */ /* 0x000fe200078e0a10 */
[----:B------:R-:W-:Y:S01]  /*e7b0*/  ISETP.GT.U32.AND P5, PT, R24, R4, PT ;  /* 0x000000041800720c */ /* 0x000fe20003fa4070 */
[----:B------:R-:W-:Y:S01]  /*e7c0*/  @!P6 IMAD.IADD R6, R6, 0x1, -R24 ;  /* 0x000000010606e824 */ /* 0x000fe200078e0a18 */
[C---:B------:R-:W-:Y:S01]  /*e7d0*/  ISETP.GT.U32.AND P6, PT, R24.reuse, R14, PT ;  /* 0x0000000e1800720c */ /* 0x040fe20003fc4070 */
[----:B------:R-:W-:Y:S01]  /*e7e0*/  @!P1 IMAD.MOV R18, RZ, RZ, -R18 ;  /* 0x000000ffff129224 */ /* 0x000fe200078e0a12 */
[----:B0-----:R-:W-:Y:S01]  /*e7f0*/  IABS R10, R15 ;  /* 0x0000000f000a7213 */ /* 0x001fe20000000000 */
[----:B------:R-:W-:Y:S01]  /*e800*/  @!P2 IMAD.MOV R13, RZ, RZ, -R13 ;  /* 0x000000ffff0da224 */ /* 0x000fe200078e0a0d */
[----:B------:R-:W-:Y:S01]  /*e810*/  ISETP.GT.U32.AND P1, PT, R24, R6, PT ;  /* 0x000000061800720c */ /* 0x000fe20003f24070 */
[----:B------:R-:W-:Y:S01]  /*e820*/  @!P4 IMAD.IADD R0, R0, 0x1, -R24 ;  /* 0x000000010000c824 */ /* 0x000fe200078e0a18 */
[----:B------:R-:W-:Y:S01]  /*e830*/  STL [R1+0x3d0], R18 ;  /* 0x0003d01201007387 */ /* 0x000fe20000100800 */
[----:B------:R-:W-:Y:S01]  /*e840*/  IMAD.HI.U32 R7, R2, R11, RZ ;  /* 0x0000000b02077227 */ /* 0x000fe200078e00ff */
[----:B------:R-:W-:-:S02]  /*e850*/  ISETP.GT.U32.AND P4, PT, R24, R3, PT ;  /* 0x000000031800720c */ /* 0x000fc40003f84070 */
[----:B------:R-:W-:Y:S01]  /*e860*/  STL [R1+0x3cc], R16 ;  /* 0x0003cc1001007387 */ /* 0x000fe20000100800 */
[--C-:B------:R-:W-:Y:S01]  /*e870*/  @!P5 IMAD.IADD R4, R4, 0x1, -R24.reuse ;  /* 0x000000010404d824 */ /* 0x100fe200078e0a18 */
[----:B------:R-:W-:Y:S01]  /*e880*/  ISETP.GE.AND P2, PT, R12, RZ, PT ;  /* 0x000000ff0c00720c */ /* 0x000fe20003f46270 */
[--C-:B------:R-:W-:Y:S01]  /*e890*/  @!P6 IMAD.IADD R14, R14, 0x1, -R24.reuse ;  /* 0x000000010e0ee824 */ /* 0x100fe200078e0a18 */
[----:B------:R0:W-:Y:S01]  /*e8a0*/  STL [R1+0x3c8], R13 ;  /* 0x0003c80d01007387 */ /* 0x0001e20000100800 */
[----:B------:R-:W-:Y:S01]  /*e8b0*/  ISETP.GE.AND P6, PT, R5, RZ, PT ;  /* 0x000000ff0500720c */ /* 0x000fe20003fc6270 */
[----:B------:R-:W-:Y:S02]  /*e8c0*/  IMAD.MOV R7, RZ, RZ, -R7 ;  /* 0x000000ffff077224 */ /* 0x000fe400078e0a07 */
[----:B------:R-:W-:Y:S01]  /*e8d0*/  @!P1 IMAD.IADD R6, R6, 0x1, -R24 ;  /* 0x0000000106069824 */ /* 0x000fe200078e0a18 */
[----:B------:R-:W-:Y:S01]  /*e8e0*/  ISETP.GE.AND P1, PT, R9, RZ, PT ;  /* 0x000000ff0900720c */ /* 0x000fe20003f26270 */
[----:B------:R-:W-:Y:S01]  /*e8f0*/  IMAD.HI.U32 R5, R2, R10, RZ ;  /* 0x0000000a02057227 */ /* 0x000fe200078e00ff */
[----:B------:R-:W-:-:S03]  /*e900*/  ISETP.GT.U32.AND P5, PT, R24, R14, PT ;  /* 0x0000000e1800720c */ /* 0x000fc60003fa4070 */
[----:B0-----:R-:W-:Y:S02]  /*e910*/  IMAD.MOV.U32 R13, RZ, RZ, R0 ;  /* 0x000000ffff0d7224 */ /* 0x001fe400078e0000 */
[C---:B------:R-:W-:Y:S01]  /*e920*/  IMAD R7, R24.reuse, R7, R11 ;  /* 0x0000000718077224 */ /* 0x040fe200078e020b */
[----:B------:R-:W-:Y:S01]  /*e930*/  IADD3 R11, R29, 0xf1, RZ ;  /* 0x000000f11d0b7810 */ /* 0x000fe20007ffe0ff */
[----:B------:R-:W-:Y:S01]  /*e940*/  @!P0 IMAD.MOV R13, RZ, RZ, -R13 ;  /* 0x000000ffff0d8224 */ /* 0x000fe200078e0a0d */
[C---:B------:R-:W-:Y:S01]  /*e950*/  ISETP.GT.U32.AND P0, PT, R24.reuse, R4, PT ;  /* 0x000000041800720c */ /* 0x040fe20003f04070 */
[----:B------:R-:W-:Y:S02]  /*e960*/  IMAD.MOV R5, RZ, RZ, -R5 ;  /* 0x000000ffff057224 */ /* 0x000fe400078e0a05 */
[----:B------:R-:W-:Y:S01]  /*e970*/  IMAD.MOV.U32 R9, RZ, RZ, R6 ;  /* 0x000000ffff097224 */ /* 0x000fe200078e0006 */
[----:B------:R0:W-:Y:S01]  /*e980*/  STL [R1+0x3c4], R13 ;  /* 0x0003c40d01007387 */ /* 0x0001e20000100800 */
[C---:B------:R-:W-:Y:S01]  /*e990*/  IMAD R0, R24.reuse, R5, R10 ;  /* 0x0000000518007224 */ /* 0x040fe200078e020a */
[----:B------:R-:W-:Y:S01]  /*e9a0*/  IABS R5, R11 ;  /* 0x0000000b00057213 */ /* 0x000fe20000000000 */
[----:B------:R-:W-:Y:S01]  /*e9b0*/  @!P3 IMAD.MOV R9, RZ, RZ, -R9 ;  /* 0x000000ffff09b224 */ /* 0x000fe200078e0a09 */
[----:B------:R-:W-:Y:S01]  /*e9c0*/  ISETP.GT.U32.AND P3, PT, R24, R7, PT ;  /* 0x000000071800720c */ /* 0x000fe20003f64070 */
[--C-:B------:R-:W-:Y:S01]  /*e9d0*/  @!P4 IMAD.IADD R3, R3, 0x1, -R24.reuse ;  /* 0x000000010303c824 */ /* 0x100fe200078e0a18 */
[----:B------:R-:W-:Y:S01]  /*e9e0*/  IADD3 R6, R29, 0xf0, RZ ;  /* 0x000000f01d067810 */ /* 0x000fe20007ffe0ff */
[--C-:B------:R-:W-:Y:S01]  /*e9f0*/  @!P5 IMAD.IADD R14, R14, 0x1, -R24.reuse ;  /* 0x000000010e0ed824 */ /* 0x100fe200078e0a18 */
[----:B------:R1:W-:Y:S01]  /*ea00*/  STL [R1+0x3c0], R9 ;  /* 0x0003c00901007387 */ /* 0x0003e20000100800 */
[----:B------:R-:W-:Y:S01]  /*ea10*/  @!P0 IMAD.IADD R4, R4, 0x1, -R24 ;  /* 0x0000000104048824 */ /* 0x000fe200078e0a18 */
[----:B------:R-:W-:Y:S01]  /*ea20*/  ISETP.GT.U32.AND P0, PT, R24, R0, PT ;  /* 0x000000001800720c */ /* 0x000fe20003f04070 */
[----:B0-----:R-:W-:Y:S01]  /*ea30*/  IMAD.HI.U32 R13, R2, R5, RZ ;  /* 0x00000005020d7227 */ /* 0x001fe200078e00ff */
[----:B------:R-:W-:-:S02]  /*ea40*/  ISETP.GT.U32.AND P4, PT, R24, R3, PT ;  /* 0x000000031800720c */ /* 0x000fc40003f84070 */
[----:B------:R-:W-:Y:S01]  /*ea50*/  IABS R10, R6 ;  /* 0x00000006000a7213 */ /* 0x000fe20000000000 */
[----:B------:R-:W-:Y:S01]  /*ea60*/  IMAD.MOV R13, RZ, RZ, -R13 ;  /* 0x000000ffff0d7224 */ /* 0x000fe200078e0a0d */
[----:B------:R-:W-:Y:S01]  /*ea70*/  ISETP.GE.AND P5, PT, R8, RZ, PT ;  /* 0x000000ff0800720c */ /* 0x000fe20003fa6270 */
[----:B------:R-:W-:Y:S01]  /*ea80*/  @!P3 IMAD.IADD R7, R7, 0x1, -R24 ;  /* 0x000000010707b824 */ /* 0x000fe200078e0a18 */
[----:B-1----:R-:W-:Y:S01]  /*ea90*/  IADD3 R9, R29, 0xef, RZ ;  /* 0x000000ef1d097810 */ /* 0x002fe20007ffe0ff */
[----:B------:R-:W-:Y:S01]  /*eaa0*/  IMAD.MOV.U32 R16, RZ, RZ, R14 ;  /* 0x000000ffff107224 */ /* 0x000fe200078e000e */
[----:B------:R-:W-:Y:S01]  /*eab0*/  ISETP.GE.AND P3, PT, R11, RZ, PT ;  /* 0x000000ff0b00720c */ /* 0x000fe20003f66270 */
[----:B------:R-:W-:Y:S01]  /*eac0*/  IMAD R5, R24, R13, R5 ;  /* 0x0000000d18057224 */ /* 0x000fe200078e0205 */
[----:B------:R-:W-:Y:S01]  /*ead0*/  IABS R8, R9 ;  /* 0x0000000900087213 */ /* 0x000fe20000000000 */
[----:B------:R-:W-:Y:S01]  /*eae0*/  @!P0 IMAD.IADD R0, R0, 0x1, -R24 ;  /* 0x0000000100008824 */ /* 0x000fe200078e0a18 */
[----:B------:R-:W-:Y:S01]  /*eaf0*/  ISETP.GT.U32.AND P0, PT, R24, R7, PT ;  /* 0x000000071800720c */ /* 0x000fe20003f04070 */
[----:B------:R-:W-:-:S02]  /*eb00*/  IMAD.MOV.U32 R14, RZ, RZ, R4 ;  /* 0x000000ffff0e7224 */ /* 0x000fc400078e0004 */
[----:B------:R-:W-:-:S04]  /*eb10*/  IMAD.HI.U32 R12, R2, R10, RZ ;  /* 0x0000000a020c7227 */ /* 0x000fc800078e00ff */
[----:B------:R-:W-:Y:S01]  /*eb20*/  @!P4 IMAD.IADD R3, R3, 0x1, -R24 ;  /* 0x000000010303c824 */ /* 0x000fe200078e0a18 */
[----:B------:R-:W-:Y:S01]  /*eb30*/  ISETP.GE.AND P4, PT, R15, RZ, PT ;  /* 0x000000ff0f00720c */ /* 0x000fe20003f86270 */
[----:B------:R-:W-:Y:S01]  /*eb40*/  @!P1 IMAD.MOV R14, RZ, RZ, -R14 ;  /* 0x000000ffff0e9224 */ /* 0x000fe200078e0a0e */
[C---:B------:R-:W-:Y:S01]  /*eb50*/  ISETP.GT.U32.AND P1, PT, R24.reuse, R5, PT ;  /* 0x000000051800720c */ /* 0x040fe20003f24070 */
[----:B------:R-:W-:Y:S02]  /*eb60*/  IMAD.MOV R11, RZ, RZ, -R12 ;  /* 0x000000ffff0b7224 */ /* 0x000fe400078e0a0c */
[----:B------:R-:W-:Y:S02]  /*eb70*/  IMAD.MOV.U32 R12, RZ, RZ, R3 ;  /* 0x000000ffff0c7224 */ /* 0x000fe400078e0003 */
[----:B------:R-:W-:Y:S01]  /*eb80*/  @!P2 IMAD.MOV R16, RZ, RZ, -R16 ;  /* 0x000000ffff10a224 */ /* 0x000fe200078e0a10 */
[----:B------:R-:W-:Y:S01]  /*eb90*/  ISETP.GT.U32.AND P2, PT, R24, R0, PT ;  /* 0x000000001800720c */ /* 0x000fe20003f44070 */
[----:B------:R-:W-:-:S03]  /*eba0*/  IMAD.HI.U32 R3, R2, R8, RZ ;  /* 0x0000000802037227 */ /* 0x000fc600078e00ff */
[----:B------:R-:W-:Y:S01]  /*ebb0*/  STL [R1+0x3bc], R16 ;  /* 0x0003bc1001007387 */ /* 0x000fe20000100800 */
[----:B------:R-:W-:Y:S01]  /*ebc0*/  @!P6 IMAD.MOV R12, RZ, RZ, -R12 ;  /* 0x000000ffff0ce224 */ /* 0x000fe200078e0a0c */
[----:B------:R-:W-:Y:S01]  /*ebd0*/  ISETP.GE.AND P6, PT, R6, RZ, PT ;  /* 0x000000ff0600720c */ /* 0x000fe20003fc6270 */
[----:B------:R-:W-:Y:S01]  /*ebe0*/  IMAD.MOV R6, RZ, RZ, -R3 ;  /* 0x000000ffff067224 */ /* 0x000fe200078e0a03 */
[----:B------:R-:W-:Y:S01]  /*ebf0*/  STL [R1+0x3a0], R14 ;  /* 0x0003a00e01007387 */ /* 0x000fe20000100800 */
[----:B------:R-:W-:Y:S02]  /*ec00*/  @!P0 IMAD.IADD R7, R7, 0x1, -R24 ;  /* 0x0000000107078824 */ /* 0x000fe400078e0a18 */
[C---:B------:R-:W-:Y:S01]  /*ec10*/  IMAD R6, R24.reuse, R6, R8 ;  /* 0x0000000618067224 */ /* 0x040fe200078e0208 */
[----:B------:R0:W-:Y:S01]  /*ec20*/  STL [R1+0x3a4], R12 ;  /* 0x0003a40c01007387 */ /* 0x0001e20000100800 */
[----:B------:R-:W-:Y:S01]  /*ec30*/  @!P1 IMAD.IADD R5, R5, 0x1, -R24 ;  /* 0x0000000105059824 */ /* 0x000fe200078e0a18 */
[C---:B------:R-:W-:Y:S01]  /*ec40*/  IADD3 R8, R29.reuse, 0xec, RZ ;  /* 0x000000ec1d087810 */ /* 0x040fe20007ffe0ff */
[----:B------:R-:W-:Y:S01]  /*ec50*/  IMAD R4, R24, R11, R10 ;  /* 0x0000000b18047224 */ /* 0x000fe200078e020a */
[----:B------:R-:W-:Y:S01]  /*ec60*/  IADD3 R10, R29, 0xee, RZ ;  /* 0x000000ee1d0a7810 */ /* 0x000fe20007ffe0ff */
[----:B------:R-:W-:Y:S01]  /*ec70*/  @!P2 IMAD.IADD R0, R0, 0x1, -R24 ;  /* 0x000000010000a824 */ /* 0x000fe200078e0a18 */
[----:B------:R-:W-:-:S02]  /*ec80*/  ISETP.GT.U32.AND P1, PT, R24, R5, PT ;  /* 0x000000051800720c */ /* 0x000fc40003f24070 */
[C---:B------:R-:W-:Y:S01]  /*ec90*/  ISETP.GT.U32.AND P0, PT, R24.reuse, R4, PT ;  /* 0x000000041800720c */ /* 0x040fe20003f04070 */
[----:B------:R-:W-:Y:S01]  /*eca0*/  IMAD.MOV.U32 R11, RZ, RZ, R0 ;  /* 0x000000ffff0b7224 */ /* 0x000fe200078e0000 */
[----:B------:R-:W-:Y:S01]  /*ecb0*/  IABS R17, R10 ;  /* 0x0000000a00117213 */ /* 0x000fe20000000000 */
[----:B0-----:R-:W-:Y:S01]  /*ecc0*/  IMAD.MOV.U32 R12, RZ, RZ, R7 ;  /* 0x000000ffff0c7224 */ /* 0x001fe200078e0007 */
[----:B------:R-:W-:Y:S01]  /*ecd0*/  ISETP.GE.AND P2, PT, R9, RZ, PT ;  /* 0x000000ff0900720c */ /* 0x000fe20003f46270 */
[----:B------:R-:W-:Y:S01]  /*ece0*/  @!P4 IMAD.MOV R11, RZ, RZ, -R11 ;  /* 0x000000ffff0bc224 */ /* 0x000fe200078e0a0b */
[----:B------:R-:W-:Y:S01]  /*ecf0*/  IADD3 R9, R29, 0xed, RZ ;  /* 0x000000ed1d097810 */ /* 0x000fe20007ffe0ff */
[----:B------:R-:W-:Y:S01]  /*ed00*/  @!P5 IMAD.MOV R12, RZ, RZ, -R12 ;  /* 0x000000ffff0cd224 */ /* 0x000fe200078e0a0c */
[----:B------:R-:W-:Y:S02]  /*ed10*/  ISETP.GT.U32.AND P5, PT, R24, R6, PT ;  /* 0x000000061800720c */ /* 0x000fe40003fa4070 */
[----:B------:R-:W-:Y:S01]  /*ed20*/  ISETP.GE.AND P4, PT, R10, RZ, PT ;  /* 0x000000ff0a00720c */ /* 0x000fe20003f86270 */
[----:B------:R-:W-:Y:S01]  /*ed30*/  IMAD.HI.U32 R10, R2, R17, RZ ;  /* 0x00000011020a7227 */ /* 0x000fe200078e00ff */
[----:B------:R-:W-:Y:S01]  /*ed40*/  IABS R18, R9 ;  /* 0x0000000900127213 */ /* 0x000fe20000000000 */
[----:B------:R-:W-:Y:S01]  /*ed50*/  STL [R1+0x3a8], R12 ;  /* 0x0003a80c01007387 */ /* 0x000fe20000100800 */
[----:B------:R-:W-:Y:S01]  /*ed60*/  IABS R3, R8 ;  /* 0x0000000800037213 */ /* 0x000fe20000000000 */
[----:B------:R-:W-:Y:S01]  /*ed70*/  @!P1 IMAD.IADD R5, R5, 0x1, -R24 ;  /* 0x0000000105059824 */ /* 0x000fe200078e0a18 */
[----:B------:R-:W-:Y:S01]  /*ed80*/  ISETP.GE.AND P1, PT, R9, RZ, PT ;  /* 0x000000ff0900720c */ /* 0x000fe20003f26270 */
[----:B------:R-:W-:Y:S01]  /*ed90*/  IMAD.MOV R9, RZ, RZ, -R10 ;  /* 0x000000ffff097224 */ /* 0x000fe200078e0a0a */
[----:B------:R0:W-:Y:S01]  /*eda0*/  STL [R1+0x3b0], R11 ;  /* 0x0003b00b01007387 */ /* 0x0001e20000100800 */
[--C-:B------:R-:W-:Y:S01]  /*edb0*/  @!P0 IMAD.IADD R4, R4, 0x1, -R24.reuse ;  /* 0x0000000104048824 */ /* 0x100fe200078e0a18 */
[----:B------:R-:W-:Y:S01]  /*edc0*/  IADD3 R14, R29, 0xe9, RZ ;  /* 0x000000e91d0e7810 */ /* 0x000fe20007ffe0ff */
[----:B------:R-:W-:-:S02]  /*edd0*/  @!P5 IMAD.IADD R6, R6, 0x1, -R24 ;  /* 0x000000010606d824 */ /* 0x000fc400078e0a18 */
[----:B------:R-:W-:Y:S01]  /*ede0*/  IMAD.HI.U32 R7, R2, R18, RZ ;  /* 0x0000001202077227 */ /* 0x000fe200078e00ff */
[C---:B------:R-:W-:Y:S02]  /*edf0*/  ISETP.GT.U32.AND P0, PT, R24.reuse, R4, PT ;  /* 0x000000041800720c */ /* 0x040fe40003f04070 */
[C---:B------:R-:W-:Y:S01]  /*ee00*/  ISETP.GT.U32.AND P5, PT, R24.reuse, R6, PT ;  /* 0x000000061800720c */ /* 0x040fe20003fa4070 */
[C---:B------:R-:W-:Y:S01]  /*ee10*/  IMAD R17, R24.reuse, R9, R17 ;  /* 0x0000000918117224 */ /* 0x040fe200078e0211 */
[----:B------:R-:W-:Y:S01]  /*ee20*/  IABS R9, R14 ;  /* 0x0000000e00097213 */ /* 0x000fe20000000000 */
[----:B0-----:R-:W-:Y:S02]  /*ee30*/  IMAD.MOV.U32 R11, RZ, RZ, R5 ;  /* 0x000000ffff0b7224 */ /* 0x001fe400078e0005 */
[----:B------:R-:W-:Y:S02]  /*ee40*/  IMAD.MOV R7, RZ, RZ, -R7 ;  /* 0x000000ffff077224 */ /* 0x000fe400078e0a07 */
[----:B------:R-:W-:Y:S01]  /*ee50*/  @!P3 IMAD.MOV R11, RZ, RZ, -R11 ;  /* 0x000000ffff0bb224 */ /* 0x000fe200078e0a0b */
[C---:B------:R-:W-:Y:S01]  /*ee60*/  ISETP.GT.U32.AND P3, PT, R24.reuse, R17, PT ;  /* 0x000000111800720c */ /* 0x040fe20003f64070 */
[----:B------:R-:W-:-:S02]  /*ee70*/  IMAD R18, R24, R7, R18 ;  /* 0x0000000718127224 */ /* 0x000fc400078e0212 */
[--C-:B------:R-:W-:Y:S01]  /*ee80*/  @!P0 IMAD.IADD R4, R4, 0x1, -R24.reuse ;  /* 0x0000000104048824 */ /* 0x100fe200078e0a18 */
[----:B------:R-:W-:Y:S01]  /*ee90*/  ISETP.GE.AND P0, PT, R8, RZ, PT ;  /* 0x000000ff0800720c */ /* 0x000fe20003f06270 */
[----:B------:R-:W-:Y:S01]  /*eea0*/  @!P5 IMAD.IADD R6, R6, 0x1, -R24 ;  /* 0x000000010606d824 */ /* 0x000fe200078e0a18 */
[----:B------:R-:W-:Y:S01]  /*eeb0*/  ISETP.GT.U32.AND P5, PT, R24, R18, PT ;  /* 0x000000121800720c */ /* 0x000fe20003fa4070 */
[----:B------:R-:W-:Y:S01]  /*eec0*/  IMAD.HI.U32 R0, R2, R3, RZ ;  /* 0x0000000302007227 */ /* 0x000fe200078e00ff */
[----:B------:R-:W-:Y:S01]  /*eed0*/  IADD3 R8, R29, 0xeb, RZ ;  /* 0x000000eb1d087810 */ /* 0x000fe20007ffe0ff */
[----:B------:R0:W-:Y:S02]  /*eee0*/  STL [R1+0x3b4], R11 ;  /* 0x0003b40b01007387 */ /* 0x0001e40000100800 */
[----:B------:R-:W-:Y:S02]  /*eef0*/  IMAD.MOV.U32 R12, RZ, RZ, R4 ;  /* 0x000000ffff0c7224 */ /* 0x000fe400078e0004 */
[----:B------:R-:W-:-:S02]  /*ef00*/  @!P3 IMAD.IADD R17, R17, 0x1, -R24 ;  /* 0x000000011111b824 */ /* 0x000fc400078e0a18 */
[----:B------:R-:W-:Y:S02]  /*ef10*/  IMAD.MOV R0, RZ, RZ, -R0 ;  /* 0x000000ffff007224 */ /* 0x000fe400078e0a00 */
[----:B------:R-:W-:Y:S01]  /*ef20*/  @!P6 IMAD.MOV R12, RZ, RZ, -R12 ;  /* 0x000000ffff0ce224 */ /* 0x000fe200078e0a0c */
[C---:B------:R-:W-:Y:S01]  /*ef30*/  ISETP.GT.U32.AND P3, PT, R24.reuse, R17, PT ;  /* 0x000000111800720c */ /* 0x040fe20003f64070 */
[----:B------:R-:W-:Y:S01]  /*ef40*/  IMAD R0, R24, R0, R3 ;  /* 0x0000000018007224 */ /* 0x000fe200078e0203 */
[----:B------:R-:W-:Y:S01]  /*ef50*/  ISETP.GE.AND P6, PT, R8, RZ, PT ;  /* 0x000000ff0800720c */ /* 0x000fe20003fc6270 */
[----:B------:R-:W-:Y:S01]  /*ef60*/  @!P5 IMAD.IADD R18, R18, 0x1, -R24 ;  /* 0x000000011212d824 */ /* 0x000fe200078e0a18 */
[----:B------:R-:W-:Y:S01]  /*ef70*/  IADD3 R3, R29, 0xea, RZ ;  /* 0x000000ea1d037810 */ /* 0x000fe20007ffe0ff */
[----:B------:R-:W-:Y:S01]  /*ef80*/  IMAD.MOV.U32 R15, RZ, RZ, R6 ;  /* 0x000000ffff0f7224 */ /* 0x000fe200078e0006 */
[----:B------:R-:W-:Y:S01]  /*ef90*/  IABS R8, R8 ;  /* 0x0000000800087213 */ /* 0x000fe20000000000 */
[----:B------:R-:W-:Y:S01]  /*efa0*/  STL [R1+0x3b8], R12 ;  /* 0x0003b80c01007387 */ /* 0x000fe20000100800 */
[----:B------:R-:W-:Y:S01]  /*efb0*/  IABS R4, R3 ;  /* 0x0000000300047213 */ /* 0x000fe20000000000 */
[----:B------:R-:W-:Y:S01]  /*efc0*/  @!P2 IMAD.MOV R15, RZ, RZ, -R15 ;  /* 0x000000ffff0fa224 */ /* 0x000fe200078e0a0f */
[----:B------:R-:W-:Y:S01]  /*efd0*/  ISETP.GT.U32.AND P5, PT, R24, R18, PT ;  /* 0x000000121800720c */ /* 0x000fe20003fa4070 */
[----:B------:R-:W-:Y:S01]  /*efe0*/  IMAD.HI.U32 R10, R2, R8, RZ ;  /* 0x00000008020a7227 */ /* 0x000fe200078e00ff */
[----:B------:R-:W-:-:S02]  /*eff0*/  ISETP.GT.U32.AND P2, PT, R24, R0, PT ;  /* 0x000000001800720c */ /* 0x000fc40003f44070 */
[----:B0-----:R-:W-:Y:S01]  /*f000*/  IADD3 R11, R29, 0xe8, RZ ;  /* 0x000000e81d0b7810 */ /* 0x001fe20007ffe0ff */
[----:B------:R-:W-:Y:S01]  /*f010*/  IMAD.HI.U32 R7, R2, R4, RZ ;  /* 0x0000000402077227 */ /* 0x000fe200078e00ff */
[----:B------:R0:W-:Y:S02]  /*f020*/  STL [R1+0x3ac], R15 ;  /* 0x0003ac0f01007387 */ /* 0x0001e40000100800 */
[----:B------:R-:W-:Y:S01]  /*f030*/  IABS R13, R11 ;  /* 0x0000000b000d7213 */ /* 0x000fe20000000000 */
[----:B------:R-:W-:Y:S02]  /*f040*/  IMAD.MOV R10, RZ, RZ, -R10 ;  /* 0x000000ffff0a7224 */ /* 0x000fe400078e0a0a */
[----:B------:R-:W-:Y:S01]  /*f050*/  @!P3 IMAD.IADD R17, R17, 0x1, -R24 ;  /* 0x000000011111b824 */ /* 0x000fe200078e0a18 */
[----:B------:R-:W-:Y:S01]  /*f060*/  ISETP.GE.AND P3, PT, R3, RZ, PT ;  /* 0x000000ff0300720c */ /* 0x000fe20003f66270 */
[----:B------:R-:W-:Y:S02]  /*f070*/  IMAD.MOV R7, RZ, RZ, -R7 ;  /* 0x000000ffff077224 */ /* 0x000fe400078e0a07 */
[C---:B------:R-:W-:Y:S01]  /*f080*/  IMAD R3, R24.reuse, R10, R8 ;  /* 0x0000000a18037224 */ /* 0x040fe200078e0208 */
[C---:B------:R-:W-:Y:S01]  /*f090*/  IADD3 R8, R29.reuse, 0xe6, RZ ;  /* 0x000000e61d087810 */ /* 0x040fe20007ffe0ff */
[----:B------:R-:W-:Y:S01]  /*f0a0*/  IMAD R4, R24, R7, R4 ;  /* 0x0000000718047224 */ /* 0x000fe200078e0204 */
[----:B------:R-:W-:Y:S01]  /*f0b0*/  IADD3 R7, R29, 0xe7, RZ ;  /* 0x000000e71d077810 */ /* 0x000fe20007ffe0ff */
[--C-:B------:R-:W-:Y:S01]  /*f0c0*/  @!P5 IMAD.IADD R18, R18, 0x1, -R24.reuse ;  /* 0x000000011212d824 */ /* 0x100fe200078e0a18 */
[----:B------:R-:W-:Y:S01]  /*f0d0*/  ISETP.GT.U32.AND P5, PT, R24, R3, PT ;  /* 0x000000031800720c */ /* 0x000fe20003fa4070 */
[----:B------:R-:W-:Y:S01]  /*f0e0*/  @!P2 IMAD.IADD R0, R0, 0x1, -R24 ;  /* 0x000000010000a824 */ /* 0x000fe200078e0a18 */
[----:B------:R-:W-:Y:S01]  /*f0f0*/  ISETP.GT.U32.AND P2, PT, R24, R4, PT ;  /* 0x000000041800720c */ /* 0x000fe20003f44070 */
[----:B------:R-:W-:Y:S01]  /*f100*/  IMAD.HI.U32 R5, R2, R13, RZ ;  /* 0x0000000d02057227 */ /* 0x000fe200078e00ff */
[----:B------:R-:W-:-:S02]  /*f110*/  IABS R10, R7 ;  /* 0x00000007000a7213 */ /* 0x000fc40000000000 */
[----:B0-----:R-:W-:Y:S01]  /*f120*/  IABS R15, R8 ;  /* 0x00000008000f7213 */ /* 0x001fe20000000000 */
[----:B------:R-:W-:Y:S02]  /*f130*/  IMAD.MOV.U32 R20, RZ, RZ, R17 ;  /* 0x000000ffff147224 */ /* 0x000fe400078e0011 */
[----:B------:R-:W-:-:S04]  /*f140*/  IMAD.HI.U32 R12, R2, R9, RZ ;  /* 0x00000009020c7227 */ /* 0x000fc800078e00ff */
[--C-:B------:R-:W-:Y:S01]  /*f150*/  @!P5 IMAD.IADD R3, R3, 0x1, -R24.reuse ;  /* 0x000000010303d824 */ /* 0x100fe200078e0a18 */
[----:B------:R-:W-:Y:S01]  /*f160*/  ISETP.GT.U32.AND P5, PT, R24, R0, PT ;  /* 0x000000001800720c */ /* 0x000fe20003fa4070 */
[----:B------:R-:W-:Y:S02]  /*f170*/  @!P2 IMAD.IADD R4, R4, 0x1, -R24 ;  /* 0x000000010404a824 */ /* 0x000fe400078e0a18 */
[----:B------:R-:W-:Y:S02]  /*f180*/  IMAD.MOV R5, RZ, RZ, -R5 ;  /* 0x000000ffff057224 */ /* 0x000fe400078e0a05 */
[----:B------:R-:W-:Y:S01]  /*f190*/  @!P4 IMAD.MOV R20, RZ, RZ, -R20 ;  /* 0x000000ffff14c224 */ /* 0x000fe200078e0a14 */
[C---:B------:R-:W-:Y:S01]  /*f1a0*/  ISETP.GT.U32.AND P4, PT, R24.reuse, R3, PT ;  /* 0x000000031800720c */ /* 0x040fe20003f84070 */
[----:B------:R-:W-:Y:S01]  /*f1b0*/  IMAD.MOV R6, RZ, RZ, -R12 ;  /* 0x000000ffff067224 */ /* 0x000fe200078e0a0c */
[C---:B------:R-:W-:Y:S01]  /*f1c0*/  ISETP.GT.U32.AND P2, PT, R24.reuse, R4, PT ;  /* 0x000000041800720c */ /* 0x040fe20003f44070 */
[----:B------:R-:W-:Y:S01]  /*f1d0*/  IMAD R13, R24, R5, R13 ;  /* 0x00000005180d7224 */ /* 0x000fe200078e020d */
[----:B------:R-:W-:Y:S01]  /*f1e0*/  IADD3 R5, R29, 0xe5, RZ ;  /* 0x000000e51d057810 */ /* 0x000fe20007ffe0ff */
[C---:B------:R-:W-:Y:S01]  /*f1f0*/  IMAD.HI.U32 R19, R2.reuse, R10, RZ ;  /* 0x0000000a02137227 */ /* 0x040fe200078e00ff */
[----:B------:R-:W-:Y:S02]  /*f200*/  STL [R1+0x39c], R20 ;  /* 0x00039c1401007387 */ /* 0x000fe40000100800 */
[----:B------:R-:W-:Y:S01]  /*f210*/  IABS R16, R5 ;  /* 0x0000000500107213 */ /* 0x000fe20000000000 */
[----:B------:R-:W-:-:S04]  /*f220*/  IMAD.HI.U32 R17, R2, R15, RZ ;  /* 0x0000000f02117227 */ /* 0x000fc800078e00ff */
[----:B------:R-:W-:Y:S01]  /*f230*/  IMAD R9, R24, R6, R9 ;  /* 0x0000000618097224 */ /* 0x000fe200078e0209 */
[----:B------:R-:W-:Y:S01]  /*f240*/  IADD3 R6, R29, 0xe4, RZ ;  /* 0x000000e41d067810 */ /* 0x000fe20007ffe0ff */
[----:B------:R-:W-:Y:S02]  /*f250*/  IMAD.MOV R19, RZ, RZ, -R19 ;  /* 0x000000ffff137224 */ /* 0x000fe400078e0a13 */
[----:B------:R-:W-:Y:S01]  /*f260*/  IMAD.MOV R17, RZ, RZ, -R17 ;  /* 0x000000ffff117224 */ /* 0x000fe200078e0a11 */
[----:B------:R-:W-:Y:S01]  /*f270*/  IABS R12, R6 ;  /* 0x00000006000c7213 */ /* 0x000fe20000000000 */
[----:B------:R-:W-:Y:S01]  /*f280*/  @!P5 IMAD.IADD R0, R0, 0x1, -R24 ;  /* 0x000000010000d824 */ /* 0x000fe200078e0a18 */
[C---:B------:R-:W-:Y:S01]  /*f290*/  ISETP.GT.U32.AND P5, PT, R24.reuse, R13, PT ;  /* 0x0000000d1800720c */ /* 0x040fe20003fa4070 */
[----:B------:R-:W-:Y:S01]  /*f2a0*/  @!P1 IMAD.MOV R18, RZ, RZ, -R18 ;  /* 0x000000ffff129224 */ /* 0x000fe200078e0a12 */
[C---:B------:R-:W-:Y:S01]  /*f2b0*/  ISETP.GT.U32.AND P1, PT, R24.reuse, R9, PT ;  /* 0x000000091800720c */ /* 0x040fe20003f24070 */
[----:B------:R-:W-:-:S02]  /*f2c0*/  IMAD R10, R24, R19, R10 ;  /* 0x00000013180a7224 */ /* 0x000fc400078e020a */
[C---:B------:R-:W-:Y:S01]  /*f2d0*/  IMAD R15, R24.reuse, R17, R15 ;  /* 0x00000011180f7224 */ /* 0x040fe200078e020f */
[----:B------:R0:W-:Y:S01]  /*f2e0*/  STL [R1+0x398], R18 ;  /* 0x0003981201007387 */ /* 0x0001e20000100800 */
[--C-:B------:R-:W-:Y:S01]  /*f2f0*/  @!P4 IMAD.IADD R3, R3, 0x1, -R24.reuse ;  /* 0x000000010303c824 */ /* 0x100fe200078e0a18 */
[----:B------:R-:W-:Y:S01]  /*f300*/  ISETP.GT.U32.AND P4, PT, R24, R10, PT ;  /* 0x0000000a1800720c */ /* 0x000fe20003f84070 */
[----:B------:R-:W-:Y:S01]  /*f310*/  @!P2 IMAD.IADD R4, R4, 0x1, -R24 ;  /* 0x000000010404a824 */ /* 0x000fe200078e0a18 */
[----:B------:R-:W-:Y:S01]  /*f320*/  ISETP.GT.U32.AND P2, PT, R24, R15, PT ;  /* 0x0000000f1800720c */ /* 0x000fe20003f44070 */
[----:B------:R-:W-:Y:S02]  /*f330*/  IMAD.MOV.U32 R21, RZ, RZ, R0 ;  /* 0x000000ffff157224 */ /* 0x000fe400078e0000 */
[--C-:B------:R-:W-:Y:S01]  /*f340*/  @!P5 IMAD.IADD R13, R13, 0x1, -R24.reuse ;  /* 0x000000010d0dd824 */ /* 0x100fe200078e0a18 */
[----:B------:R-:W-:Y:S01]  /*f350*/  ISETP.GE.AND P5, PT, R11, RZ, PT ;  /* 0x000000ff0b00720c */ /* 0x000fe20003fa6270 */
[----:B------:R-:W-:Y:S01]  /*f360*/  @!P1 IMAD.IADD R9, R9, 0x1, -R24 ;  /* 0x0000000109099824 */ /* 0x000fe200078e0a18 */
[----:B------:R-:W-:Y:S01]  /*f370*/  ISETP.GE.AND P1, PT, R14, RZ, PT ;  /* 0x000000ff0e00720c */ /* 0x000fe20003f26270 */
[----:B0-----:R-:W-:Y:S01]  /*f380*/  IMAD.HI.U32 R18, R2, R16, RZ ;  /* 0x0000001002127227 */ /* 0x001fe200078e00ff */
[----:B------:R-:W-:-:S02]  /*f390*/  IADD3 R14, R29, 0xe3, RZ ;  /* 0x000000e31d0e7810 */ /* 0x000fc40007ffe0ff */
[----:B------:R-:W-:Y:S01]  /*f3a0*/  IADD3 R11, R29, 0xe2, RZ ;  /* 0x000000e21d0b7810 */ /* 0x000fe20007ffe0ff */
[----:B------:R-:W-:Y:S01]  /*f3b0*/  @!P0 IMAD.MOV R21, RZ, RZ, -R21 ;  /* 0x000000ffff158224 */ /* 0x000fe200078e0a15 */
[----:B------:R-:W-:Y:S01]  /*f3c0*/  ISETP.GT.U32.AND P0, PT, R24, R13, PT ;  /* 0x0000000d1800720c */ /* 0x000fe20003f04070 */
[----:B------:R-:W-:Y:S01]  /*f3d0*/  IMAD.HI.U32 R19, R2, R12, RZ ;  /* 0x0000000c02137227 */ /* 0x000fe200078e00ff */
[----:B------:R-:W-:Y:S02]  /*f3e0*/  IABS R0, R14 ;  /* 0x0000000e00007213 */ /* 0x000fe40000000000 */
[----:B------:R-:W-:Y:S01]  /*f3f0*/  STL [R1+0x394], R21 ;  /* 0x0003941501007387 */ /* 0x000fe20000100800 */
[----:B------:R-:W-:Y:S02]  /*f400*/  IMAD.MOV R18, RZ, RZ, -R18 ;  /* 0x000000ffff127224 */ /* 0x000fe400078e0a12 */
[--C-:B------:R-:W-:Y:S01]  /*f410*/  @!P4 IMAD.IADD R10, R10, 0x1, -R24.reuse ;  /* 0x000000010a0ac824 */ /* 0x100fe200078e0a18 */
[C---:B------:R-:W-:Y:S01]  /*f420*/  ISETP.GT.U32.AND P4, PT, R24.reuse, R9, PT ;  /* 0x000000091800720c */ /* 0x040fe20003f84070 */
[----:B------:R-:W-:Y:S01]  /*f430*/  IMAD.MOV.U32 R20, RZ, RZ, R3 ;  /* 0x000000ffff147224 */ /* 0x000fe200078e0003 */
[----:B------:R-:W-:Y:S01]  /*f440*/  IABS R3, R11 ;  /* 0x0000000b00037213 */ /* 0x000fe20000000000 */
[----:B------:R-:W-:Y:S01]  /*f450*/  @!P2 IMAD.IADD R15, R15, 0x1, -R24 ;  /* 0x000000010f0fa824 */ /* 0x000fe200078e0a18 */
[----:B------:R-:W-:Y:S01]  /*f460*/  ISETP.GT.U32.AND P2, PT, R24, R10, PT ;  /* 0x0000000a1800720c */ /* 0x000fe20003f44070 */
[----:B------:R-:W-:-:S02]  /*f470*/  IMAD.MOV R19, RZ, RZ, -R19 ;  /* 0x000000ffff137224 */ /* 0x000fc400078e0a13 */
[C---:B------:R-:W-:Y:S02]  /*f480*/  IMAD R16, R24.reuse, R18, R16 ;  /* 0x0000001218107224 */ /* 0x040fe400078e0210 */
[----:B------:R-:W-:Y:S01]  /*f490*/  @!P6 IMAD.MOV R20, RZ, RZ, -R20 ;  /* 0x000000ffff14e224 */ /* 0x000fe200078e0a14 */
[C---:B------:R-:W-:Y:S01]  /*f4a0*/  ISETP.GT.U32.AND P6, PT, R24.reuse, R15, PT ;  /* 0x0000000f1800720c */ /* 0x040fe20003fc4070 */
[C---:B------:R-:W-:Y:S02]  /*f4b0*/  IMAD R12, R24.reuse, R19, R12 ;  /* 0x00000013180c7224 */ /* 0x040fe400078e020c */
[----:B------:R-:W-:Y:S01]  /*f4c0*/  @!P3 IMAD.MOV R4, RZ, RZ, -R4 ;  /* 0x000000ffff04b224 */ /* 0x000fe200078e0a04 */
[C---:B------:R-:W-:Y:S01]  /*f4d0*/  ISETP.GT.U32.AND P3, PT, R24.reuse, R16, PT ;  /* 0x000000101800720c */ /* 0x040fe20003f64070 */
[--C-:B------:R-:W-:Y:S01]  /*f4e0*/  @!P0 IMAD.IADD R13, R13, 0x1, -R24.reuse ;  /* 0x000000010d0d8824 */ /* 0x100fe200078e0a18 */
[----:B------:R-:W-:Y:S01]  /*f4f0*/  ISETP.GT.U32.AND P0, PT, R24, R12, PT ;  /* 0x0000000c1800720c */ /* 0x000fe20003f04070 */
[--C-:B------:R-:W-:Y:S01]  /*f500*/  @!P4 IMAD.IADD R9, R9, 0x1, -R24.reuse ;  /* 0x000000010909c824 */ /* 0x100fe200078e0a18 */
[----:B------:R-:W-:Y:S01]  /*f510*/  ISETP.GE.AND P4, PT, R7, RZ, PT ;  /* 0x000000ff0700720c */ /* 0x000fe20003f86270 */
[----:B------:R-:W-:Y:S01]  /*f520*/  IMAD.HI.U32 R7, R2, R0, RZ ;  /* 0x0000000002077227 */ /* 0x000fe200078e00ff */
[----:B------:R-:W-:Y:S03]  /*f530*/  STL [R1+0x390], R20 ;  /* 0x0003901401007387 */ /* 0x000fe60000100800 */
[--C-:B------:R-:W-:Y:S01]  /*f540*/  @!P6 IMAD.IADD R15, R15, 0x1, -R24.reuse ;  /* 0x000000010f0fe824 */ /* 0x100fe200078e0a18 */
[----:B------:R-:W-:Y:S01]  /*f550*/  ISETP.GE.AND P6, PT, R5, RZ, PT ;  /* 0x000000ff0500720c */ /* 0x000fe20003fc6270 */
[--C-:B------:R-:W-:Y:S01]  /*f560*/  @!P2 IMAD.IADD R10, R10, 0x1, -R24.reuse ;  /* 0x000000010a0aa824 */ /* 0x100fe200078e0a18 */
[----:B------:R-:W-:Y:S01]  /*f570*/  ISETP.GE.AND P2, PT, R8, RZ, PT ;  /* 0x000000ff0800720c */ /* 0x000fe20003f46270 */
[--C-:B------:R-:W-:Y:S01]  /*f580*/  @!P3 IMAD.IADD R16, R16, 0x1, -R24.reuse ;  /* 0x000000011010b824 */ /* 0x100fe200078e0a18 */
[----:B------:R0:W-:Y:S01]  /*f590*/  STL [R1+0x38c], R4 ;  /* 0x00038c0401007387 */ /* 0x0001e20000100800 */
[----:B------:R-:W-:Y:S01]  /*f5a0*/  IMAD.MOV R5, RZ, RZ, -R7 ;  /* 0x000000ffff057224 */ /* 0x000fe200078e0a07 */
[----:B------:R-:W-:Y:S01]  /*f5b0*/  ISETP.GE.AND P3, PT, R6, RZ, PT ;  /* 0x000000ff0600720c */ /* 0x000fe20003f66270 */
[----:B------:R-:W-:Y:S01]  /*f5c0*/  @!P0 IMAD.IADD R12, R12, 0x1, -R24 ;  /* 0x000000010c0c8824 */ /* 0x000fe200078e0a18 */
[C---:B------:R-:W-:Y:S01]  /*f5d0*/  ISETP.GT.U32.AND P0, PT, R24.reuse, R16, PT ;  /* 0x000000101800720c */ /* 0x040fe20003f04070 */
[C---:B------:R-:W-:Y:S01]  /*f5e0*/  IMAD R5, R24.reuse, R5, R0 ;  /* 0x0000000518057224 */ /* 0x040fe200078e0200 */
[C---:B------:R-:W-:Y:S01]  /*f5f0*/  IADD3 R0, R29.reuse, 0xe0, RZ ;  /* 0x000000e01d007810 */ /* 0x040fe20007ffe0ff */
[----:B------:R-:W-:Y:S01]  /*f600*/  IMAD.MOV.U32 R7, RZ, RZ, R10 ;  /* 0x000000ffff077224 */ /* 0x000fe200078e000a */
[C---:B------:R-:W-:Y:S01]  /*f610*/  IADD3 R10, R29.reuse, 0xdf, RZ ;  /* 0x000000df1d0a7810 */ /* 0x040fe20007ffe0ff */
[----:B------:R-:W-:Y:S01]  /*f620*/  IMAD.MOV.U32 R17, RZ, RZ, R13 ;  /* 0x000000ffff117224 */ /* 0x000fe200078e000d */
[C---:B------:R-:W-:Y:S01]  /*f630*/  IADD3 R13, R29.reuse, 0xda, RZ ;  /* 0x000000da1d0d7810 */ /* 0x040fe20007ffe0ff */
[----:B------:R-:W-:Y:S01]  /*f640*/  @!P4 IMAD.MOV R7, RZ, RZ, -R7 ;  /* 0x000000ffff07c224 */ /* 0x000fe200078e0a07 */
[----:B------:R-:W-:Y:S01]  /*f650*/  ISETP.GT.U32.AND P4, PT, R24, R5, PT ;  /* 0x000000051800720c */ /* 0x000fe20003f84070 */
[----:B------:R-:W-:Y:S01]  /*f660*/  IMAD.MOV.U32 R18, RZ, RZ, R9 ;  /* 0x000000ffff127224 */ /* 0x000fe200078e0009 */
[----:B------:R-:W-:Y:S01]  /*f670*/  IADD3 R9, R29, 0xdd, RZ ;  /* 0x000000dd1d097810 */ /* 0x000fe20007ffe0ff */
[----:B0-----:R-:W-:-:S04]  /*f680*/  IMAD.HI.U32 R4, R2, R3, RZ ;  /* 0x0000000302047227 */ /* 0x001fc800078e00ff */
[----:B------:R-:W-:Y:S01]  /*f690*/  @!P5 IMAD.MOV R17, RZ, RZ, -R17 ;  /* 0x000000ffff11d224 */ /* 0x000fe200078e0a11 */
[----:B------:R-:W-:Y:S01]  /*f6a0*/  ISETP.GT.U32.AND P5, PT, R24, R12, PT ;  /* 0x0000000c1800720c */ /* 0x000fe20003fa4070 */
[----:B------:R-:W-:Y:S02]  /*f6b0*/  IMAD.MOV.U32 R6, RZ, RZ, R15 ;  /* 0x000000ffff067224 */ /* 0x000fe400078e000f */
[----:B------:R-:W-:Y:S01]  /*f6c0*/  @!P1 IMAD.MOV R18, RZ, RZ, -R18 ;  /* 0x000000ffff129224 */ /* 0x000fe200078e0a12 */
[----:B------:R-:W-:Y:S01]  /*f6d0*/  ISETP.GE.AND P1, PT, R14, RZ, PT ;  /* 0x000000ff0e00720c */ /* 0x000fe20003f26270 */
[----:B------:R-:W-:Y:S02]  /*f6e0*/  IMAD.MOV R4, RZ, RZ, -R4 ;  /* 0x000000ffff047224 */ /* 0x000fe400078e0a04 */
[----:B------:R-:W-:Y:S01]  /*f6f0*/  @!P2 IMAD.MOV R6, RZ, RZ, -R6 ;  /* 0x000000ffff06a224 */ /* 0x000fe200078e0a06 */
[----:B------:R-:W-:Y:S01]  /*f700*/  STL [R1+0x388], R18 ;  /* 0x0003881201007387 */ /* 0x000fe20000100800 */
[----:B------:R-:W-:Y:S01]  /*f710*/  IMAD R3, R24, R4, R3 ;  /* 0x0000000418037224 */ /* 0x000fe200078e0203 */
[----:B------:R-:W-:Y:S01]  /*f720*/  IADD3 R4, R29, 0xe1, RZ ;  /* 0x000000e11d047810 */ /* 0x000fe20007ffe0ff */
[--C-:B------:R-:W-:Y:S01]  /*f730*/  @!P0 IMAD.IADD R16, R16, 0x1, -R24.reuse ;  /* 0x0000000110108824 */ /* 0x100fe200078e0a18 */
[----:B------:R-:W-:Y:S01]  /*f740*/  STL [R1+0x384], R17 ;  /* 0x0003841101007387 */ /* 0x000fe20000100800 */
[----:B------:R-:W-:Y:S01]  /*f750*/  ISETP.GE.AND P0, PT, R11, RZ, PT ;  /* 0x000000ff0b00720c */ /* 0x000fe20003f06270 */
[--C-:B------:R-:W-:Y:S01]  /*f760*/  @!P4 IMAD.IADD R5, R5, 0x1, -R24.reuse ;  /* 0x000000010505c824 */ /* 0x100fe200078e0a18 */
[----:B------:R-:W-:Y:S01]  /*f770*/  IABS R11, R4 ;  /* 0x00000004000b7213 */ /* 0x000fe20000000000 */
[----:B------:R0:W-:Y:S01]  /*f780*/  STL [R1+0x380], R7 ;  /* 0x0003800701007387 */ /* 0x0001e20000100800 */
[----:B------:R-:W-:Y:S01]  /*f790*/  ISETP.GT.U32.AND P2, PT, R24, R3, PT ;  /* 0x000000031800720c */ /* 0x000fe20003f44070 */
[----:B------:R-:W-:Y:S01]  /*f7a0*/  @!P5 IMAD.IADD R12, R12, 0x1, -R24 ;  /* 0x000000010c0cd824 */ /* 0x000fe200078e0a18 */
[----:B------:R-:W-:Y:S01]  /*f7b0*/  ISETP.GE.AND P5, PT, R4, RZ, PT ;  /* 0x000000ff0400720c */ /* 0x000fe20003fa6270 */
[----:B------:R1:W-:Y:S01]  /*f7c0*/  STL [R1+0x364], R6 ;  /* 0x0003640601007387 */ /* 0x0003e20000100800 */
[----:B------:R-:W-:Y:S01]  /*f7d0*/  ISETP.GE.AND P4, PT, R0, RZ, PT ;  /* 0x000000ff0000720c */ /* 0x000fe20003f86270 */
[----:B0-----:R-:W-:Y:S01]  /*f7e0*/  IMAD.MOV.U32 R7, RZ, RZ, R16 ;  /* 0x000000ffff077224 */ /* 0x001fe200078e0010 */
[----:B------:R-:W-:-:S02]  /*f7f0*/  IADD3 R16, R29, 0xdb, RZ ;  /* 0x000000db1d107810 */ /* 0x000fc40007ffe0ff */
[----:B-1----:R-:W-:Y:S01]  /*f800*/  IABS R6, R0 ;  /* 0x0000000000067213 */ /* 0x002fe20000000000 */
[----:B------:R-:W-:Y:S01]  /*f810*/  @!P6 IMAD.MOV R7, RZ, RZ, -R7 ;  /* 0x000000ffff07e224 */ /* 0x000fe200078e0a07 */
[----:B------:R-:W-:-:S03]  /*f820*/  ISETP.GT.U32.AND P6, PT, R24, R5, PT ;  /* 0x000000051800720c */ /* 0x000fc60003fc4070 */
[----:B------:R-:W-:Y:S02]  /*f830*/  @!P2 IMAD.IADD R3, R3, 0x1, -R24 ;  /* 0x000000010303a824 */ /* 0x000fe400078e0a18 */
[----:B------:R-:W-:Y:S01]  /*f840*/  IMAD.MOV.U32 R4, RZ, RZ, R6 ;  /* 0x000000ffff047224 */ /* 0x000fe200078e0006 */
[----:B------:R0:W-:Y:S01]  /*f850*/  STL [R1+0x368], R7 ;  /* 0x0003680701007387 */ /* 0x0001e20000100800 */
[----:B------:R-:W-:Y:S01]  /*f860*/  IMAD.HI.U32 R6, R2, R11, RZ ;  /* 0x0000000b02067227 */ /* 0x000fe200078e00ff */
[----:B------:R-:W-:-:S03]  /*f870*/  ISETP.GT.U32.AND P2, PT, R24, R3, PT ;  /* 0x000000031800720c */ /* 0x000fc60003f44070 */
[----:B------:R-:W-:Y:S02]  /*f880*/  IMAD.MOV R6, RZ, RZ, -R6 ;  /* 0x000000ffff067224 */ /* 0x000fe400078e0a06 */
[----:B------:R-:W-:-:S04]  /*f890*/  IMAD.HI.U32 R0, R2, R4, RZ ;  /* 0x0000000402007227 */ /* 0x000fc800078e00ff */
[C---:B------:R-:W-:Y:S02]  /*f8a0*/  IMAD R11, R24.reuse, R6, R11 ;  /* 0x00000006180b7224 */ /* 0x040fe400078e020b */
[----:B------:R-:W-:Y:S02]  /*f8b0*/  @!P6 IMAD.IADD R5, R5, 0x1, -R24 ;  /* 0x000000010505e824 */ /* 0x000fe400078e0a18 */
[----:B------:R-:W-:Y:S01]  /*f8c0*/  IMAD.MOV R0, RZ, RZ, -R0 ;  /* 0x000000ffff007224 */ /* 0x000fe200078e0a00 */
[C---:B------:R-:W-:Y:S01]  /*f8d0*/  ISETP.GT.U32.AND P6, PT, R24.reuse, R11, PT ;  /* 0x0000000b1800720c */ /* 0x040fe20003fc4070 */
[----:B0-----:R-:W-:Y:S02]  /*f8e0*/  IMAD.MOV.U32 R7, RZ, RZ, R12 ;  /* 0x000000ffff077224 */ /* 0x001fe400078e000c */
[----:B------:R-:W-:Y:S01]  /*f8f0*/  IMAD R4, R24, R0, R4 ;  /* 0x0000000018047224 */ /* 0x000fe200078e0204 */
[----:B------:R-:W-:Y:S01]  /*f900*/  IADD3 R0, R29, 0xdc, RZ ;  /* 0x000000dc1d007810 */ /* 0x000fe20007ffe0ff */
[----:B------:R-:W-:-:S02]  /*f910*/  IMAD.MOV.U32 R12, RZ, RZ, R5 ;  /* 0x000000ffff0c7224 */ /* 0x000fc400078e0005 */
[----:B------:R-:W-:Y:S01]  /*f920*/  @!P3 IMAD.MOV R7, RZ, RZ, -R7 ;  /* 0x000000ffff07b224 */ /* 0x000fe200078e0a07 */
[----:B------:R-:W-:Y:S01]  /*f930*/  ISETP.GE.AND P3, PT, R10, RZ, PT ;  /* 0x000000ff0a00720c */ /* 0x000fe20003f66270 */
[----:B------:R-:W-:Y:S01]  /*f940*/  @!P1 IMAD.MOV R12, RZ, RZ, -R12 ;  /* 0x000000ffff0c9224 */ /* 0x000fe200078e0a0c */
[----:B------:R-:W-:Y:S01]  /*f950*/  ISETP.GT.U32.AND P1, PT, R24, R4, PT ;  /* 0x000000041800720c */ /* 0x000fe20003f24070 */
[--C-:B------:R-:W-:Y:S01]  /*f960*/  @!P2 IMAD.IADD R3, R3, 0x1, -R24.reuse ;  /* 0x000000010303a824 */ /* 0x100fe200078e0a18 */
[----:B------:R-:W-:Y:S01]  /*f970*/  IABS R10, R10 ;  /* 0x0000000a000a7213 */ /* 0x000fe20000000000 */
[----:B------:R-:W-:Y:S01]  /*f980*/  @!P6 IMAD.IADD R11, R11, 0x1, -R24 ;  /* 0x000000010b0be824 */ /* 0x000fe200078e0a18 */
[----:B------:R0:W-:Y:S01]  /*f990*/  STL [R1+0x36c], R7 ;  /* 0x00036c0701007387 */ /* 0x0001e20000100800 */
[----:B------:R-:W-:Y:S02]  /*f9a0*/  IMAD.MOV.U32 R8, RZ, RZ, R3 ;  /* 0x000000ffff087224 */ /* 0x000fe400078e0003 */
[----:B------:R-:W-:Y:S01]  /*f9b0*/  IMAD.HI.U32 R6, R2, R10, RZ ;  /* 0x0000000a02067227 */ /* 0x000fe200078e00ff */
[----:B------:R-:W-:Y:S01]  /*f9c0*/  ISETP.GT.U32.AND P6, PT, R24, R11, PT ;  /* 0x0000000b1800720c */ /* 0x000fe20003fc4070 */
[----:B------:R-:W-:Y:S02]  /*f9d0*/  STL [R1+0x370], R12 ;  /* 0x0003700c01007387 */ /* 0x000fe40000100800 */
[----:B------:R-:W-:Y:S01]  /*f9e0*/  @!P0 IMAD.MOV R8, RZ, RZ, -R8 ;  /* 0x000000ffff088224 */ /* 0x000fe200078e0a08 */
[----:B------:R-:W-:Y:S01]  /*f9f0*/  ISETP.GE.AND P0, PT, R9, RZ, PT ;  /* 0x000000ff0900720c */ /* 0x000fe20003f06270 */
[----:B------:R-:W-:Y:S01]  /*fa00*/  IMAD.MOV R5, RZ, RZ, -R6 ;  /* 0x000000ffff057224 */ /* 0x000fe200078e0a06 */
[----:B0-----:R-:W-:Y:S01]  /*fa10*/  IADD3 R7, R29, 0xde, RZ ;  /* 0x000000de1d077810 */ /* 0x001fe20007ffe0ff */
        /* <DEDUP_REMOVED lines=22> */
[----:B------:R-:W-:Y:S01]  /*fb80*/  @!P1 IMAD.IADD R4, R4, 0x1, -R24 ;  /* 0x0000000104049824 */ /* 0x000fe200078e0a18 */
[C---:B------:R-:W-:Y:S01]  /*fb90*/  ISETP.GT.U32.AND P1, PT, R24.reuse, R9, PT ;  /* 0x000000091800720c */ /* 0x040fe20003f24070 */
[----:B------:R-:W-:Y:S01]  /*fba0*/  @!P5 IMAD.MOV R12, RZ, RZ, -R12 ;  /* 0x000000ffff0cd224 */ /* 0x000fe200078e0a0c */
[----:B------:R-:W-:Y:S01]  /*fbb0*/  ISETP.GT.U32.AND P5, PT, R24, R7, PT ;  /* 0x000000071800720c */ /* 0x000fe20003fa4070 */
        /* <DEDUP_REMOVED lines=21> */
[----:B------:R-:W-:Y:S01]  /*fd10*/  IMAD R12, R24, R4, R12 ;  /* 0x00000004180c7224 */ /* 0x000fe200078e020c */
[----:B------:R-:W-:Y:S01]  /*fd20*/  IADD3 R4, R29, 0xd7, RZ ;  /* 0x000000d71d047810 */ /* 0x000fe20007ffe0ff */
[--C-:B------:R-:W-:Y:S01]  /*fd30*/  @!P5 IMAD.IADD R10, R10, 0x1, -R24.reuse ;  /* 0x000000010a0ad824 */ /* 0x100fe200078e0a18 */
[C---:B------:R-:W-:Y:S01]  /*fd40*/  ISETP.GT.U32.AND P5, PT, R24.reuse, R3, PT ;  /* 0x000000031800720c */ /* 0x040fe20003fa4070 */
        /* <DEDUP_REMOVED lines=23> */
[C---:B------:R-:W-:Y:S02]  /*fec0*/  IMAD R13, R24.reuse, R7, R13 ;  /* 0x00000007180d7224 */ /* 0x040fe400078e020d */
[----:B------:R-:W-:Y:S01]  /*fed0*/  @!P2 IMAD.MOV R17, RZ, RZ, -R17 ;  /* 0x000000ffff11a224 */ /* 0x000fe200078e0a11 */
[----:B------:R-:W-:Y:S01]  /*fee0*/  ISETP.GT.U32.AND P2, PT, R24, R15, PT ;  /* 0x0000000f1800720c */ /* 0x000fe20003f44070 */
[--C-:B------:R-:W-:Y:S01]  /*fef0*/  @!P6 IMAD.IADD R12, R12, 0x1, -R24.reuse ;  /* 0x000000010c0ce824 */ /* 0x100fe200078e0a18 */
[----:B------:R-:W-:Y:S01]  /*ff00*/  ISETP.GT.U32.AND P6, PT, R24, R13, PT ;  /* 0x0000000d1800720c */ /* 0x000fe20003fc4070 */
[----:B------:R-:W-:Y:S01]  /*ff10*/  IMAD.HI.U32 R0, R2, R14, RZ ;  /* 0x0000000e02007227 */ /* 0x000fe200078e00ff */
[----:B------:R-:W-:Y:S03]  /*ff20*/  STL [R1+0x354], R17 ;  /* 0x0003541101007387 */ /* 0x000fe60000100800 */
[----:B------:R-:W-:Y:S01]  /*ff30*/  @!P3 IMAD.IADD R3, R3, 0x1, -R24 ;  /* 0x000000010303b824 */ /* 0x000fe200078e0a18 */
[----:B------:R-:W-:Y:S01]  /*ff40*/  ISETP.GE.AND P3, PT, R5, RZ, PT ;  /* 0x000000ff0500720c */ /* 0x000fe20003f66270 */
[----:B------:R-:W-:Y:S01]  /*ff50*/  IMAD.MOV R0, RZ, RZ, -R0 ;  /* 0x000000ffff007224 */ /* 0x000fe200078e0a00 */
[C---:B------:R-:W-:Y:S01]  /*ff60*/  IADD3 R5, R29.reuse, 0xd5, RZ ;  /* 0x000000d51d057810 */ /* 0x040fe20007ffe0ff */
[----:B------:R-:W-:Y:S01]  /*ff70*/  @!P0 IMAD.MOV R9, RZ, RZ, -R9 ;  /* 0x000000ffff098224 */ /* 0x000fe200078e0a09 */
[----:B------:R-:W-:Y:S01]  /*ff80*/  ISETP.GE.AND P0, PT, R6, RZ, PT ;  /* 0x000000ff0600720c */ /* 0x000fe20003f06270 */
[----:B------:R-:W-:Y:S01]  /*ff90*/  IMAD.MOV.U32 R6, RZ, RZ, R3 ;  /* 0x000000ffff067224 */ /* 0x000fe200078e0003 */
[C---:B------:R-:W-:Y:S01]  /*ffa0*/  IADD3 R3, R29.reuse, 0xd3, RZ ;  /* 0x000000d31d037810 */ /* 0x040fe20007ffe0ff */
[----:B------:R-:W-:Y:S01]  /*ffb0*/  IMAD R14, R24, R0, R14 ;  /* 0x00000000180e7224 */ /* 0x000fe200078e020e */
[----:B------:R-:W-:Y:S01]  /*ffc0*/  IADD3 R0, R29, 0xd6, RZ ;  /* 0x000000d61d007810 */ /* 0x000fe20007ffe0ff */
[----:B------:R-:W-:Y:S01]  /*ffd0*/  @!P1 IMAD.MOV R8, RZ, RZ, -R8 ;  /* 0x000000ffff089224 */ /* 0x000fe200078e0a08 */
[----:B------:R-:W-:Y:S01]  /*ffe0*/  STL [R1+0x358], R9 ;  /* 0x0003580901007387 */ /* 0x000fe20000100800 */
[----:B------:R-:W-:Y:S01]  /*fff0*/  @!P2 IMAD.IADD R15, R15, 0x1, -R24 ;  /* 0x000000010f0fa824 */ /* 0x000fe200078e0a18 */
[----:B------:R-:W-:Y:S01]  /*10000*/  ISETP.GE.AND P2, PT, R4, RZ, PT ;  /* 0x000000ff0400720c */ /* 0x000fe20003f46270 */
[----:B------:R-:W-:Y:S01]  /*10010*/  @!P4 IMAD.MOV R6, RZ, RZ, -R6 ;  /* 0x000000ffff06c224 */ /* 0x000fe200078e0a06 */
[----:B------:R-:W-:Y:S01]  /*10020*/  IABS R4, R5 ;  /* 0x0000000500047213 */ /* 0x000fe20000000000 */
[----:B------:R-:W-:Y:S01]  /*10030*/  @!P6 IMAD.IADD R13, R13, 0x1, -R24 ;  /* 0x000000010d0de824 */ /* 0x000fe200078e0a18 */
[C---:B------:R-:W-:Y:S01]  /*10040*/  ISETP.GT.U32.AND P1, PT, R24.reuse, R14, PT ;  /* 0x0000000e1800720c */ /* 0x040fe20003f24070 */
[----:B------:R1:W-:Y:S01]  /*10050*/  STL [R1+0x35c], R8 ;  /* 0x00035c0801007387 */ /* 0x0003e20000100800 */
[----:B------:R-:W-:Y:S01]  /*10060*/  IABS R10, R0 ;  /* 0x00000000000a7213 */ /* 0x000fe20000000000 */
[----:B0-----:R-:W-:Y:S01]  /*10070*/  IMAD.MOV.U32 R18, RZ, RZ, R12 ;  /* 0x000000ffff127224 */ /* 0x001fe200078e000c */
[C---:B------:R-:W-:Y:S01]  /*10080*/  ISETP.GT.U32.AND P6, PT, R24.reuse, R13, PT ;  /* 0x0000000d1800720c */ /* 0x040fe20003fc4070 */
[----:B------:R0:W-:Y:S01]  /*10090*/  STL [R1+0x360], R6 ;  /* 0x0003600601007387 */ /* 0x0001e20000100800 */
[----:B------:R-:W-:Y:S01]  /*100a0*/  ISETP.GT.U32.AND P4, PT, R24, R15, PT ;  /* 0x0000000f1800720c */ /* 0x000fe20003f84070 */
[----:B------:R-:W-:-:S04]  /*100b0*/  IMAD.HI.U32 R7, R2, R10, RZ ;  /* 0x0000000a02077227 */ /* 0x000fc800078e00ff */
[----:B------:R-:W-:Y:S01]  /*100c0*/  IMAD.MOV R7, RZ, RZ, -R7 ;  /* 0x000000ffff077224 */ /* 0x000fe200078e0a07 */
[----:B-1----:R-:W-:Y:S01]  /*100d0*/  IADD3 R8, R29, 0xd4, RZ ;  /* 0x000000d41d087810 */ /* 0x002fe20007ffe0ff */
[----:B------:R-:W-:Y:S02]  /*100e0*/  @!P1 IMAD.IADD R14, R14, 0x1, -R24 ;  /* 0x000000010e0e9824 */ /* 0x000fe400078e0a18 */
[----:B0-----:R-:W-:Y:S01]  /*100f0*/  IMAD.HI.U32 R6, R2, R4, RZ ;  /* 0x0000000402067227 */ /* 0x001fe200078e00ff */
[----:B------:R-:W-:Y:S02]  /*10100*/  IABS R11, R8 ;  /* 0x00000008000b7213 */ /* 0x000fe40000000000 */
[----:B------:R-:W-:Y:S01]  /*10110*/  ISETP.GT.U32.AND P1, PT, R24, R14, PT ;  /* 0x0000000e1800720c */ /* 0x000fe20003f24070 */
[----:B------:R-:W-:Y:S02]  /*10120*/  IMAD.MOV R6, RZ, RZ, -R6 ;  /* 0x000000ffff067224 */ /* 0x000fe400078e0a06 */
[----:B------:R-:W-:-:S02]  /*10130*/  @!P6 IMAD.IADD R13, R13, 0x1, -R24 ;  /* 0x000000010d0de824 */ /* 0x000fc400078e0a18 */
[C---:B------:R-:W-:Y:S01]  /*10140*/  IMAD R4, R24.reuse, R6, R4 ;  /* 0x0000000618047224 */ /* 0x040fe200078e0204 */
[----:B------:R-:W-:Y:S01]  /*10150*/  IADD3 R6, R29, 0xd2, RZ ;  /* 0x000000d21d067810 */ /* 0x000fe20007ffe0ff */
[C---:B------:R-:W-:Y:S01]  /*10160*/  IMAD R10, R24.reuse, R7, R10 ;  /* 0x00000007180a7224 */ /* 0x040fe200078e020a */
[----:B------:R-:W-:Y:S01]  /*10170*/  IABS R7, R3 ;  /* 0x0000000300077213 */ /* 0x000fe20000000000 */
[--C-:B------:R-:W-:Y:S01]  /*10180*/  @!P4 IMAD.IADD R15, R15, 0x1, -R24.reuse ;  /* 0x000000010f0fc824 */ /* 0x100fe200078e0a18 */
[----:B------:R-:W-:Y:S01]  /*10190*/  ISETP.GT.U32.AND P6, PT, R24, R4, PT ;  /* 0x000000041800720c */ /* 0x000fe20003fc4070 */
[----:B------:R-:W-:Y:S01]  /*101a0*/  IMAD.HI.U32 R16, R2, R11, RZ ;  /* 0x0000000b02107227 */ /* 0x000fe200078e00ff */
[----:B------:R-:W-:Y:S02]  /*101b0*/  ISETP.GT.U32.AND P4, PT, R24, R10, PT ;  /* 0x0000000a1800720c */ /* 0x000fe40003f84070 */
[----:B------:R-:W-:Y:S01]  /*101c0*/  IABS R9, R6 ;  /* 0x0000000600097213 */ /* 0x000fe20000000000 */
[----:B------:R-:W-:Y:S01]  /*101d0*/  @!P1 IMAD.IADD R14, R14, 0x1, -R24 ;  /* 0x000000010e0e9824 */ /* 0x000fe200078e0a18 */
[----:B------:R-:W-:Y:S01]  /*101e0*/  ISETP.GE.AND P1, PT, R0, RZ, PT ;  /* 0x000000ff0000720c */ /* 0x000fe20003f26270 */
[----:B------:R-:W-:-:S04]  /*101f0*/  IMAD.HI.U32 R0, R2, R7, RZ ;  /* 0x0000000702007227 */ /* 0x000fc800078e00ff */
[----:B------:R-:W-:Y:S02]  /*10200*/  IMAD.MOV R16, RZ, RZ, -R16 ;  /* 0x000000ffff107224 */ /* 0x000fe400078e0a10 */
[--C-:B------:R-:W-:Y:S02]  /*10210*/  @!P6 IMAD.IADD R4, R4, 0x1, -R24.reuse ;  /* 0x000000010404e824 */ /* 0x100fe400078e0a18 */
[----:B------:R-:W-:Y:S01]  /*10220*/  @!P4 IMAD.IADD R10, R10, 0x1, -R24 ;  /* 0x000000010a0ac824 */ /* 0x000fe200078e0a18 */
[----:B------:R-:W-:Y:S01]  /*10230*/  ISETP.GE.AND P4, PT, R5, RZ, PT ;  /* 0x000000ff0500720c */ /* 0x000fe20003f86270 */
[----:B------:R-:W-:Y:S01]  /*10240*/  IMAD.HI.U32 R12, R2, R9, RZ ;  /* 0x00000009020c7227 */ /* 0x000fe200078e00ff */
[----:B------:R-:W-:Y:S02]  /*10250*/  ISETP.GT.U32.AND P6, PT, R24, R4, PT ;  /* 0x000000041800720c */ /* 0x000fe40003fc4070 */
[----:B------:R-:W-:Y:S01]  /*10260*/  IADD3 R5, R29, 0xd1, RZ ;  /* 0x000000d11d057810 */ /* 0x000fe20007ffe0ff */
[----:B------:R-:W-:-:S02]  /*10270*/  IMAD.MOV R0, RZ, RZ, -R0 ;  /* 0x000000ffff007224 */ /* 0x000fc400078e0a00 */
[C---:B------:R-:W-:Y:S02]  /*10280*/  IMAD R11, R24.reuse, R16, R11 ;  /* 0x00000010180b7224 */ /* 0x040fe400078e020b */
[----:B------:R-:W-:Y:S02]  /*10290*/  IMAD.MOV.U32 R17, RZ, RZ, R15 ;  /* 0x000000ffff117224 */ /* 0x000fe400078e000f */
[----:B------:R-:W-:Y:S01]  /*102a0*/  @!P5 IMAD.MOV R18, RZ, RZ, -R18 ;  /* 0x000000ffff12d224 */ /* 0x000fe200078e0a12 */
[C---:B------:R-:W-:Y:S01]  /*102b0*/  ISETP.GT.U32.AND P5, PT, R24.reuse, R10, PT ;  /* 0x0000000a1800720c */ /* 0x040fe20003fa4070 */
[----:B------:R-:W-:Y:S02]  /*102c0*/  IMAD.MOV R12, RZ, RZ, -R12 ;  /* 0x000000ffff0c7224 */ /* 0x000fe400078e0a0c */
[C---:B------:R-:W-:Y:S01]  /*102d0*/  IMAD R7, R24.reuse, R0, R7 ;  /* 0x0000000018077224 */ /* 0x040fe200078e0207 */
[----:B------:R-:W-:Y:S01]  /*102e0*/  IABS R0, R5 ;  /* 0x0000000500007213 */ /* 0x000fe20000000000 */
[----:B------:R-:W-:Y:S01]  /*102f0*/  @!P0 IMAD.MOV R17, RZ, RZ, -R17 ;  /* 0x000000ffff118224 */ /* 0x000fe200078e0a11 */
[----:B------:R-:W-:Y:S01]  /*10300*/  ISETP.GT.U32.AND P0, PT, R24, R11, PT ;  /* 0x0000000b1800720c */ /* 0x000fe20003f04070 */
[----:B------:R-:W-:Y:S01]  /*10310*/  @!P3 IMAD.MOV R14, RZ, RZ, -R14 ;  /* 0x000000ffff0eb224 */ /* 0x000fe200078e0a0e */
[----:B------:R-:W-:Y:S01]  /*10320*/  ISETP.GE.AND P3, PT, R8, RZ, PT ;  /* 0x000000ff0800720c */ /* 0x000fe20003f66270 */
[C---:B------:R-:W-:Y:S01]  /*10330*/  IMAD R8, R24.reuse, R12, R9 ;  /* 0x0000000c18087224 */ /* 0x040fe200078e0209 */
[----:B------:R-:W-:Y:S01]  /*10340*/  STL [R1+0x2e8], R18 ;  /* 0x0002e81201007387 */ /* 0x000fe20000100800 */
[----:B------:R-:W-:Y:S01]  /*10350*/  @!P2 IMAD.MOV R13, RZ, RZ, -R13 ;  /* 0x000000ffff0da224 */ /* 0x000fe200078e0a0d */
[----:B------:R-:W-:Y:S01]  /*10360*/  ISETP.GT.U32.AND P2, PT, R24, R7, PT ;  /* 0x000000071800720c */ /* 0x000fe20003f44070 */
[--C-:B------:R-:W-:Y:S01]  /*10370*/  @!P6 IMAD.IADD R4, R4, 0x1, -R24.reuse ;  /* 0x000000010404e824 */ /* 0x100fe200078e0a18 */
[----:B------:R-:W-:Y:S01]  /*10380*/  ISETP.GT.U32.AND P6, PT, R24, R8, PT ;  /* 0x000000081800720c */ /* 0x000fe20003fc4070 */
[--C-:B------:R-:W-:Y:S01]  /*10390*/  @!P5 IMAD.IADD R10, R10, 0x1, -R24.reuse ;  /* 0x000000010a0ad824 */ /* 0x100fe200078e0a18 */
[----:B------:R-:W-:Y:S01]  /*103a0*/  ISETP.GE.AND P5, PT, R3, RZ, PT ;  /* 0x000000ff0300720c */ /* 0x000fe20003fa6270 */
[----:B------:R-:W-:Y:S01]  /*103b0*/  IMAD.HI.U32 R9, R2, R0, RZ ;  /* 0x0000000002097227 */ /* 0x000fe200078e00ff */
[----:B------:R-:W-:Y:S01]  /*103c0*/  IADD3 R3, R29, 0xd0, RZ ;  /* 0x000000d01d037810 */ /* 0x000fe20007ffe0ff */
[----:B------:R-:W-:Y:S02]  /*103d0*/  STL [R1+0x2ec], R17 ;  /* 0x0002ec1101007387 */ /* 0x000fe40000100800 */
[----:B------:R-:W-:Y:S01]  /*103e0*/  @!P0 IMAD.IADD R11, R11, 0x1, -R24 ;  /* 0x000000010b0b8824 */ /* 0x000fe200078e0a18 */
[----:B------:R-:W-:Y:S01]  /*103f0*/  ISETP.GE.AND P0, PT, R6, RZ, PT ;  /* 0x000000ff0600720c */ /* 0x000fe20003f06270 */
[----:B------:R-:W-:Y:S01]  /*10400*/  IMAD.MOV.U32 R12, RZ, RZ, R10 ;  /* 0x000000ffff0c7224 */ /* 0x000fe200078e000a */
[----:B------:R-:W-:Y:S01]  /*10410*/  IABS R10, R3 ;  /* 0x00000003000a7213 */ /* 0x000fe20000000000 */
[----:B------:R-:W-:Y:S01]  /*10420*/  @!P2 IMAD.IADD R7, R7, 0x1, -R24 ;  /* 0x000000010707a824 */ /* 0x000fe200078e0a18 */
[----:B------:R-:W-:Y:S01]  /*10430*/  ISETP.GT.U32.AND P2, PT, R24, R11, PT ;  /* 0x0000000b1800720c */ /* 0x000fe20003f44070 */
[----:B------:R-:W-:Y:S01]  /*10440*/  @!P1 IMAD.MOV R12, RZ, RZ, -R12 ;  /* 0x000000ffff0c9224 */ /* 0x000fe200078e0a0c */
[----:B------:R-:W-:Y:S01]  /*10450*/  STL [R1+0x2fc], R14 ;  /* 0x0002fc0e01007387 */ /* 0x000fe20000100800 */
[----:B------:R-:W-:Y:S01]  /*10460*/  @!P6 IMAD.IADD R8, R8, 0x1, -R24 ;  /* 0x000000010808e824 */ /* 0x000fe200078e0a18 */
[----:B------:R-:W-:Y:S01]  /*10470*/  ISETP.GT.U32.AND P1, PT, R24, R7, PT ;  /* 0x000000071800720c */ /* 0x000fe20003f24070 */
[----:B------:R-:W-:Y:S01]  /*10480*/  IMAD.MOV R9, RZ, RZ, -R9 ;  /* 0x000000ffff097224 */ /* 0x000fe200078e0a09 */
[----:B------:R0:W-:Y:S01]  /*10490*/  STL [R1+0x340], R13 ;  /* 0x0003400d01007387 */ /* 0x0001e20000100800 */
[----:B------:R-:W-:-:S02]  /*104a0*/  IADD3 R6, R29, 0xcf, RZ ;  /* 0x000000cf1d067810 */ /* 0x000fc40007ffe0ff */
[C---:B------:R-:W-:Y:S01]  /*104b0*/  ISETP.GT.U32.AND P6, PT, R24.reuse, R8, PT ;  /* 0x000000081800720c */ /* 0x040fe20003fc4070 */
[----:B------:R1:W-:Y:S01]  /*104c0*/  STL [R1+0x344], R12 ;  /* 0x0003440c01007387 */ /* 0x0003e20000100800 */
[----:B------:R-:W-:Y:S01]  /*104d0*/  IMAD R0, R24, R9, R0 ;  /* 0x0000000918007224 */ /* 0x000fe200078e0200 */
[----:B------:R-:W-:Y:S01]  /*104e0*/  IABS R9, R6 ;  /* 0x0000000600097213 */ /* 0x000fe20000000000 */
[----:B------:R-:W-:-:S03]  /*104f0*/  @!P2 IMAD.IADD R11, R11, 0x1, -R24 ;  /* 0x000000010b0ba824 */ /* 0x000fc600078e0a18 */
[----:B------:R-:W-:Y:S01]  /*10500*/  ISETP.GT.U32.AND P2, PT, R24, R0, PT ;  /* 0x000000001800720c */ /* 0x000fe20003f44070 */
[----:B------:R-:W-:Y:S01]  /*10510*/  @!P1 IMAD.IADD R7, R7, 0x1, -R24 ;  /* 0x0000000107079824 */ /* 0x000fe200078e0a18 */
[----:B------:R-:W-:Y:S01]  /*10520*/  ISETP.GE.AND P1, PT, R3, RZ, PT ;  /* 0x000000ff0300720c */ /* 0x000fe20003f26270 */
[----:B0-----:R-:W-:Y:S01]  /*10530*/  IMAD.HI.U32 R13, R2, R9, RZ ;  /* 0x00000009020d7227 */ /* 0x001fe200078e00ff */
[----:B------:R-:W-:-:S03]  /*10540*/  IADD3 R3, R29, 0xce, RZ ;  /* 0x000000ce1d037810 */ /* 0x000fc60007ffe0ff */
[----:B-1----:R-:W-:Y:S02]  /*10550*/  IMAD.MOV.U32 R12, RZ, RZ, R4 ;  /* 0x000000ffff0c7224 */ /* 0x002fe400078e0004 */
[----:B------:R-:W-:-:S04]  /*10560*/  IMAD.HI.U32 R4, R2, R10, RZ ;  /* 0x0000000a02047227 */ /* 0x000fc800078e00ff */
[----:B------:R-:W-:Y:S02]  /*10570*/  IMAD.MOV R4, RZ, RZ, -R4 ;  /* 0x000000ffff047224 */ /* 0x000fe400078e0a04 */
[----:B------:R-:W-:Y:S02]  /*10580*/  @!P6 IMAD.IADD R8, R8, 0x1, -R24 ;  /* 0x000000010808e824 */ /* 0x000fe400078e0a18 */
[----:B------:R-:W-:Y:S01]  /*10590*/  IMAD R10, R24, R4, R10 ;  /* 0x00000004180a7224 */ /* 0x000fe200078e020a */
[----:B------:R-:W-:Y:S01]  /*105a0*/  IADD3 R4, R29, 0xcd, RZ ;  /* 0x000000cd1d047810 */ /* 0x000fe20007ffe0ff */
[----:B------:R-:W-:Y:S02]  /*105b0*/  @!P2 IMAD.IADD R0, R0, 0x1, -R24 ;  /* 0x000000010000a824 */ /* 0x000fe400078e0a18 */
[----:B------:R-:W-:Y:S01]  /*105c0*/  @!P4 IMAD.MOV R12, RZ, RZ, -R12 ;  /* 0x000000ffff0cc224 */ /* 0x000fe200078e0a0c */
[C---:B------:R-:W-:Y:S01]  /*105d0*/  ISETP.GT.U32.AND P6, PT, R24.reuse, R10, PT ;  /* 0x0000000a1800720c */ /* 0x040fe20003fc4070 */
[----:B------:R-:W-:Y:S01]  /*105e0*/  IMAD.MOV.U32 R14, RZ, RZ, R11 ;  /* 0x000000ffff0e7224 */ /* 0x000fe200078e000b */
[----:B------:R-:W-:Y:S01]  /*105f0*/  ISETP.GT.U32.AND P2, PT, R24, R0, PT ;  /* 0x000000001800720c */ /* 0x000fe20003f44070 */
[----:B------:R-:W-:Y:S01]  /*10600*/  IMAD.MOV R13, RZ, RZ, -R13 ;  /* 0x000000ffff0d7224 */ /* 0x000fe200078e0a0d */
[----:B------:R-:W-:Y:S01]  /*10610*/  ISETP.GE.AND P4, PT, R5, RZ, PT ;  /* 0x000000ff0500720c */ /* 0x000fe20003f86270 */
[----:B------:R0:W-:Y:S01]  /*10620*/  STL [R1+0x34c], R12 ;  /* 0x00034c0c01007387 */ /* 0x0001e20000100800 */
[----:B------:R-:W-:Y:S01]  /*10630*/  IABS R5, R3 ;  /* 0x0000000300057213 */ /* 0x000fe20000000000 */
[----:B------:R-:W-:Y:S01]  /*10640*/  @!P3 IMAD.MOV R14, RZ, RZ, -R14 ;  /* 0x000000ffff0eb224 */ /* 0x000fe200078e0a0e */
[----:B------:R-:W-:Y:S01]  /*10650*/  ISETP.GE.AND P3, PT, R6, RZ, PT ;  /* 0x000000ff0600720c */ /* 0x000fe20003f66270 */
[----:B------:R-:W-:-:S02]  /*10660*/  IMAD.MOV.U32 R11, RZ, RZ, R7 ;  /* 0x000000ffff0b7224 */ /* 0x000fc400078e0007 */
[----:B------:R-:W-:Y:S01]  /*10670*/  IMAD.HI.U32 R6, R2, R5, RZ ;  /* 0x0000000502067227 */ /* 0x000fe200078e00ff */
[----:B------:R-:W-:Y:S03]  /*10680*/  STL [R1+0x348], R14 ;  /* 0x0003480e01007387 */ /* 0x000fe60000100800 */
[----:B------:R-:W-:Y:S01]  /*10690*/  @!P6 IMAD.IADD R10, R10, 0x1, -R24 ;  /* 0x000000010a0ae824 */ /* 0x000fe200078e0a18 */
[----:B0-----:R-:W-:Y:S01]  /*106a0*/  IABS R12, R4 ;  /* 0x00000004000c7213 */ /* 0x001fe20000000000 */
[C---:B------:R-:W-:Y:S02]  /*106b0*/  IMAD R9, R24.reuse, R13, R9 ;  /* 0x0000000d18097224 */ /* 0x040fe400078e0209 */
[----:B------:R-:W-:Y:S01]  /*106c0*/  IMAD.MOV R6, RZ, RZ, -R6 ;  /* 0x000000ffff067224 */ /* 0x000fe200078e0a06 */
[----:B------:R-:W-:Y:S01]  /*106d0*/  ISETP.GT.U32.AND P6, PT, R24, R10, PT ;  /* 0x0000000a1800720c */ /* 0x000fe20003fc4070 */
[----:B------:R-:W-:-:S04]  /*106e0*/  IMAD.HI.U32 R7, R2, R12, RZ ;  /* 0x0000000c02077227 */ /* 0x000fc800078e00ff */
[----:B------:R-:W-:Y:S02]  /*106f0*/  IMAD.MOV R7, RZ, RZ, -R7 ;  /* 0x000000ffff077224 */ /* 0x000fe400078e0a07 */
[----:B------:R-:W-:Y:S01]  /*10700*/  @!P2 IMAD.IADD R0, R0, 0x1, -R24 ;  /* 0x000000010000a824 */ /* 0x000fe200078e0a18 */
[----:B------:R-:W-:Y:S01]  /*10710*/  ISETP.GE.AND P2, PT, R4, RZ, PT ;  /* 0x000000ff0400720c */ /* 0x000fe20003f46270 */
[----:B------:R-:W-:Y:S01]  /*10720*/  @!P5 IMAD.MOV R11, RZ, RZ, -R11 ;  /* 0x000000ffff0bd224 */ /* 0x000fe200078e0a0b */
[C---:B------:R-:W-:Y:S01]  /*10730*/  ISETP.GT.U32.AND P5, PT, R24.reuse, R9, PT ;  /* 0x000000091800720c */ /* 0x040fe20003fa4070 */
[C---:B------:R-:W-:Y:S02]  /*10740*/  IMAD R5, R24.reuse, R6, R5 ;  /* 0x0000000618057224 */ /* 0x040fe400078e0205 */
[----:B------:R-:W-:Y:S01]  /*10750*/  IMAD R12, R24, R7, R12 ;  /* 0x00000007180c7224 */ /* 0x000fe200078e020c */
[----:B------:R0:W-:Y:S01]  /*10760*/  STL [R1+0x324], R11 ;  /* 0x0003240b01007387 */ /* 0x0001e20000100800 */
[----:B------:R-:W-:Y:S01]  /*10770*/  IMAD.MOV.U32 R13, RZ, RZ, R0 ;  /* 0x000000ffff0d7224 */ /* 0x000fe200078e0000 */
[----:B------:R-:W-:Y:S01]  /*10780*/  IADD3 R7, R29, 0xcb, RZ ;  /* 0x000000cb1d077810 */ /* 0x000fe20007ffe0ff */
[----:B------:R-:W-:Y:S01]  /*10790*/  @!P6 IMAD.IADD R10, R10, 0x1, -R24 ;  /* 0x000000010a0ae824 */ /* 0x000fe200078e0a18 */
[C---:B------:R-:W-:Y:S01]  /*107a0*/  ISETP.GT.U32.AND P6, PT, R24.reuse, R5, PT ;  /* 0x000000051800720c */ /* 0x040fe20003fc4070 */
[----:B------:R-:W-:Y:S01]  /*107b0*/  @!P4 IMAD.MOV R13, RZ, RZ, -R13 ;  /* 0x000000ffff0dc224 */ /* 0x000fe200078e0a0d */
[----:B------:R-:W-:Y:S01]  /*107c0*/  ISETP.GT.U32.AND P4, PT, R24, R12, PT ;  /* 0x0000000c1800720c */ /* 0x000fe20003f84070 */
[----:B------:R-:W-:Y:S01]  /*107d0*/  @!P0 IMAD.MOV R8, RZ, RZ, -R8 ;  /* 0x000000ffff088224 */ /* 0x000fe200078e0a08 */
[----:B------:R-:W-:Y:S01]  /*107e0*/  ISETP.GE.AND P0, PT, R3, RZ, PT ;  /* 0x000000ff0300720c */ /* 0x000fe20003f06270 */
[----:B------:R-:W-:Y:S01]  /*107f0*/  @!P5 IMAD.IADD R9, R9, 0x1, -R24 ;  /* 0x000000010909d824 */ /* 0x000fe200078e0a18 */
[----:B------:R-:W-:Y:S01]  /*10800*/  IADD3 R3, R29, 0xca, RZ ;  /* 0x000000ca1d037810 */ /* 0x000fe20007ffe0ff */
[----:B0-----:R-:W-:Y:S01]  /*10810*/  IMAD.MOV.U32 R11, RZ, RZ, R10 ;  /* 0x000000ffff0b7224 */ /* 0x001fe200078e000a */
[----:B------:R0:W-:Y:S01]  /*10820*/  STL [R1+0x328], R8 ;  /* 0x0003280801007387 */ /* 0x0001e20000100800 */
[----:B------:R-:W-:-:S02]  /*10830*/  IABS R6, R7 ;  /* 0x0000000700067213 */ /* 0x000fc40000000000 */
[----:B------:R-:W-:Y:S01]  /*10840*/  ISETP.GT.U32.AND P5, PT, R24, R9, PT ;  /* 0x000000091800720c */ /* 0x000fe20003fa4070 */
[----:B------:R-:W-:Y:S01]  /*10850*/  @!P1 IMAD.MOV R11, RZ, RZ, -R11 ;  /* 0x000000ffff0b9224 */ /* 0x000fe200078e0a0b */
[----:B------:R-:W-:Y:S01]  /*10860*/  IABS R0, R3 ;  /* 0x0000000300007213 */ /* 0x000fe20000000000 */
[--C-:B------:R-:W-:Y:S01]  /*10870*/  @!P6 IMAD.IADD R5, R5, 0x1, -R24.reuse ;  /* 0x000000010505e824 */ /* 0x100fe200078e0a18 */
[----:B------:R-:W-:Y:S01]  /*10880*/  STL [R1+0x33c], R13 ;  /* 0x00033c0d01007387 */ /* 0x000fe20000100800 */
[----:B------:R-:W-:Y:S01]  /*10890*/  @!P4 IMAD.IADD R12, R12, 0x1, -R24 ;  /* 0x000000010c0cc824 */ /* 0x000fe200078e0a18 */
[----:B0-----:R-:W-:Y:S02]  /*108a0*/  IADD3 R8, R29, 0xcc, RZ ;  /* 0x000000cc1d087810 */ /* 0x001fe40007ffe0ff */
[----:B------:R0:W-:Y:S01]  /*108b0*/  STL [R1+0x338], R11 ;  /* 0x0003380b01007387 */ /* 0x0001e20000100800 */
[----:B------:R-:W-:Y:S02]  /*108c0*/  ISETP.GT.U32.AND P6, PT, R24, R5, PT ;  /* 0x000000051800720c */ /* 0x000fe40003fc4070 */
[----:B------:R-:W-:-:S02]  /*108d0*/  IABS R4, R8 ;  /* 0x0000000800047213 */ /* 0x000fc40000000000 */
[----:B------:R-:W-:Y:S01]  /*108e0*/  ISETP.GT.U32.AND P4, PT, R24, R12, PT ;  /* 0x0000000c1800720c */ /* 0x000fe20003f84070 */
[----:B------:R-:W-:Y:S01]  /*108f0*/  @!P5 IMAD.IADD R9, R9, 0x1, -R24 ;  /* 0x000000010909d824 */ /* 0x000fe200078e0a18 */
[----:B------:R-:W-:Y:S01]  /*10900*/  ISETP.GE.AND P5, PT, R7, RZ, PT ;  /* 0x000000ff0700720c */ /* 0x000fe20003fa6270 */
[----:B------:R-:W-:Y:S01]  /*10910*/  IMAD.HI.U32 R10, R2, R4, RZ ;  /* 0x00000004020a7227 */ /* 0x000fe200078e00ff */
[----:B------:R-:W-:-:S03]  /*10920*/  ISETP.GE.AND P1, PT, R8, RZ, PT ;  /* 0x000000ff0800720c */ /* 0x000fc60003f26270 */
[----:B------:R-:W-:Y:S02]  /*10930*/  IMAD.MOV R10, RZ, RZ, -R10 ;  /* 0x000000ffff0a7224 */ /* 0x000fe400078e0a0a */
[----:B------:R-:W-:-:S04]  /*10940*/  IMAD.HI.U32 R7, R2, R6, RZ ;  /* 0x0000000602077227 */ /* 0x000fc800078e00ff */
[----:B------:R-:W-:-:S04]  /*10950*/  IMAD.HI.U32 R8, R2, R0, RZ ;  /* 0x0000000002087227 */ /* 0x000fc800078e00ff */
[----:B0-----:R-:W-:Y:S02]  /*10960*/  IMAD.MOV.U32 R11, RZ, RZ, R9 ;  /* 0x000000ffff0b7224 */ /* 0x001fe400078e0009 */
[C---:B------:R-:W-:Y:S02]  /*10970*/  IMAD R4, R24.reuse, R10, R4 ;  /* 0x0000000a18047224 */ /* 0x040fe400078e0204 */
[----:B------:R-:W-:Y:S02]  /*10980*/  IMAD.MOV R7, RZ, RZ, -R7 ;  /* 0x000000ffff077224 */ /* 0x000fe400078e0a07 */
[----:B------:R-:W-:Y:S01]  /*10990*/  @!P6 IMAD.IADD R5, R5, 0x1, -R24 ;  /* 0x000000010505e824 */ /* 0x000fe200078e0a18 */
[----:B------:R-:W-:Y:S01]  /*109a0*/  ISETP.GT.U32.AND P6, PT, R24, R4, PT ;  /* 0x000000041800720c */ /* 0x000fe20003fc4070 */
[----:B------:R-:W-:Y:S02]  /*109b0*/  IMAD.MOV R8, RZ, RZ, -R8 ;  /* 0x000000ffff087224 */ /* 0x000fe400078e0a08 */
[----:B------:R-:W-:-:S02]  /*109c0*/  @!P4 IMAD.IADD R12, R12, 0x1, -R24 ;  /* 0x000000010c0cc824 */ /* 0x000fc400078e0a18 */
[----:B------:R-:W-:Y:S01]  /*109d0*/  @!P3 IMAD.MOV R11, RZ, RZ, -R11 ;  /* 0x000000ffff0bb224 */ /* 0x000fe200078e0a0b */
[----:B------:R-:W-:Y:S01]  /*109e0*/  ISETP.GE.AND P3, PT, R3, RZ, PT ;  /* 0x000000ff0300720c */ /* 0x000fe20003f66270 */
[C---:B------:R-:W-:Y:S01]  /*109f0*/  IMAD R3, R24.reuse, R7, R6 ;  /* 0x0000000718037224 */ /* 0x040fe200078e0206 */
[C---:B------:R-:W-:Y:S01]  /*10a00*/  IADD3 R7, R29.reuse, 0xc6, RZ ;  /* 0x000000c61d077810 */ /* 0x040fe20007ffe0ff */
[----:B------:R-:W-:Y:S01]  /*10a10*/  IMAD.MOV.U32 R9, RZ, RZ, R5 ;  /* 0x000000ffff097224 */ /* 0x000fe200078e0005 */
[----:B------:R0:W-:Y:S01]  /*10a20*/  STL [R1+0x330], R11 ;  /* 0x0003300b01007387 */ /* 0x0001e20000100800 */
[C---:B------:R-:W-:Y:S01]  /*10a30*/  IMAD R0, R24.reuse, R8, R0 ;  /* 0x0000000818007224 */ /* 0x040fe200078e0200 */
[C---:B------:R-:W-:Y:S01]  /*10a40*/  IADD3 R8, R29.reuse, 0xc9, RZ ;  /* 0x000000c91d087810 */ /* 0x040fe20007ffe0ff */
[----:B------:R-:W-:Y:S01]  /*10a50*/  IMAD.MOV.U32 R14, RZ, RZ, R12 ;  /* 0x000000ffff0e7224 */ /* 0x000fe200078e000c */
[----:B------:R-:W-:Y:S01]  /*10a60*/  IADD3 R5, R29, 0xc8, RZ ;  /* 0x000000c81d057810 */ /* 0x000fe20007ffe0ff */
[----:B------:R-:W-:Y:S01]  /*10a70*/  @!P0 IMAD.MOV R9, RZ, RZ, -R9 ;  /* 0x000000ffff098224 */ /* 0x000fe200078e0a09 */
[C---:B------:R-:W-:Y:S01]  /*10a80*/  ISETP.GT.U32.AND P0, PT, R24.reuse, R3, PT ;  /* 0x000000031800720c */ /* 0x040fe20003f04070 */
[----:B------:R-:W-:Y:S01]  /*10a90*/  @!P2 IMAD.MOV R14, RZ, RZ, -R14 ;  /* 0x000000ffff0ea224 */ /* 0x000fe200078e0a0e */
[----:B------:R-:W-:Y:S01]  /*10aa0*/  ISETP.GT.U32.AND P2, PT, R24, R0, PT ;  /* 0x000000001800720c */ /* 0x000fe20003f44070 */
[----:B------:R-:W-:Y:S01]  /*10ab0*/  @!P6 IMAD.IADD R4, R4, 0x1, -R24 ;  /* 0x000000010404e824 */ /* 0x000fe200078e0a18 */
[----:B------:R-:W-:Y:S01]  /*10ac0*/  ISETP.GE.AND P4, PT, R8, RZ, PT ;  /* 0x000000ff0800720c */ /* 0x000fe20003f86270 */
[----:B------:R1:W-:Y:S01]  /*10ad0*/  STL [R1+0x334], R9 ;  /* 0x0003340901007387 */ /* 0x0003e20000100800 */
[----:B------:R-:W-:-:S02]  /*10ae0*/  IABS R8, R8 ;  /* 0x0000000800087213 */ /* 0x000fc40000000000 */
[----:B------:R-:W-:Y:S01]  /*10af0*/  ISETP.GT.U32.AND P6, PT, R24, R4, PT ;  /* 0x000000041800720c */ /* 0x000fe20003fc4070 */
[----:B------:R2:W-:Y:S01]  /*10b00*/  STL [R1+0x32c], R14 ;  /* 0x00032c0e01007387 */ /* 0x0005e20000100800 */
[----:B0-----:R-:W-:Y:S01]  /*10b10*/  IABS R11, R7 ;  /* 0x00000007000b7213 */ /* 0x001fe20000000000 */
[----:B------:R-:W-:Y:S01]  /*10b20*/  IMAD.HI.U32 R12, R2, R8, RZ ;  /* 0x00000008020c7227 */ /* 0x000fe200078e00ff */
[----:B------:R-:W-:-:S03]  /*10b30*/  IADD3 R6, R29, 0xc7, RZ ;  /* 0x000000c71d067810 */ /* 0x000fc60007ffe0ff */
[--C-:B------:R-:W-:Y:S01]  /*10b40*/  @!P0 IMAD.IADD R3, R3, 0x1, -R24.reuse ;  /* 0x0000000103038824 */ /* 0x100fe200078e0a18 */
[----:B-1----:R-:W-:Y:S01]  /*10b50*/  IABS R9, R5 ;  /* 0x0000000500097213 */ /* 0x002fe20000000000 */
[----:B------:R-:W-:Y:S01]  /*10b60*/  @!P2 IMAD.IADD R0, R0, 0x1, -R24 ;  /* 0x000000010000a824 */ /* 0x000fe200078e0a18 */
[----:B------:R-:W-:Y:S01]  /*10b70*/  IABS R10, R6 ;  /* 0x00000006000a7213 */ /* 0x000fe20000000000 */
[----:B------:R-:W-:Y:S01]  /*10b80*/  IMAD.MOV R12, RZ, RZ, -R12 ;  /* 0x000000ffff0c7224 */ /* 0x000fe200078e0a0c */
[----:B------:R-:W-:Y:S01]  /*10b90*/  ISETP.GT.U32.AND P0, PT, R24, R3, PT ;  /* 0x000000031800720c */ /* 0x000fe20003f04070 */
[----:B------:R-:W-:Y:S01]  /*10ba0*/  @!P6 IMAD.IADD R4, R4, 0x1, -R24 ;  /* 0x000000010404e824 */ /* 0x000fe200078e0a18 */
[C---:B------:R-:W-:Y:S01]  /*10bb0*/  ISETP.GT.U32.AND P2, PT, R24.reuse, R0, PT ;  /* 0x000000001800720c */ /* 0x040fe20003f44070 */
[----:B------:R-:W-:Y:S01]  /*10bc0*/  IMAD R8, R24, R12, R8 ;  /* 0x0000000c18087224 */ /* 0x000fe200078e0208 */
[----:B------:R-:W-:Y:S01]  /*10bd0*/  ISETP.GE.AND P6, PT, R5, RZ, PT ;  /* 0x000000ff0500720c */ /* 0x000fe20003fc6270 */
[----:B------:R-:W-:-:S04]  /*10be0*/  IMAD.HI.U32 R5, R2, R11, RZ ;  /* 0x0000000b02057227 */ /* 0x000fc800078e00ff */
[----:B------:R-:W-:Y:S02]  /*10bf0*/  IMAD.MOV.U32 R16, RZ, RZ, R4 ;  /* 0x000000ffff107224 */ /* 0x000fe400078e0004 */
[----:B------:R-:W-:Y:S01]  /*10c00*/  IMAD.MOV R4, RZ, RZ, -R5 ;  /* 0x000000ffff047224 */ /* 0x000fe200078e0a05 */
[----:B------:R-:W-:Y:S01]  /*10c10*/  IADD3 R5, R29, 0xc3, RZ ;  /* 0x000000c31d057810 */ /* 0x000fe20007ffe0ff */
[--C-:B------:R-:W-:Y:S01]  /*10c20*/  @!P0 IMAD.IADD R3, R3, 0x1, -R24.reuse ;  /* 0x0000000103038824 */ /* 0x100fe200078e0a18 */
[----:B------:R-:W-:Y:S01]  /*10c30*/  ISETP.GT.U32.AND P0, PT, R24, R8, PT ;  /* 0x000000081800720c */ /* 0x000fe20003f04070 */
[----:B------:R-:W-:Y:S02]  /*10c40*/  @!P2 IMAD.IADD R0, R0, 0x1, -R24 ;  /* 0x000000010000a824 */ /* 0x000fe400078e0a18 */
[----:B------:R-:W-:Y:S01]  /*10c50*/  IMAD R11, R24, R4, R11 ;  /* 0x00000004180b7224 */ /* 0x000fe200078e020b */
[----:B------:R-:W-:Y:S01]  /*10c60*/  IADD3 R4, R29, 0xc4, RZ ;  /* 0x000000c41d047810 */ /* 0x000fe20007ffe0ff */
[----:B------:R-:W-:-:S02]  /*10c70*/  IMAD.MOV.U32 R12, RZ, RZ, R0 ;  /* 0x000000ffff0c7224 */ /* 0x000fc400078e0000 */
[----:B------:R-:W-:Y:S01]  /*10c80*/  IMAD.HI.U32 R13, R2, R9, RZ ;  /* 0x00000009020d7227 */ /* 0x000fe200078e00ff */
[----:B------:R-:W-:-:S03]  /*10c90*/  IABS R0, R4 ;  /* 0x0000000400007213 */ /* 0x000fc60000000000 */
[----:B------:R-:W-:Y:S01]  /*10ca0*/  @!P3 IMAD.MOV R12, RZ, RZ, -R12 ;  /* 0x000000ffff0cb224 */ /* 0x000fe200078e0a0c */
[----:B------:R-:W-:Y:S01]  /*10cb0*/  ISETP.GT.U32.AND P3, PT, R24, R11, PT ;  /* 0x0000000b1800720c */ /* 0x000fe20003f64070 */
[----:B------:R-:W-:Y:S02]  /*10cc0*/  IMAD.MOV R13, RZ, RZ, -R13 ;  /* 0x000000ffff0d7224 */ /* 0x000fe400078e0a0d */
[----:B--2---:R-:W-:-:S04]  /*10cd0*/  IMAD.HI.U32 R14, R2, R10, RZ ;  /* 0x0000000a020e7227 */ /* 0x004fc800078e00ff */
[----:B------:R-:W-:Y:S01]  /*10ce0*/  IMAD.MOV.U32 R15, RZ, RZ, R3 ;  /* 0x000000ffff0f7224 */ /* 0x000fe200078e0003 */
[----:B------:R-:W-:Y:S01]  /*10cf0*/  IADD3 R3, R29, 0xc5, RZ ;  /* 0x000000c51d037810 */ /* 0x000fe20007ffe0ff */
[----:B------:R-:W-:Y:S02]  /*10d00*/  IMAD R13, R24, R13, R9 ;  /* 0x0000000d180d7224 */ /* 0x000fe400078e0209 */
[----:B------:R-:W-:Y:S01]  /*10d10*/  IMAD.MOV R14, RZ, RZ, -R14 ;  /* 0x000000ffff0e7224 */ /* 0x000fe200078e0a0e */
[----:B------:R-:W-:Y:S01]  /*10d20*/  IABS R9, R3 ;  /* 0x0000000300097213 */ /* 0x000fe20000000000 */
[----:B------:R-:W-:Y:S02]  /*10d30*/  @!P0 IMAD.IADD R8, R8, 0x1, -R24 ;  /* 0x0000000108088824 */ /* 0x000fe400078e0a18 */
[----:B------:R-:W-:Y:S01]  /*10d40*/  @!P5 IMAD.MOV R15, RZ, RZ, -R15 ;  /* 0x000000ffff0fd224 */ /* 0x000fe200078e0a0f */
[----:B------:R-:W-:Y:S01]  /*10d50*/  ISETP.GE.AND P5, PT, R6, RZ, PT ;  /* 0x000000ff0600720c */ /* 0x000fe20003fa6270 */
[C---:B------:R-:W-:Y:S01]  /*10d60*/  IMAD R10, R24.reuse, R14, R10 ;  /* 0x0000000e180a7224 */ /* 0x040fe200078e020a */
[C---:B------:R-:W-:Y:S01]  /*10d70*/  ISETP.GT.U32.AND P0, PT, R24.reuse, R8, PT ;  /* 0x000000081800720c */ /* 0x040fe20003f04070 */
[----:B------:R-:W-:Y:S01]  /*10d80*/  @!P1 IMAD.MOV R16, RZ, RZ, -R16 ;  /* 0x000000ffff109224 */ /* 0x000fe200078e0a10 */
[----:B------:R-:W-:Y:S01]  /*10d90*/  ISETP.GT.U32.AND P1, PT, R24, R13, PT ;  /* 0x0000000d1800720c */ /* 0x000fe20003f24070 */
[----:B------:R-:W-:Y:S01]  /*10da0*/  IMAD.HI.U32 R6, R2, R9, RZ ;  /* 0x0000000902067227 */ /* 0x000fe200078e00ff */
[----:B------:R-:W-:-:S02]  /*10db0*/  ISETP.GT.U32.AND P2, PT, R24, R10, PT ;  /* 0x0000000a1800720c */ /* 0x000fc40003f44070 */
[----:B------:R0:W-:Y:S01]  /*10dc0*/  STL [R1+0x320], R16 ;  /* 0x0003201001007387 */ /* 0x0001e20000100800 */
[----:B------:R-:W-:Y:S01]  /*10dd0*/  @!P3 IMAD.IADD R11, R11, 0x1, -R24 ;  /* 0x000000010b0bb824 */ /* 0x000fe200078e0a18 */
[----:B------:R-:W-:Y:S01]  /*10de0*/  IABS R14, R5 ;  /* 0x00000005000e7213 */ /* 0x000fe20000000000 */
[----:B------:R-:W-:Y:S01]  /*10df0*/  IMAD.MOV R6, RZ, RZ, -R6 ;  /* 0x000000ffff067224 */ /* 0x000fe200078e0a06 */
[----:B------:R1:W-:Y:S02]  /*10e00*/  STL [R1+0x31c], R15 ;  /* 0x00031c0f01007387 */ /* 0x0003e40000100800 */
[C---:B------:R-:W-:Y:S01]  /*10e10*/  ISETP.GT.U32.AND P3, PT, R24.reuse, R11, PT ;  /* 0x0000000b1800720c */ /* 0x040fe20003f64070 */
[----:B------:R-:W-:Y:S01]  /*10e20*/  IMAD R9, R24, R6, R9 ;  /* 0x0000000618097224 */ /* 0x000fe200078e0209 */
[----:B------:R2:W-:Y:S01]  /*10e30*/  STL [R1+0x318], R12 ;  /* 0x0003180c01007387 */ /* 0x0005e20000100800 */
[----:B------:R-:W-:Y:S01]  /*10e40*/  IMAD.HI.U32 R6, R2, R0, RZ ;  /* 0x0000000002067227 */ /* 0x000fe200078e00ff */
[----:B0-----:R-:W-:-:S03]  /*10e50*/  IADD3 R16, R29, 0xbc, RZ ;  /* 0x000000bc1d107810 */ /* 0x001fc60007ffe0ff */
[----:B------:R-:W-:Y:S01]  /*10e60*/  @!P0 IMAD.IADD R8, R8, 0x1, -R24 ;  /* 0x0000000108088824 */ /* 0x000fe200078e0a18 */
[----:B------:R-:W-:Y:S01]  /*10e70*/  ISETP.GE.AND P0, PT, R7, RZ, PT ;  /* 0x000000ff0700720c */ /* 0x000fe20003f06270 */
[----:B------:R-:W-:Y:S01]  /*10e80*/  IMAD.MOV R6, RZ, RZ, -R6 ;  /* 0x000000ffff067224 */ /* 0x000fe200078e0a06 */
[----:B------:R-:W-:Y:S01]  /*10e90*/  IABS R17, R16 ;  /* 0x0000001000117213 */ /* 0x000fe20000000000 */
[--C-:B------:R-:W-:Y:S02]  /*10ea0*/  @!P1 IMAD.IADD R13, R13, 0x1, -R24.reuse ;  /* 0x000000010d0d9824 */ /* 0x100fe400078e0a18 */
[----:B------:R-:W-:Y:S02]  /*10eb0*/  @!P2 IMAD.IADD R10, R10, 0x1, -R24 ;  /* 0x000000010a0aa824 */ /* 0x000fe400078e0a18 */
[----:B-1----:R-:W-:Y:S01]  /*10ec0*/  IMAD.MOV.U32 R15, RZ, RZ, R8 ;  /* 0x000000ffff0f7224 */ /* 0x002fe200078e0008 */
[C---:B------:R-:W-:Y:S01]  /*10ed0*/  ISETP.GT.U32.AND P1, PT, R24.reuse, R13, PT ;  /* 0x0000000d1800720c */ /* 0x040fe20003f24070 */
[C---:B------:R-:W-:Y:S01]  /*10ee0*/  IMAD R8, R24.reuse, R6, R0 ;  /* 0x0000000618087224 */ /* 0x040fe200078e0200 */
[----:B------:R-:W-:Y:S01]  /*10ef0*/  ISETP.GT.U32.AND P2, PT, R24, R10, PT ;  /* 0x0000000a1800720c */ /* 0x000fe20003f44070 */
[----:B------:R-:W-:Y:S01]  /*10f00*/  @!P3 IMAD.IADD R11, R11, 0x1, -R24 ;  /* 0x000000010b0bb824 */ /* 0x000fe200078e0a18 */
[----:B------:R-:W-:Y:S01]  /*10f10*/  IADD3 R0, R29, 0xc2, RZ ;  /* 0x000000c21d007810 */ /* 0x000fe20007ffe0ff */
[----:B------:R-:W-:Y:S01]  /*10f20*/  IMAD.HI.U32 R7, R2, R14, RZ ;  /* 0x0000000e02077227 */ /* 0x000fe200078e00ff */
[----:B------:R-:W-:-:S02]  /*10f30*/  ISETP.GT.U32.AND P3, PT, R24, R8, PT ;  /* 0x000000081800720c */ /* 0x000fc40003f64070 */
[----:B------:R-:W-:Y:S01]  /*10f40*/  IADD3 R6, R29, 0xbf, RZ ;  /* 0x000000bf1d067810 */ /* 0x000fe20007ffe0ff */
[----:B------:R-:W-:Y:S02]  /*10f50*/  IMAD.MOV R7, RZ, RZ, -R7 ;  /* 0x000000ffff077224 */ /* 0x000fe400078e0a07 */
[----:B------:R-:W-:Y:S01]  /*10f60*/  @!P4 IMAD.MOV R15, RZ, RZ, -R15 ;  /* 0x000000ffff0fc224 */ /* 0x000fe200078e0a0f */
[----:B------:R-:W-:Y:S01]  /*10f70*/  ISETP.GE.AND P4, PT, R3, RZ, PT ;  /* 0x000000ff0300720c */ /* 0x000fe20003f86270 */
[--C-:B------:R-:W-:Y:S01]  /*10f80*/  @!P1 IMAD.IADD R13, R13, 0x1, -R24.reuse ;  /* 0x000000010d0d9824 */ /* 0x100fe200078e0a18 */
[----:B------:R-:W-:Y:S01]  /*10f90*/  ISETP.GT.U32.AND P1, PT, R24, R9, PT ;  /* 0x000000091800720c */ /* 0x000fe20003f24070 */
[--C-:B------:R-:W-:Y:S01]  /*10fa0*/  @!P2 IMAD.IADD R10, R10, 0x1, -R24.reuse ;  /* 0x000000010a0aa824 */ /* 0x100fe200078e0a18 */
[----:B------:R-:W-:Y:S01]  /*10fb0*/  ISETP.GE.AND P2, PT, R5, RZ, PT ;  /* 0x000000ff0500720c */ /* 0x000fe20003f46270 */
[----:B--2---:R-:W-:Y:S01]  /*10fc0*/  IMAD.MOV.U32 R12, RZ, RZ, R13 ;  /* 0x000000ffff0c7224 */ /* 0x004fe200078e000d */
[----:B------:R-:W-:Y:S01]  /*10fd0*/  IABS R5, R0 ;  /* 0x0000000000057213 */ /* 0x000fe20000000000 */
[----:B------:R-:W-:Y:S01]  /*10fe0*/  @!P3 IMAD.IADD R8, R8, 0x1, -R24 ;  /* 0x000000010808b824 */ /* 0x000fe200078e0a18 */
[----:B------:R-:W-:Y:S01]  /*10ff0*/  STL [R1+0x314], R15 ;  /* 0x0003140f01007387 */ /* 0x000fe20000100800 */
[----:B------:R-:W-:Y:S01]  /*11000*/  @!P6 IMAD.MOV R12, RZ, RZ, -R12 ;  /* 0x000000ffff0ce224 */ /* 0x000fe200078e0a0c */
[----:B------:R-:W-:Y:S01]  /*11010*/  IADD3 R3, R29, 0xc1, RZ ;  /* 0x000000c11d037810 */ /* 0x000fe20007ffe0ff */
[C---:B------:R-:W-:Y:S01]  /*11020*/  IMAD R14, R24.reuse, R7, R14 ;  /* 0x00000007180e7224 */ /* 0x040fe200078e020e */
[----:B------:R-:W-:Y:S01]  /*11030*/  ISETP.GT.U32.AND P3, PT, R24, R8, PT ;  /* 0x000000081800720c */ /* 0x000fe20003f64070 */
[----:B------:R-:W-:Y:S01]  /*11040*/  IMAD.HI.U32 R7, R2, R5, RZ ;  /* 0x0000000502077227 */ /* 0x000fe200078e00ff */
[----:B------:R0:W-:Y:S01]  /*11050*/  STL [R1+0x300], R12 ;  /* 0x0003000c01007387 */ /* 0x0001e20000100800 */
[----:B------:R-:W-:-:S02]  /*11060*/  ISETP.GE.AND P6, PT, R4, RZ, PT ;  /* 0x000000ff0400720c */ /* 0x000fc40003fc6270 */
[----:B------:R-:W-:Y:S01]  /*11070*/  IMAD.MOV.U32 R13, RZ, RZ, R10 ;  /* 0x000000ffff0d7224 */ /* 0x000fe200078e000a */
[----:B------:R-:W-:Y:S01]  /*11080*/  IABS R10, R6 ;  /* 0x00000006000a7213 */ /* 0x000fe20000000000 */
[----:B------:R-:W-:Y:S02]  /*11090*/  IMAD.MOV R7, RZ, RZ, -R7 ;  /* 0x000000ffff077224 */ /* 0x000fe400078e0a07 */
[----:B------:R-:W-:Y:S02]  /*110a0*/  @!P1 IMAD.IADD R9, R9, 0x1, -R24 ;  /* 0x0000000109099824 */ /* 0x000fe400078e0a18 */
[----:B------:R-:W-:Y:S01]  /*110b0*/  @!P5 IMAD.MOV R13, RZ, RZ, -R13 ;  /* 0x000000ffff0dd224 */ /* 0x000fe200078e0a0d */
[----:B------:R-:W-:Y:S01]  /*110c0*/  ISETP.GE.AND P5, PT, R0, RZ, PT ;  /* 0x000000ff0000720c */ /* 0x000fe20003fa6270 */
[----:B0-----:R-:W-:Y:S01]  /*110d0*/  IMAD.MOV.U32 R12, RZ, RZ, R11 ;  /* 0x000000ffff0c7224 */ /* 0x001fe200078e000b */
[C---:B------:R-:W-:Y:S01]  /*110e0*/  ISETP.GT.U32.AND P1, PT, R24.reuse, R9, PT ;  /* 0x000000091800720c */ /* 0x040fe20003f24070 */
[----:B------:R-:W-:Y:S01]  /*110f0*/  IMAD R5, R24, R7, R5 ;  /* 0x0000000718057224 */ /* 0x000fe200078e0205 */
[----:B------:R0:W-:Y:S01]  /*11100*/  STL [R1+0x30c], R13 ;  /* 0x00030c0d01007387 */ /* 0x0001e20000100800 */
[----:B------:R-:W-:Y:S01]  /*11110*/  @!P0 IMAD.MOV R12, RZ, RZ, -R12 ;  /* 0x000000ffff0c8224 */ /* 0x000fe200078e0a0c */
[----:B------:R-:W-:Y:S01]  /*11120*/  ISETP.GE.AND P0, PT, R3, RZ, PT ;  /* 0x000000ff0300720c */ /* 0x000fe20003f06270 */
[----:B------:R-:W-:Y:S01]  /*11130*/  @!P3 IMAD.IADD R8, R8, 0x1, -R24 ;  /* 0x000000010808b824 */ /* 0x000fe200078e0a18 */
[----:B------:R-:W-:Y:S01]  /*11140*/  ISETP.GT.U32.AND P3, PT, R24, R5, PT ;  /* 0x000000051800720c */ /* 0x000fe20003f64070 */
[----:B------:R-:W-:Y:S01]  /*11150*/  IMAD.HI.U32 R20, R2, R17, RZ ;  /* 0x0000001102147227 */ /* 0x000fe200078e00ff */
[----:B------:R1:W-:Y:S01]  /*11160*/  STL [R1+0x310], R12 ;  /* 0x0003100c01007387 */ /* 0x0003e20000100800 */
[----:B------:R-:W-:-:S02]  /*11170*/  IADD3 R0, R29, 0xc0, RZ ;  /* 0x000000c01d007810 */ /* 0x000fc40007ffe0ff */
[----:B------:R-:W-:Y:S02]  /*11180*/  IMAD.MOV.U32 R11, RZ, RZ, R8 ;  /* 0x000000ffff0b7224 */ /* 0x000fe400078e0008 */
[--C-:B------:R-:W-:Y:S01]  /*11190*/  @!P1 IMAD.IADD R9, R9, 0x1, -R24.reuse ;  /* 0x0000000109099824 */ /* 0x100fe200078e0a18 */
[----:B------:R-:W-:Y:S01]  /*111a0*/  IABS R4, R0 ;  /* 0x0000000000047213 */ /* 0x000fe20000000000 */
[----:B------:R-:W-:Y:S01]  /*111b0*/  @!P6 IMAD.MOV R11, RZ, RZ, -R11 ;  /* 0x000000ffff0be224 */ /* 0x000fe200078e0a0b */
[----:B------:R-:W-:Y:S01]  /*111c0*/  ISETP.GE.AND P6, PT, R0, RZ, PT ;  /* 0x000000ff0000720c */ /* 0x000fe20003fc6270 */
[----:B0-----:R-:W-:Y:S01]  /*111d0*/  IMAD.MOV.U32 R13, RZ, RZ, R9 ;  /* 0x000000ffff0d7224 */ /* 0x001fe200078e0009 */
[----:B-1----:R-:W-:Y:S01]  /*111e0*/  IABS R12, R3 ;  /* 0x00000003000c7213 */ /* 0x002fe20000000000 */
[----:B------:R-:W-:Y:S01]  /*111f0*/  @!P3 IMAD.IADD R5, R5, 0x1, -R24 ;  /* 0x000000010505b824 */ /* 0x000fe200078e0a18 */
[----:B------:R-:W-:Y:S01]  /*11200*/  ISETP.GT.U32.AND P1, PT, R24, R14, PT ;  /* 0x0000000e1800720c */ /* 0x000fe20003f24070 */
[----:B------:R-:W-:Y:S01]  /*11210*/  @!P4 IMAD.MOV R13, RZ, RZ, -R13 ;  /* 0x000000ffff0dc224 */ /* 0x000fe200078e0a0d */
[----:B------:R-:W-:Y:S01]  /*11220*/  IADD3 R9, R29, 0xba, RZ ;  /* 0x000000ba1d097810 */ /* 0x000fe20007ffe0ff */
[----:B------:R-:W-:Y:S01]  /*11230*/  IMAD.HI.U32 R3, R2, R12, RZ ;  /* 0x0000000c02037227 */ /* 0x000fe200078e00ff */
[----:B------:R-:W-:-:S02]  /*11240*/  ISETP.GT.U32.AND P3, PT, R24, R5, PT ;  /* 0x000000051800720c */ /* 0x000fc40003f64070 */
[----:B------:R0:W-:Y:S01]  /*11250*/  STL [R1+0x304], R13 ;  /* 0x0003040d01007387 */ /* 0x0001e20000100800 */
[----:B------:R-:W-:Y:S01]  /*11260*/  IMAD.MOV R3, RZ, RZ, -R3 ;  /* 0x000000ffff037224 */ /* 0x000fe200078e0a03 */
[----:B------:R-:W-:Y:S01]  /*11270*/  IABS R8, R9 ;  /* 0x0000000900087213 */ /* 0x000fe20000000000 */
[----:B------:R-:W-:Y:S01]  /*11280*/  IMAD.HI.U32 R7, R2, R4, RZ ;  /* 0x0000000402077227 */ /* 0x000fe200078e00ff */
[----:B------:R1:W-:Y:S03]  /*11290*/  STL [R1+0x308], R11 ;  /* 0x0003080b01007387 */ /* 0x0003e60000100800 */
[C---:B------:R-:W-:Y:S02]  /*112a0*/  IMAD R12, R24.reuse, R3, R12 ;  /* 0x00000003180c7224 */ /* 0x040fe400078e020c */
[----:B------:R-:W-:Y:S01]  /*112b0*/  IMAD.MOV R7, RZ, RZ, -R7 ;  /* 0x000000ffff077224 */ /* 0x000fe200078e0a07 */
[----:B0-----:R-:W-:Y:S01]  /*112c0*/  IADD3 R13, R29, 0xbe, RZ ;  /* 0x000000be1d0d7810 */ /* 0x001fe20007ffe0ff */
[----:B------:R-:W-:Y:S01]  /*112d0*/  @!P3 IMAD.IADD R5, R5, 0x1, -R24 ;  /* 0x000000010505b824 */ /* 0x000fe200078e0a18 */
[C---:B------:R-:W-:Y:S01]  /*112e0*/  ISETP.GT.U32.AND P4, PT, R24.reuse, R12, PT ;  /* 0x0000000c1800720c */ /* 0x040fe20003f84070 */
[----:B------:R-:W-:Y:S01]  /*112f0*/  IMAD R0, R24, R7, R4 ;  /* 0x0000000718007224 */ /* 0x000fe200078e0204 */
[----:B------:R-:W-:Y:S01]  /*11300*/  IABS R7, R13 ;  /* 0x0000000d00077213 */ /* 0x000fe20000000000 */
[----:B------:R-:W-:Y:S01]  /*11310*/  IMAD.HI.U32 R3, R2, R10, RZ ;  /* 0x0000000a02037227 */ /* 0x000fe200078e00ff */
[----:B------:R-:W-:-:S02]  /*11320*/  IADD3 R4, R29, 0xbb, RZ ;  /* 0x000000bb1d047810 */ /* 0x000fc40007ffe0ff */
[----:B------:R-:W-:Y:S01]  /*11330*/  ISETP.GT.U32.AND P3, PT, R24, R0, PT ;  /* 0x000000001800720c */ /* 0x000fe20003f64070 */
[----:B-1----:R-:W-:-:S04]  /*11340*/  IMAD.HI.U32 R11, R2, R7, RZ ;  /* 0x00000007020b7227 */ /* 0x002fc800078e00ff */
[----:B------:R-:W-:Y:S02]  /*11350*/  IMAD.MOV R3, RZ, RZ, -R3 ;  /* 0x000000ffff037224 */ /* 0x000fe400078e0a03 */
[----:B------:R-:W-:Y:S02]  /*11360*/  @!P4 IMAD.IADD R12, R12, 0x1, -R24 ;  /* 0x000000010c0cc824 */ /* 0x000fe400078e0a18 */
[----:B------:R-:W-:Y:S02]  /*11370*/  IMAD.MOV R11, RZ, RZ, -R11 ;  /* 0x000000ffff0b7224 */ /* 0x000fe400078e0a0b */
[C---:B------:R-:W-:Y:S01]  /*11380*/  IMAD R10, R24.reuse, R3, R10 ;  /* 0x00000003180a7224 */ /* 0x040fe200078e020a */
[C---:B------:R-:W-:Y:S01]  /*11390*/  ISETP.GT.U32.AND P4, PT, R24.reuse, R12, PT ;  /* 0x0000000c1800720c */ /* 0x040fe20003f84070 */
[----:B------:R-:W-:Y:S01]  /*113a0*/  IMAD R7, R24, R11, R7 ;  /* 0x0000000b18077224 */ /* 0x000fe200078e0207 */
[----:B------:R-:W-:Y:S01]  /*113b0*/  IADD3 R3, R29, 0xbd, RZ ;  /* 0x000000bd1d037810 */ /* 0x000fe20007ffe0ff */
[----:B------:R-:W-:-:S02]  /*113c0*/  @!P1 IMAD.IADD R14, R14, 0x1, -R24 ;  /* 0x000000010e0e9824 */ /* 0x000fc400078e0a18 */
[----:B------:R-:W-:Y:S01]  /*113d0*/  @!P3 IMAD.IADD R0, R0, 0x1, -R24 ;  /* 0x000000010000b824 */ /* 0x000fe200078e0a18 */
[----:B------:R-:W-:Y:S01]  /*113e0*/  IABS R19, R3 ;  /* 0x0000000300137213 */ /* 0x000fe20000000000 */
[----:B------:R-:W-:Y:S01]  /*113f0*/  IMAD.HI.U32 R11, R2, R8, RZ ;  /* 0x00000008020b7227 */ /* 0x000fe200078e00ff */
[C---:B------:R-:W-:Y:S02]  /*11400*/  ISETP.GT.U32.AND P3, PT, R24.reuse, R7, PT ;  /* 0x000000071800720c */ /* 0x040fe40003f64070 */
[----:B------:R-:W-:Y:S01]  /*11410*/  ISETP.GT.U32.AND P1, PT, R24, R14, PT ;  /* 0x0000000e1800720c */ /* 0x000fe20003f24070 */
[----:B------:R-:W-:-:S04]  /*11420*/  IMAD.HI.U32 R18, R2, R19, RZ ;  /* 0x0000001302127227 */ /* 0x000fc800078e00ff */
[----:B------:R-:W-:Y:S01]  /*11430*/  @!P4 IMAD.IADD R12, R12, 0x1, -R24 ;  /* 0x000000010c0cc824 */ /* 0x000fe200078e0a18 */
[C---:B------:R-:W-:Y:S01]  /*11440*/  ISETP.GT.U32.AND P4, PT, R24.reuse, R10, PT ;  /* 0x0000000a1800720c */ /* 0x040fe20003f84070 */
[----:B------:R-:W-:Y:S02]  /*11450*/  IMAD.MOV R18, RZ, RZ, -R18 ;  /* 0x000000ffff127224 */ /* 0x000fe400078e0a12 */
[----:B------:R-:W-:Y:S02]  /*11460*/  IMAD.MOV R20, RZ, RZ, -R20 ;  /* 0x000000ffff147224 */ /* 0x000fe400078e0a14 */
[----:B------:R-:W-:Y:S02]  /*11470*/  IMAD R18, R24, R18, R19 ;  /* 0x0000001218127224 */ /* 0x000fe400078e0213 */
[----:B------:R-:W-:Y:S02]  /*11480*/  @!P3 IMAD.IADD R7, R7, 0x1, -R24 ;  /* 0x000000010707b824 */ /* 0x000fe400078e0a18 */
[----:B------:R-:W-:-:S02]  /*11490*/  IMAD.MOV.U32 R19, RZ, RZ, R5 ;  /* 0x000000ffff137224 */ /* 0x000fc400078e0005 */
[--C-:B------:R-:W-:Y:S01]  /*114a0*/  @!P1 IMAD.IADD R14, R14, 0x1, -R24.reuse ;  /* 0x000000010e0e9824 */ /* 0x100fe200078e0a18 */
[----:B------:R-:W-:Y:S01]  /*114b0*/  ISETP.GE.AND P1, PT, R6, RZ, PT ;  /* 0x000000ff0600720c */ /* 0x000fe20003f26270 */
[----:B------:R-:W-:Y:S01]  /*114c0*/  @!P5 IMAD.MOV R19, RZ, RZ, -R19 ;  /* 0x000000ffff13d224 */ /* 0x000fe200078e0a13 */
[----:B------:R-:W-:Y:S01]  /*114d0*/  ISETP.GT.U32.AND P5, PT, R24, R7, PT ;  /* 0x000000071800720c */ /* 0x000fe20003fa4070 */
[----:B------:R-:W-:Y:S01]  /*114e0*/  @!P4 IMAD.IADD R10, R10, 0x1, -R24 ;  /* 0x000000010a0ac824 */ /* 0x000fe200078e0a18 */
[----:B------:R-:W-:Y:S01]  /*114f0*/  IABS R6, R4 ;  /* 0x0000000400067213 */ /* 0x000fe20000000000 */
[----:B------:R-:W-:Y:S01]  /*11500*/  IMAD.MOV.U32 R21, RZ, RZ, R14 ;  /* 0x000000ffff157224 */ /* 0x000fe200078e000e */
[C---:B------:R-:W-:Y:S01]  /*11510*/  ISETP.GT.U32.AND P4, PT, R24.reuse, R18, PT ;  /* 0x000000121800720c */ /* 0x040fe20003f84070 */
[C---:B------:R-:W-:Y:S01]  /*11520*/  IMAD R17, R24.reuse, R20, R17 ;  /* 0x0000001418117224 */ /* 0x040fe200078e0211 */
[C---:B------:R-:W-:Y:S01]  /*11530*/  ISETP.GT.U32.AND P3, PT, R24.reuse, R10, PT ;  /* 0x0000000a1800720c */ /* 0x040fe20003f64070 */
[----:B------:R-:W-:Y:S01]  /*11540*/  IMAD.MOV R11, RZ, RZ, -R11 ;  /* 0x000000ffff0b7224 */ /* 0x000fe200078e0a0b */
[----:B------:R-:W-:Y:S01]  /*11550*/  IADD3 R14, R29, 0xb8, RZ ;  /* 0x000000b81d0e7810 */ /* 0x000fe20007ffe0ff */
[----:B------:R-:W-:Y:S01]  /*11560*/  @!P2 IMAD.MOV R21, RZ, RZ, -R21 ;  /* 0x000000ffff15a224 */ /* 0x000fe200078e0a15 */
[----:B------:R-:W-:Y:S01]  /*11570*/  ISETP.GT.U32.AND P2, PT, R24, R0, PT ;  /* 0x000000001800720c */ /* 0x000fe20003f44070 */
[----:B------:R-:W-:Y:S01]  /*11580*/  IMAD.HI.U32 R15, R2, R6, RZ ;  /* 0x00000006020f7227 */ /* 0x000fe200078e00ff */
[----:B------:R-:W-:-:S02]  /*11590*/  IABS R5, R14 ;  /* 0x0000000e00057213 */ /* 0x000fc40000000000 */
[----:B------:R-:W-:Y:S01]  /*115a0*/  STL [R1+0x2f8], R21 ;  /* 0x0002f81501007387 */ /* 0x000fe20000100800 */
[C---:B------:R-:W-:Y:S02]  /*115b0*/  IMAD R8, R24.reuse, R11, R8 ;  /* 0x0000000b18087224 */ /* 0x040fe400078e0208 */
[----:B------:R-:W-:Y:S01]  /*115c0*/  @!P0 IMAD.MOV R12, RZ, RZ, -R12 ;  /* 0x000000ffff0c8224 */ /* 0x000fe200078e0a0c */
[C---:B------:R-:W-:Y:S01]  /*115d0*/  ISETP.GT.U32.AND P0, PT, R24.reuse, R17, PT ;  /* 0x000000111800720c */ /* 0x040fe20003f04070 */
[----:B------:R-:W-:Y:S01]  /*115e0*/  IMAD.MOV R15, RZ, RZ, -R15 ;  /* 0x000000ffff0f7224 */ /* 0x000fe200078e0a0f */
[----:B------:R0:W-:Y:S01]  /*115f0*/  STL [R1+0x2f4], R19 ;  /* 0x0002f41301007387 */ /* 0x0001e20000100800 */
[----:B------:R-:W-:Y:S01]  /*11600*/  @!P5 IMAD.IADD R7, R7, 0x1, -R24 ;  /* 0x000000010707d824 */ /* 0x000fe200078e0a18 */
[C---:B------:R-:W-:Y:S01]  /*11610*/  ISETP.GT.U32.AND P5, PT, R24.reuse, R8, PT ;  /* 0x000000081800720c */ /* 0x040fe20003fa4070 */
[----:B------:R-:W-:Y:S01]  /*11620*/  IMAD R6, R24, R15, R6 ;  /* 0x0000000f18067224 */ /* 0x000fe200078e0206 */
[----:B------:R-:W-:Y:S01]  /*11630*/  IADD3 R15, R29, 0xb9, RZ ;  /* 0x000000b91d0f7810 */ /* 0x000fe20007ffe0ff */
[--C-:B------:R-:W-:Y:S01]  /*11640*/  @!P4 IMAD.IADD R18, R18, 0x1, -R24.reuse ;  /* 0x000000011212c824 */ /* 0x100fe200078e0a18 */
[----:B------:R1:W-:Y:S01]  /*11650*/  STL [R1+0x2f0], R12 ;  /* 0x0002f00c01007387 */ /* 0x0003e20000100800 */
[--C-:B------:R-:W-:Y:S01]  /*11660*/  @!P2 IMAD.IADD R0, R0, 0x1, -R24.reuse ;  /* 0x000000010000a824 */ /* 0x100fe200078e0a18 */
[----:B------:R-:W-:Y:S01]  /*11670*/  ISETP.GT.U32.AND P2, PT, R24, R6, PT ;  /* 0x000000061800720c */ /* 0x000fe20003f44070 */
[--C-:B------:R-:W-:Y:S01]  /*11680*/  @!P3 IMAD.IADD R10, R10, 0x1, -R24.reuse ;  /* 0x000000010a0ab824 */ /* 0x100fe200078e0a18 */
[----:B------:R-:W-:Y:S01]  /*11690*/  ISETP.GT.U32.AND P4, PT, R24, R18, PT ;  /* 0x000000121800720c */ /* 0x000fe20003f84070 */
[----:B------:R-:W-:Y:S01]  /*116a0*/  @!P0 IMAD.IADD R17, R17, 0x1, -R24 ;  /* 0x0000000111118824 */ /* 0x000fe200078e0a18 */
[----:B------:R-:W-:Y:S01]  /*116b0*/  IABS R11, R15 ;  /* 0x0000000f000b7213 */ /* 0x000fe20000000000 */
[----:B0-----:R-:W-:Y:S01]  /*116c0*/  IMAD.MOV.U32 R19, RZ, RZ, R10 ;  /* 0x000000ffff137224 */ /* 0x001fe200078e000a */
[----:B------:R-:W-:Y:S01]  /*116d0*/  ISETP.GE.AND P3, PT, R13, RZ, PT ;  /* 0x000000ff0d00720c */ /* 0x000fe20003f66270 */
[----:B------:R-:W-:Y:S01]  /*116e0*/  @!P5 IMAD.IADD R8, R8, 0x1, -R24 ;  /* 0x000000010808d824 */ /* 0x000fe200078e0a18 */
[----:B------:R-:W-:Y:S01]  /*116f0*/  ISETP.GT.U32.AND P5, PT, R24, R17, PT ;  /* 0x000000111800720c */ /* 0x000fe20003fa4070 */
[----:B-1----:R-:W-:Y:S01]  /*11700*/  IMAD.HI.U32 R12, R2, R11, RZ ;  /* 0x0000000b020c7227 */ /* 0x002fe200078e00ff */
[----:B------:R-:W-:-:S03]  /*11710*/  ISETP.GE.AND P0, PT, R16, RZ, PT ;  /* 0x000000ff1000720c */ /* 0x000fc60003f06270 */
[----:B------:R-:W-:-:S04]  /*11720*/  IMAD.HI.U32 R13, R2, R5, RZ ;  /* 0x00000005020d7227 */ /* 0x000fc800078e00ff */
[----:B------:R-:W-:Y:S02]  /*11730*/  IMAD.MOV R12, RZ, RZ, -R12 ;  /* 0x000000ffff0c7224 */ /* 0x000fe400078e0a0c */
[--C-:B------:R-:W-:Y:S01]  /*11740*/  @!P4 IMAD.IADD R18, R18, 0x1, -R24.reuse ;  /* 0x000000011212c824 */ /* 0x100fe200078e0a18 */
[----:B------:R-:W-:Y:S01]  /*11750*/  ISETP.GE.AND P4, PT, R3, RZ, PT ;  /* 0x000000ff0300720c */ /* 0x000fe20003f86270 */
[----:B------:R-:W-:Y:S01]  /*11760*/  IMAD.MOV R13, RZ, RZ, -R13 ;  /* 0x000000ffff0d7224 */ /* 0x000fe200078e0a0d */
[C---:B------:R-:W-:Y:S01]  /*11770*/  IADD3 R3, R29.reuse, 0xb6, RZ ;  /* 0x000000b61d037810 */ /* 0x040fe20007ffe0ff */
[----:B------:R-:W-:Y:S01]  /*11780*/  @!P2 IMAD.IADD R6, R6, 0x1, -R24 ;  /* 0x000000010606a824 */ /* 0x000fe200078e0a18 */
[----:B------:R-:W-:Y:S01]  /*11790*/  ISETP.GE.AND P2, PT, R4, RZ, PT ;  /* 0x000000ff0400720c */ /* 0x000fe20003f46270 */
[C---:B------:R-:W-:Y:S02]  /*117a0*/  IMAD R12, R24.reuse, R12, R11 ;  /* 0x0000000c180c7224 */ /* 0x040fe400078e020b */
[----:B------:R-:W-:Y:S01]  /*117b0*/  IMAD.MOV.U32 R20, RZ, RZ, R0 ;  /* 0x000000ffff147224 */ /* 0x000fe200078e0000 */
[----:B------:R-:W-:Y:S01]  /*117c0*/  IADD3 R0, R29, 0xb7, RZ ;  /* 0x000000b71d007810 */ /* 0x000fe20007ffe0ff */
[----:B------:R-:W-:-:S02]  /*117d0*/  IMAD R5, R24, R13, R5 ;  /* 0x0000000d18057224 */ /* 0x000fc400078e0205 */
[----:B------:R-:W-:Y:S01]  /*117e0*/  @!P1 IMAD.MOV R19, RZ, RZ, -R19 ;  /* 0x000000ffff139224 */ /* 0x000fe200078e0a13 */
[C---:B------:R-:W-:Y:S01]  /*117f0*/  ISETP.GT.U32.AND P1, PT, R24.reuse, R6, PT ;  /* 0x000000061800720c */ /* 0x040fe20003f24070 */
[----:B------:R-:W-:Y:S01]  /*11800*/  @!P6 IMAD.MOV R20, RZ, RZ, -R20 ;  /* 0x000000ffff14e224 */ /* 0x000fe200078e0a14 */
[C---:B------:R-:W-:Y:S01]  /*11810*/  ISETP.GT.U32.AND P6, PT, R24.reuse, R8, PT ;  /* 0x000000081800720c */ /* 0x040fe20003fc4070 */
[----:B------:R-:W-:Y:S01]  /*11820*/  @!P3 IMAD.MOV R7, RZ, RZ, -R7 ;  /* 0x000000ffff07b224 */ /* 0x000fe200078e0a07 */
[C---:B------:R-:W-:Y:S01]  /*11830*/  ISETP.GT.U32.AND P3, PT, R24.reuse, R12, PT ;  /* 0x0000000c1800720c */ /* 0x040fe20003f64070 */
[----:B------:R-:W-:Y:S01]  /*11840*/  @!P5 IMAD.IADD R17, R17, 0x1, -R24 ;  /* 0x000000011111d824 */ /* 0x000fe200078e0a18 */
[----:B------:R-:W-:Y:S01]  /*11850*/  ISETP.GT.U32.AND P5, PT, R24, R5, PT ;  /* 0x000000051800720c */ /* 0x000fe20003fa4070 */
[----:B------:R-:W-:Y:S01]  /*11860*/  IMAD.MOV.U32 R4, RZ, RZ, R18 ;  /* 0x000000ffff047224 */ /* 0x000fe200078e0012 */
[----:B------:R-:W-:Y:S01]  /*11870*/  IABS R11, R0 ;  /* 0x00000000000b7213 */ /* 0x000fe20000000000 */
[----:B------:R-:W-:Y:S01]  /*11880*/  STL [R1+0x2e4], R20 ;  /* 0x0002e41401007387 */ /* 0x000fe20000100800 */
[----:B------:R-:W-:-:S02]  /*11890*/  IMAD.MOV.U32 R13, RZ, RZ, R17 ;  /* 0x000000ffff0d7224 */ /* 0x000fc400078e0011 */
[----:B------:R-:W-:Y:S01]  /*118a0*/  @!P4 IMAD.MOV R4, RZ, RZ, -R4 ;  /* 0x000000ffff04c224 */ /* 0x000fe200078e0a04 */
[----:B------:R-:W-:Y:S01]  /*118b0*/  STL [R1+0x2e0], R19 ;  /* 0x0002e01301007387 */ /* 0x000fe20000100800 */
[----:B------:R-:W-:Y:S01]  /*118c0*/  ISETP.GE.AND P4, PT, R9, RZ, PT ;  /* 0x000000ff0900720c */ /* 0x000fe20003f86270 */
[--C-:B------:R-:W-:Y:S01]  /*118d0*/  @!P1 IMAD.IADD R6, R6, 0x1, -R24.reuse ;  /* 0x0000000106069824 */ /* 0x100fe200078e0a18 */
[----:B------:R-:W-:Y:S01]  /*118e0*/  ISETP.GE.AND P1, PT, R15, RZ, PT ;  /* 0x000000ff0f00720c */ /* 0x000fe20003f26270 */
[----:B------:R0:W-:Y:S01]  /*118f0*/  STL [R1+0x2dc], R7 ;  /* 0x0002dc0701007387 */ /* 0x0001e20000100800 */
[--C-:B------:R-:W-:Y:S01]  /*11900*/  @!P6 IMAD.IADD R8, R8, 0x1, -R24.reuse ;  /* 0x000000010808e824 */ /* 0x100fe200078e0a18 */
[----:B------:R-:W-:Y:S01]  /*11910*/  ISETP.GE.AND P6, PT, R14, RZ, PT ;  /* 0x000000ff0e00720c */ /* 0x000fe20003fc6270 */
[--C-:B------:R-:W-:Y:S01]  /*11920*/  @!P3 IMAD.IADD R12, R12, 0x1, -R24.reuse ;  /* 0x000000010c0cb824 */ /* 0x100fe200078e0a18 */
[----:B------:R1:W-:Y:S01]  /*11930*/  STL [R1+0x2d8], R4 ;  /* 0x0002d80401007387 */ /* 0x0003e20000100800 */
[----:B------:R-:W-:Y:S01]  /*11940*/  @!P5 IMAD.IADD R5, R5, 0x1, -R24 ;  /* 0x000000010505d824 */ /* 0x000fe200078e0a18 */
[----:B------:R-:W-:Y:S01]  /*11950*/  ISETP.GE.AND P3, PT, R0, RZ, PT ;  /* 0x000000ff0000720c */ /* 0x000fe20003f66270 */
[----:B------:R-:W-:Y:S01]  /*11960*/  IMAD.MOV.U32 R10, RZ, RZ, R6 ;  /* 0x000000ffff0a7224 */ /* 0x000fe200078e0006 */
[----:B------:R-:W-:Y:S01]  /*11970*/  ISETP.GE.AND P5, PT, R3, RZ, PT ;  /* 0x000000ff0300720c */ /* 0x000fe20003fa6270 */
[----:B------:R-:W-:Y:S01]  /*11980*/  @!P0 IMAD.MOV R13, RZ, RZ, -R13 ;  /* 0x000000ffff0d8224 */ /* 0x000fe200078e0a0d */
[----:B------:R-:W-:Y:S01]  /*11990*/  ISETP.GT.U32.AND P0, PT, R24, R12, PT ;  /* 0x0000000c1800720c */ /* 0x000fe20003f04070 */
[----:B0-----:R-:W-:Y:S01]  /*119a0*/  IMAD.HI.U32 R7, R2, R11, RZ ;  /* 0x0000000b02077227 */ /* 0x001fe200078e00ff */
[----:B-1----:R-:W-:-:S03]  /*119b0*/  IABS R4, R3 ;  /* 0x0000000300047213 */ /* 0x002fc60000000000 */
[----:B------:R-:W-:Y:S01]  /*119c0*/  IMAD.MOV R7, RZ, RZ, -R7 ;  /* 0x000000ffff077224 */ /* 0x000fe200078e0a07 */
[----:B------:R-:W-:Y:S01]  /*119d0*/  IADD3 R3, R29, 0xb5, RZ ;  /* 0x000000b51d037810 */ /* 0x000fe20007ffe0ff */
[----:B------:R-:W-:Y:S01]  /*119e0*/  IMAD.MOV.U32 R6, RZ, RZ, R8 ;  /* 0x000000ffff067224 */ /* 0x000fe200078e0008 */
[----:B------:R-:W-:Y:S01]  /*119f0*/  STL [R1+0x2d4], R13 ;  /* 0x0002d40d01007387 */ /* 0x000fe20000100800 */
[C---:B------:R-:W-:Y:S02]  /*11a00*/  IMAD R11, R24.reuse, R7, R11 ;  /* 0x00000007180b7224 */ /* 0x040fe400078e020b */
[----:B------:R-:W-:Y:S01]  /*11a10*/  @!P2 IMAD.MOV R10, RZ, RZ, -R10 ;  /* 0x000000ffff0aa224 */ /* 0x000fe200078e0a0a */
[----:B------:R-:W-:Y:S01]  /*11a20*/  ISETP.GT.U32.AND P2, PT, R24, R5, PT ;  /* 0x000000051800720c */ /* 0x000fe20003f44070 */
[----:B------:R-:W-:-:S03]  /*11a30*/  IMAD.HI.U32 R0, R2, R4, RZ ;  /* 0x0000000402007227 */ /* 0x000fc600078e00ff */
[----:B------:R-:W-:Y:S01]  /*11a40*/  STL [R1+0x2d0], R10 ;  /* 0x0002d00a01007387 */ /* 0x000fe20000100800 */
[----:B------:R-:W-:Y:S01]  /*11a50*/  @!P4 IMAD.MOV R6, RZ, RZ, -R6 ;  /* 0x000000ffff06c224 */ /* 0x000fe200078e0a06 */
[----:B------:R-:W-:Y:S01]  /*11a60*/  ISETP.GT.U32.AND P4, PT, R24, R11, PT ;  /* 0x0000000b1800720c */ /* 0x000fe20003f84070 */
[----:B------:R-:W-:Y:S02]  /*11a70*/  IMAD.MOV R0, RZ, RZ, -R0 ;  /* 0x000000ffff007224 */ /* 0x000fe400078e0a00 */
[----:B------:R-:W-:Y:S01]  /*11a80*/  @!P0 IMAD.IADD R12, R12, 0x1, -R24 ;  /* 0x000000010c0c8824 */ /* 0x000fe200078e0a18 */
[----:B------:R0:W-:Y:S01]  /*11a90*/  STL [R1+0x2cc], R6 ;  /* 0x0002cc0601007387 */ /* 0x0001e20000100800 */
[----:B------:R-:W-:Y:S01]  /*11aa0*/  IMAD R14, R24, R0, R4 ;  /* 0x00000000180e7224 */ /* 0x000fe200078e0204 */
[----:B------:R-:W-:Y:S01]  /*11ab0*/  ISETP.GE.AND P0, PT, R3, RZ, PT ;  /* 0x000000ff0300720c */ /* 0x000fe20003f06270 */
[----:B------:R-:W-:Y:S01]  /*11ac0*/  @!P2 IMAD.IADD R5, R5, 0x1, -R24 ;  /* 0x000000010505a824 */ /* 0x000fe200078e0a18 */
[----:B------:R-:W-:-:S02]  /*11ad0*/  IABS R3, R3 ;  /* 0x0000000300037213 */ /* 0x000fc40000000000 */
[----:B------:R-:W-:Y:S01]  /*11ae0*/  ISETP.GT.U32.AND P2, PT, R24, R14, PT ;  /* 0x0000000e1800720c */ /* 0x000fe20003f44070 */
[----:B------:R-:W-:Y:S01]  /*11af0*/  @!P6 IMAD.MOV R5, RZ, RZ, -R5 ;  /* 0x000000ffff05e224 */ /* 0x000fe200078e0a05 */
[----:B------:R-:W-:Y:S01]  /*11b00*/  IADD3 R4, R29, 0xb4, RZ ;  /* 0x000000b41d047810 */ /* 0x000fe20007ffe0ff */
[----:B------:R-:W-:Y:S01]  /*11b10*/  @!P4 IMAD.IADD R11, R11, 0x1, -R24 ;  /* 0x000000010b0bc824 */ /* 0x000fe200078e0a18 */
[C---:B------:R-:W-:Y:S01]  /*11b20*/  IADD3 R0, R29.reuse, 0xb3, RZ ;  /* 0x000000b31d007810 */ /* 0x040fe20007ffe0ff */
[----:B0-----:R-:W-:Y:S01]  /*11b30*/  IMAD.MOV.U32 R6, RZ, RZ, R12 ;  /* 0x000000ffff067224 */ /* 0x001fe200078e000c */
[----:B------:R-:W-:Y:S01]  /*11b40*/  IABS R8, R4 ;  /* 0x0000000400087213 */ /* 0x000fe20000000000 */
[----:B------:R-:W-:Y:S01]  /*11b50*/  IMAD.HI.U32 R9, R2, R3, RZ ;  /* 0x0000000302097227 */ /* 0x000fe200078e00ff */
[----:B------:R-:W-:Y:S02]  /*11b60*/  IABS R7, R0 ;  /* 0x0000000000077213 */ /* 0x000fe40000000000 */
[----:B------:R-:W-:Y:S01]  /*11b70*/  ISETP.GE.AND P4, PT, R4, RZ, PT ;  /* 0x000000ff0400720c */ /* 0x000fe20003f86270 */
[----:B------:R-:W-:Y:S01]  /*11b80*/  @!P1 IMAD.MOV R6, RZ, RZ, -R6 ;  /* 0x000000ffff069224 */ /* 0x000fe200078e0a06 */
[----:B------:R-:W-:Y:S01]  /*11b90*/  ISETP.GT.U32.AND P1, PT, R24, R11, PT ;  /* 0x0000000b1800720c */ /* 0x000fe20003f24070 */
[----:B------:R-:W-:Y:S01]  /*11ba0*/  IMAD.MOV R9, RZ, RZ, -R9 ;  /* 0x000000ffff097224 */ /* 0x000fe200078e0a09 */
[----:B------:R-:W-:Y:S01]  /*11bb0*/  ISETP.GE.AND P6, PT, R0, RZ, PT ;  /* 0x000000ff0000720c */ /* 0x000fe20003fc6270 */
[----:B------:R-:W-:Y:S01]  /*11bc0*/  @!P2 IMAD.IADD R14, R14, 0x1, -R24 ;  /* 0x000000010e0ea824 */ /* 0x000fe200078e0a18 */
[----:B------:R0:W-:Y:S01]  /*11bd0*/  STL [R1+0x278], R6 ;  /* 0x0002780601007387 */ /* 0x0001e20000100800 */
[----:B------:R-:W-:Y:S01]  /*11be0*/  IMAD R12, R24, R9, R3 ;  /* 0x00000009180c7224 */ /* 0x000fe200078e0203 */
[C---:B------:R-:W-:Y:S01]  /*11bf0*/  IADD3 R0, R29.reuse, 0xb2, RZ ;  /* 0x000000b21d007810 */ /* 0x040fe20007ffe0ff */
[----:B------:R-:W-:Y:S01]  /*11c00*/  IMAD.HI.U32 R4, R2, R7, RZ ;  /* 0x0000000702047227 */ /* 0x000fe200078e00ff */
[C---:B------:R-:W-:Y:S01]  /*11c10*/  ISETP.GT.U32.AND P2, PT, R24.reuse, R14, PT ;  /* 0x0000000e1800720c */ /* 0x040fe20003f44070 */
[----:B------:R1:W-:Y:S01]  /*11c20*/  STL [R1+0x2c8], R5 ;  /* 0x0002c80501007387 */ /* 0x0003e20000100800 */
[C---:B------:R-:W-:Y:S01]  /*11c30*/  IADD3 R9, R29.reuse, 0xb1, RZ ;  /* 0x000000b11d097810 */ /* 0x040fe20007ffe0ff */
[----:B------:R-:W-:Y:S01]  /*11c40*/  IMAD.MOV R4, RZ, RZ, -R4 ;  /* 0x000000ffff047224 */ /* 0x000fe200078e0a04 */
[----:B------:R-:W-:Y:S01]  /*11c50*/  IADD3 R3, R29, 0xaf, RZ ;  /* 0x000000af1d037810 */ /* 0x000fe20007ffe0ff */
[----:B------:R-:W-:Y:S01]  /*11c60*/  @!P1 IMAD.IADD R11, R11, 0x1, -R24 ;  /* 0x000000010b0b9824 */ /* 0x000fe200078e0a18 */
[----:B------:R-:W-:Y:S01]  /*11c70*/  ISETP.GT.U32.AND P1, PT, R24, R12, PT ;  /* 0x0000000c1800720c */ /* 0x000fe20003f24070 */
[----:B0-----:R-:W-:Y:S01]  /*11c80*/  IMAD.HI.U32 R6, R2, R8, RZ ;  /* 0x0000000802067227 */ /* 0x001fe200078e00ff */
[----:B------:R-:W-:-:S03]  /*11c90*/  IABS R13, R9 ;  /* 0x00000009000d7213 */ /* 0x000fc60000000000 */
[----:B------:R-:W-:Y:S01]  /*11ca0*/  IMAD.MOV R6, RZ, RZ, -R6 ;  /* 0x000000ffff067224 */ /* 0x000fe200078e0a06 */
[----:B-1----:R-:W-:Y:S01]  /*11cb0*/  IABS R5, R3 ;  /* 0x0000000300057213 */ /* 0x002fe20000000000 */
[C---:B------:R-:W-:Y:S01]  /*11cc0*/  IMAD R7, R24.reuse, R4, R7 ;  /* 0x0000000418077224 */ /* 0x040fe200078e0207 */
[----:B------:R-:W-:Y:S01]  /*11cd0*/  IABS R4, R0 ;  /* 0x0000000000047213 */ /* 0x000fe20000000000 */
[----:B------:R-:W-:Y:S01]  /*11ce0*/  IMAD R8, R24, R6, R8 ;  /* 0x0000000618087224 */ /* 0x000fe200078e0208 */
[----:B------:R-:W-:Y:S01]  /*11cf0*/  IADD3 R6, R29, 0xb0, RZ ;  /* 0x000000b01d067810 */ /* 0x000fe20007ffe0ff */
[--C-:B------:R-:W-:Y:S02]  /*11d00*/  @!P2 IMAD.IADD R14, R14, 0x1, -R24.reuse ;  /* 0x000000010e0ea824 */ /* 0x100fe400078e0a18 */
[----:B------:R-:W-:Y:S01]  /*11d10*/  IMAD.MOV.U32 R15, RZ, RZ, R11 ;  /* 0x000000ffff0f7224 */ /* 0x000fe200078e000b */
[----:B------:R-:W-:Y:S01]  /*11d20*/  ISETP.GT.U32.AND P2, PT, R24, R8, PT ;  /* 0x000000081800720c */ /* 0x000fe20003f44070 */
[----:B------:R-:W-:Y:S01]  /*11d30*/  @!P1 IMAD.IADD R12, R12, 0x1, -R24 ;  /* 0x000000010c0c9824 */ /* 0x000fe200078e0a18 */
[----:B------:R-:W-:Y:S01]  /*11d40*/  ISETP.GT.U32.AND P1, PT, R24, R7, PT ;  /* 0x000000071800720c */ /* 0x000fe20003f24070 */
[----:B------:R-:W-:Y:S01]  /*11d50*/  @!P3 IMAD.MOV R15, RZ, RZ, -R15 ;  /* 0x000000ffff0fb224 */ /* 0x000fe200078e0a0f */
[----:B------:R-:W-:Y:S01]  /*11d60*/  IABS R10, R6 ;  /* 0x00000006000a7213 */ /* 0x000fe20000000000 */
[----:B------:R-:W-:Y:S01]  /*11d70*/  IMAD.HI.U32 R11, R2, R4, RZ ;  /* 0x00000004020b7227 */ /* 0x000fe200078e00ff */
[----:B------:R-:W-:-:S02]  /*11d80*/  ISETP.GT.U32.AND P3, PT, R24, R12, PT ;  /* 0x0000000c1800720c */ /* 0x000fc40003f64070 */
[----:B------:R-:W-:Y:S01]  /*11d90*/  STL [R1+0x28c], R15 ;  /* 0x00028c0f01007387 */ /* 0x000fe20000100800 */
[----:B------:R-:W-:Y:S02]  /*11da0*/  IMAD.MOV R11, RZ, RZ, -R11 ;  /* 0x000000ffff0b7224 */ /* 0x000fe400078e0a0b */
[----:B------:R-:W-:Y:S01]  /*11db0*/  @!P5 IMAD.MOV R14, RZ, RZ, -R14 ;  /* 0x000000ffff0ed224 */ /* 0x000fe200078e0a0e */
[----:B------:R-:W-:Y:S01]  /*11dc0*/  ISETP.GE.AND P5, PT, R0, RZ, PT ;  /* 0x000000ff0000720c */ /* 0x000fe20003fa6270 */
[----:B------:R-:W-:Y:S02]  /*11dd0*/  @!P2 IMAD.IADD R8, R8, 0x1, -R24 ;  /* 0x000000010808a824 */ /* 0x000fe400078e0a18 */
[C---:B------:R-:W-:Y:S01]  /*11de0*/  IMAD R0, R24.reuse, R11, R4 ;  /* 0x0000000b18007224 */ /* 0x040fe200078e0204 */
[----:B------:R0:W-:Y:S01]  /*11df0*/  STL [R1+0x2c4], R14 ;  /* 0x0002c40e01007387 */ /* 0x0001e20000100800 */
[--C-:B------:R-:W-:Y:S01]  /*11e00*/  @!P1 IMAD.IADD R7, R7, 0x1, -R24.reuse ;  /* 0x0000000107079824 */ /* 0x100fe200078e0a18 */
[----:B------:R-:W-:Y:S01]  /*11e10*/  ISETP.GT.U32.AND P2, PT, R24, R8, PT ;  /* 0x000000081800720c */ /* 0x000fe20003f44070 */
[----:B------:R-:W-:Y:S01]  /*11e20*/  @!P3 IMAD.IADD R12, R12, 0x1, -R24 ;  /* 0x000000010c0cb824 */ /* 0x000fe200078e0a18 */
[----:B------:R-:W-:Y:S01]  /*11e30*/  ISETP.GT.U32.AND P3, PT, R24, R0, PT ;  /* 0x000000001800720c */ /* 0x000fe20003f64070 */
[----:B------:R-:W-:Y:S01]  /*11e40*/  IMAD.HI.U32 R4, R2, R10, RZ ;  /* 0x0000000a02047227 */ /* 0x000fe200078e00ff */
[----:B------:R-:W-:-:S03]  /*11e50*/  ISETP.GT.U32.AND P1, PT, R24, R7, PT ;  /* 0x000000071800720c */ /* 0x000fc60003f24070 */
[----:B------:R-:W-:-:S04]  /*11e60*/  IMAD.HI.U32 R11, R2, R5, RZ ;  /* 0x00000005020b7227 */ /* 0x000fc800078e00ff */
[----:B0-----:R-:W-:-:S04]  /*11e70*/  IMAD.HI.U32 R14, R2, R13, RZ ;  /* 0x0000000d020e7227 */ /* 0x001fc800078e00ff */
[----:B------:R-:W-:Y:S02]  /*11e80*/  IMAD.MOV R14, RZ, RZ, -R14 ;  /* 0x000000ffff0e7224 */ /* 0x000fe400078e0a0e */
[----:B------:R-:W-:Y:S01]  /*11e90*/  @!P2 IMAD.IADD R8, R8, 0x1, -R24 ;  /* 0x000000010808a824 */ /* 0x000fe200078e0a18 */
[----:B------:R-:W-:Y:S01]  /*11ea0*/  ISETP.GE.AND P2, PT, R9, RZ, PT ;  /* 0x000000ff0900720c */ /* 0x000fe20003f46270 */
[----:B------:R-:W-:Y:S02]  /*11eb0*/  IMAD.MOV R4, RZ, RZ, -R4 ;  /* 0x000000ffff047224 */ /* 0x000fe400078e0a04 */
[----:B------:R-:W-:Y:S02]  /*11ec0*/  IMAD R9, R24, R14, R13 ;  /* 0x0000000e18097224 */ /* 0x000fe400078e020d */
[----:B------:R-:W-:Y:S02]  /*11ed0*/  IMAD.MOV R11, RZ, RZ, -R11 ;  /* 0x000000ffff0b7224 */ /* 0x000fe400078e0a0b */
[----:B------:R-:W-:-:S02]  /*11ee0*/  IMAD.MOV.U32 R15, RZ, RZ, R12 ;  /* 0x000000ffff0f7224 */ /* 0x000fc400078e000c */
[--C-:B------:R-:W-:Y:S01]  /*11ef0*/  @!P3 IMAD.IADD R0, R0, 0x1, -R24.reuse ;  /* 0x000000010000b824 */ /* 0x100fe200078e0a18 */
[C---:B------:R-:W-:Y:S01]  /*11f00*/  ISETP.GT.U32.AND P3, PT, R24.reuse, R9, PT ;  /* 0x000000091800720c */ /* 0x040fe20003f64070 */
[----:B------:R-:W-:Y:S02]  /*11f10*/  @!P1 IMAD.IADD R7, R7, 0x1, -R24 ;  /* 0x0000000107079824 */ /* 0x000fe400078e0a18 */
[C---:B------:R-:W-:Y:S01]  /*11f20*/  IMAD R10, R24.reuse, R4, R10 ;  /* 0x00000004180a7224 */ /* 0x040fe200078e020a */
[----:B------:R-:W-:Y:S01]  /*11f30*/  IADD3 R4, R29, 0xae, RZ ;  /* 0x000000ae1d047810 */ /* 0x000fe20007ffe0ff */
[C---:B------:R-:W-:Y:S02]  /*11f40*/  IMAD R5, R24.reuse, R11, R5 ;  /* 0x0000000b18057224 */ /* 0x040fe400078e0205 */
[----:B------:R-:W-:Y:S01]  /*11f50*/  @!P0 IMAD.MOV R15, RZ, RZ, -R15 ;  /* 0x000000ffff0f8224 */ /* 0x000fe200078e0a0f */
[C---:B------:R-:W-:Y:S01]  /*11f60*/  ISETP.GT.U32.AND P0, PT, R24.reuse, R0, PT ;  /* 0x000000001800720c */ /* 0x040fe20003f04070 */
[----:B------:R-:W-:Y:S01]  /*11f70*/  IMAD.MOV.U32 R12, RZ, RZ, R7 ;  /* 0x000000ffff0c7224 */ /* 0x000fe200078e0007 */
[C---:B------:R-:W-:Y:S01]  /*11f80*/  ISETP.GT.U32.AND P1, PT, R24.reuse, R10, PT ;  /* 0x0000000a1800720c */ /* 0x040fe20003f24070 */
[----:B------:R-:W-:Y:S01]  /*11f90*/  IMAD.MOV.U32 R13, RZ, RZ, R8 ;  /* 0x000000ffff0d7224 */ /* 0x000fe200078e0008 */
[----:B------:R-:W-:Y:S01]  /*11fa0*/  IABS R11, R4 ;  /* 0x00000004000b7213 */ /* 0x000fe20000000000 */
[----:B------:R-:W-:Y:S01]  /*11fb0*/  @!P6 IMAD.MOV R12, RZ, RZ, -R12 ;  /* 0x000000ffff0ce224 */ /* 0x000fe200078e0a0c */
[----:B------:R-:W-:Y:S01]  /*11fc0*/  ISETP.GT.U32.AND P6, PT, R24, R5, PT ;  /* 0x000000051800720c */ /* 0x000fe20003fc4070 */
[----:B------:R-:W-:Y:S01]  /*11fd0*/  @!P4 IMAD.MOV R13, RZ, RZ, -R13 ;  /* 0x000000ffff0dc224 */ /* 0x000fe200078e0a0d */
[----:B------:R-:W-:Y:S01]  /*11fe0*/  ISETP.GE.AND P4, PT, R6, RZ, PT ;  /* 0x000000ff0600720c */ /* 0x000fe20003f86270 */
[--C-:B------:R-:W-:Y:S01]  /*11ff0*/  @!P3 IMAD.IADD R9, R9, 0x1, -R24.reuse ;  /* 0x000000010909b824 */ /* 0x100fe200078e0a18 */
[----:B------:R-:W-:Y:S01]  /*12000*/  STL [R1+0x2b0], R15 ;  /* 0x0002b00f01007387 */ /* 0x000fe20000100800 */
[----:B------:R-:W-:Y:S01]  /*12010*/  IADD3 R6, R29, 0xad, RZ ;  /* 0x000000ad1d067810 */ /* 0x000fe20007ffe0ff */
[----:B------:R-:W-:Y:S01]  /*12020*/  IMAD.MOV.U32 R8, RZ, RZ, R11 ;  /* 0x000000ffff087224 */ /* 0x000fe200078e000b */
[----:B------:R-:W-:Y:S01]  /*12030*/  ISETP.GE.AND P3, PT, R4, RZ, PT ;  /* 0x000000ff0400720c */ /* 0x000fe20003f66270 */
[--C-:B------:R-:W-:Y:S01]  /*12040*/  @!P0 IMAD.IADD R0, R0, 0x1, -R24.reuse ;  /* 0x0000000100008824 */ /* 0x100fe200078e0a18 */
[----:B------:R-:W-:Y:S01]  /*12050*/  STL [R1+0x2b8], R13 ;  /* 0x0002b80d01007387 */ /* 0x000fe20000100800 */
[----:B------:R-:W-:Y:S01]  /*12060*/  @!P1 IMAD.IADD R10, R10, 0x1, -R24 ;  /* 0x000000010a0a9824 */ /* 0x000fe200078e0a18 */
[----:B------:R-:W-:Y:S01]  /*12070*/  IABS R11, R6 ;  /* 0x00000006000b7213 */ /* 0x000fe20000000000 */
[----:B------:R-:W-:Y:S01]  /*12080*/  IMAD.HI.U32 R7, R2, R8, RZ ;  /* 0x0000000802077227 */ /* 0x000fe200078e00ff */
[----:B------:R0:W-:Y:S01]  /*12090*/  STL [R1+0x2bc], R12 ;  /* 0x0002bc0c01007387 */ /* 0x0001e20000100800 */
[----:B------:R-:W-:-:S02]  /*120a0*/  ISETP.GT.U32.AND P1, PT, R24, R9, PT ;  /* 0x000000091800720c */ /* 0x000fc40003f24070 */
[----:B------:R-:W-:Y:S01]  /*120b0*/  @!P6 IMAD.IADD R5, R5, 0x1, -R24 ;  /* 0x000000010505e824 */ /* 0x000fe200078e0a18 */
[----:B------:R-:W-:Y:S01]  /*120c0*/  ISETP.GT.U32.AND P6, PT, R24, R10, PT ;  /* 0x0000000a1800720c */ /* 0x000fe20003fc4070 */
[----:B------:R-:W-:Y:S01]  /*120d0*/  IMAD.MOV R7, RZ, RZ, -R7 ;  /* 0x000000ffff077224 */ /* 0x000fe200078e0a07 */
[----:B------:R-:W-:Y:S01]  /*120e0*/  ISETP.GE.AND P0, PT, R3, RZ, PT ;  /* 0x000000ff0300720c */ /* 0x000fe20003f06270 */
[----:B------:R-:W-:Y:S01]  /*120f0*/  IMAD.HI.U32 R4, R2, R11, RZ ;  /* 0x0000000b02047227 */ /* 0x000fe200078e00ff */
[----:B------:R-:W-:-:S03]  /*12100*/  IADD3 R3, R29, 0xac, RZ ;  /* 0x000000ac1d037810 */ /* 0x000fc60007ffe0ff */
[----:B0-----:R-:W-:Y:S01]  /*12110*/  IMAD.MOV.U32 R12, RZ, RZ, R0 ;  /* 0x000000ffff0c7224 */ /* 0x001fe200078e0000 */
[C---:B------:R-:W-:Y:S01]  /*12120*/  IADD3 R0, R29.reuse, 0xab, RZ ;  /* 0x000000ab1d007810 */ /* 0x040fe20007ffe0ff */
[C---:B------:R-:W-:Y:S01]  /*12130*/  IMAD R8, R24.reuse, R7, R8 ;  /* 0x0000000718087224 */ /* 0x040fe200078e0208 */
[----:B------:R-:W-:Y:S01]  /*12140*/  IADD3 R7, R29, 0xaa, RZ ;  /* 0x000000aa1d077810 */ /* 0x000fe20007ffe0ff */
[----:B------:R-:W-:Y:S01]  /*12150*/  @!P5 IMAD.MOV R12, RZ, RZ, -R12 ;  /* 0x000000ffff0cd224 */ /* 0x000fe200078e0a0c */
[C---:B------:R-:W-:Y:S01]  /*12160*/  ISETP.GT.U32.AND P5, PT, R24.reuse, R5, PT ;  /* 0x000000051800720c */ /* 0x040fe20003fa4070 */
[----:B------:R-:W-:Y:S01]  /*12170*/  IMAD.MOV R4, RZ, RZ, -R4 ;  /* 0x000000ffff047224 */ /* 0x000fe200078e0a04 */
[----:B------:R-:W-:Y:S01]  /*12180*/  IABS R13, R7 ;  /* 0x00000007000d7213 */ /* 0x000fe20000000000 */
[--C-:B------:R-:W-:Y:S01]  /*12190*/  @!P1 IMAD.IADD R9, R9, 0x1, -R24.reuse ;  /* 0x0000000109099824 */ /* 0x100fe200078e0a18 */
[----:B------:R0:W-:Y:S01]  /*121a0*/  STL [R1+0x2c0], R12 ;  /* 0x0002c00c01007387 */ /* 0x0001e20000100800 */
[C---:B------:R-:W-:Y:S01]  /*121b0*/  IMAD R11, R24.reuse, R4, R11 ;  /* 0x00000004180b7224 */ /* 0x040fe200078e020b */
[----:B------:R-:W-:Y:S01]  /*121c0*/  ISETP.GT.U32.AND P1, PT, R24, R8, PT ;  /* 0x000000081800720c */ /* 0x000fe20003f24070 */
[----:B------:R-:W-:Y:S01]  /*121d0*/  @!P6 IMAD.IADD R10, R10, 0x1, -R24 ;  /* 0x000000010a0ae824 */ /* 0x000fe200078e0a18 */
[----:B------:R-:W-:Y:S01]  /*121e0*/  IABS R4, R0 ;  /* 0x0000000000047213 */ /* 0x000fe20000000000 */
[----:B------:R-:W-:Y:S01]  /*121f0*/  IMAD.MOV.U32 R15, RZ, RZ, R9 ;  /* 0x000000ffff0f7224 */ /* 0x000fe200078e0009 */
[----:B------:R-:W-:Y:S01]  /*12200*/  ISETP.GT.U32.AND P6, PT, R24, R11, PT ;  /* 0x0000000b1800720c */ /* 0x000fe20003fc4070 */
[----:B------:R-:W-:-:S02]  /*12210*/  @!P4 IMAD.MOV R10, RZ, RZ, -R10 ;  /* 0x000000ffff0ac224 */ /* 0x000fc400078e0a0a */
[----:B------:R-:W-:Y:S01]  /*12220*/  @!P5 IMAD.IADD R5, R5, 0x1, -R24 ;  /* 0x000000010505d824 */ /* 0x000fe200078e0a18 */
[----:B0-----:R-:W-:Y:S01]  /*12230*/  IABS R12, R3 ;  /* 0x00000003000c7213 */ /* 0x001fe20000000000 */
[----:B------:R-:W-:Y:S01]  /*12240*/  IMAD.HI.U32 R14, R2, R4, RZ ;  /* 0x00000004020e7227 */ /* 0x000fe200078e00ff */
[----:B------:R-:W-:-:S03]  /*12250*/  ISETP.GE.AND P5, PT, R6, RZ, PT ;  /* 0x000000ff0600720c */ /* 0x000fc60003fa6270 */
[----:B------:R-:W-:Y:S02]  /*12260*/  IMAD.MOV.U32 R6, RZ, RZ, R13 ;  /* 0x000000ffff067224 */ /* 0x000fe400078e000d */
[----:B------:R-:W-:-:S04]  /*12270*/  IMAD.HI.U32 R13, R2, R12, RZ ;  /* 0x0000000c020d7227 */ /* 0x000fc800078e00ff */
[----:B------:R-:W-:Y:S02]  /*12280*/  IMAD.MOV R13, RZ, RZ, -R13 ;  /* 0x000000ffff0d7224 */ /* 0x000fe400078e0a0d */
[----:B------:R-:W-:Y:S01]  /*12290*/  @!P1 IMAD.IADD R8, R8, 0x1, -R24 ;  /* 0x0000000108089824 */ /* 0x000fe200078e0a18 */
[----:B------:R-:W-:Y:S01]  /*122a0*/  ISETP.GE.AND P1, PT, R3, RZ, PT ;  /* 0x000000ff0300720c */ /* 0x000fe20003f26270 */
[----:B------:R-:W-:Y:S02]  /*122b0*/  IMAD.MOV R9, RZ, RZ, -R14 ;  /* 0x000000ffff097224 */ /* 0x000fe400078e0a0e */
[C---:B------:R-:W-:Y:S01]  /*122c0*/  IMAD R12, R24.reuse, R13, R12 ;  /* 0x0000000d180c7224 */ /* 0x040fe200078e020c */
[----:B------:R-:W-:Y:S01]  /*122d0*/  IADD3 R13, R29, 0xa9, RZ ;  /* 0x000000a91d0d7810 */ /* 0x000fe20007ffe0ff */
[----:B------:R-:W-:Y:S01]  /*122e0*/  @!P6 IMAD.IADD R11, R11, 0x1, -R24 ;  /* 0x000000010b0be824 */ /* 0x000fe200078e0a18 */
[C---:B------:R-:W-:Y:S01]  /*122f0*/  ISETP.GT.U32.AND P6, PT, R24.reuse, R8, PT ;  /* 0x000000081800720c */ /* 0x040fe20003fc4070 */
[C---:B------:R-:W-:Y:S01]  /*12300*/  IMAD R4, R24.reuse, R9, R4 ;  /* 0x0000000918047224 */ /* 0x040fe200078e0204 */
[----:B------:R-:W-:Y:S01]  /*12310*/  ISETP.GT.U32.AND P4, PT, R24, R12, PT ;  /* 0x0000000c1800720c */ /* 0x000fe20003f84070 */
[----:B------:R-:W-:-:S02]  /*12320*/  @!P0 IMAD.MOV R5, RZ, RZ, -R5 ;  /* 0x000000ffff058224 */ /* 0x000fc400078e0a05 */
[----:B------:R-:W-:Y:S01]  /*12330*/  IMAD.HI.U32 R3, R2, R6, RZ ;  /* 0x0000000602037227 */ /* 0x000fe200078e00ff */
[----:B------:R-:W-:-:S03]  /*12340*/  ISETP.GT.U32.AND P0, PT, R24, R4, PT ;  /* 0x000000041800720c */ /* 0x000fc60003f04070 */
[----:B------:R-:W-:Y:S02]  /*12350*/  IMAD.MOV R3, RZ, RZ, -R3 ;  /* 0x000000ffff037224 */ /* 0x000fe400078e0a03 */
[----:B------:R-:W-:Y:S01]  /*12360*/  @!P2 IMAD.MOV R15, RZ, RZ, -R15 ;  /* 0x000000ffff0fa224 */ /* 0x000fe200078e0a0f */
[----:B------:R-:W-:Y:S01]  /*12370*/  ISETP.GT.U32.AND P2, PT, R24, R11, PT ;  /* 0x0000000b1800720c */ /* 0x000fe20003f44070 */
[----:B------:R-:W-:Y:S01]  /*12380*/  @!P6 IMAD.IADD R8, R8, 0x1, -R24 ;  /* 0x000000010808e824 */ /* 0x000fe200078e0a18 */
[----:B------:R-:W-:Y:S01]  /*12390*/  ISETP.GE.AND P6, PT, R0, RZ, PT ;  /* 0x000000ff0000720c */ /* 0x000fe20003fc6270 */
[----:B------:R-:W-:Y:S01]  /*123a0*/  IMAD R6, R24, R3, R6 ;  /* 0x0000000318067224 */ /* 0x000fe200078e0206 */
[----:B------:R-:W-:Y:S01]  /*123b0*/  IABS R3, R13 ;  /* 0x0000000d00037213 */ /* 0x000fe20000000000 */
[--C-:B------:R-:W-:Y:S01]  /*123c0*/  @!P4 IMAD.IADD R12, R12, 0x1, -R24.reuse ;  /* 0x000000010c0cc824 */ /* 0x100fe200078e0a18 */
[----:B------:R-:W-:Y:S01]  /*123d0*/  IADD3 R0, R29, 0xa8, RZ ;  /* 0x000000a81d007810 */ /* 0x000fe20007ffe0ff */
[----:B------:R-:W-:Y:S01]  /*123e0*/  STL [R1+0x2b4], R15 ;  /* 0x0002b40f01007387 */ /* 0x000fe20000100800 */
[----:B------:R-:W-:Y:S01]  /*123f0*/  @!P0 IMAD.IADD R4, R4, 0x1, -R24 ;  /* 0x0000000104048824 */ /* 0x000fe200078e0a18 */
[----:B------:R-:W-:Y:S01]  /*12400*/  ISETP.GE.AND P4, PT, R7, RZ, PT ;  /* 0x000000ff0700720c */ /* 0x000fe20003f86270 */
[----:B------:R-:W-:Y:S01]  /*12410*/  IMAD.HI.U32 R9, R2, R3, RZ ;  /* 0x0000000302097227 */ /* 0x000fe200078e00ff */
[----:B------:R0:W-:Y:S01]  /*12420*/  STL [R1+0x2a4], R10 ;  /* 0x0002a40a01007387 */ /* 0x0001e20000100800 */
[----:B------:R-:W-:-:S02]  /*12430*/  ISETP.GT.U32.AND P0, PT, R24, R12, PT ;  /* 0x0000000c1800720c */ /* 0x000fc40003f04070 */
[----:B------:R-:W-:Y:S01]  /*12440*/  IMAD.MOV R9, RZ, RZ, -R9 ;  /* 0x000000ffff097224 */ /* 0x000fe200078e0a09 */
[----:B------:R1:W-:Y:S01]  /*12450*/  STL [R1+0x2a8], R5 ;  /* 0x0002a80501007387 */ /* 0x0003e20000100800 */
[----:B------:R-:W-:Y:S01]  /*12460*/  @!P2 IMAD.IADD R11, R11, 0x1, -R24 ;  /* 0x000000010b0ba824 */ /* 0x000fe200078e0a18 */
[C---:B------:R-:W-:Y:S01]  /*12470*/  ISETP.GT.U32.AND P2, PT, R24.reuse, R6, PT ;  /* 0x000000061800720c */ /* 0x040fe20003f44070 */
[C---:B------:R-:W-:Y:S01]  /*12480*/  IMAD R3, R24.reuse, R9, R3 ;  /* 0x0000000918037224 */ /* 0x040fe200078e0203 */
[C---:B------:R-:W-:Y:S01]  /*12490*/  IADD3 R7, R29.reuse, 0xa7, RZ ;  /* 0x000000a71d077810 */ /* 0x040fe20007ffe0ff */
[----:B------:R-:W-:Y:S01]  /*124a0*/  @!P5 IMAD.MOV R11, RZ, RZ, -R11 ;  /* 0x000000ffff0bd224 */ /* 0x000fe200078e0a0b */
[----:B------:R-:W-:Y:S01]  /*124b0*/  IADD3 R9, R29, 0xa6, RZ ;  /* 0x000000a61d097810 */ /* 0x000fe20007ffe0ff */
[----:B0-----:R-:W-:Y:S01]  /*124c0*/  IMAD.MOV.U32 R10, RZ, RZ, R8 ;  /* 0x000000ffff0a7224 */ /* 0x001fe200078e0008 */
[----:B------:R-:W-:Y:S02]  /*124d0*/  IABS R15, R7 ;  /* 0x00000007000f7213 */ /* 0x000fe40000000000 */
[----:B-1----:R-:W-:Y:S01]  /*124e0*/  IABS R5, R0 ;  /* 0x0000000000057213 */ /* 0x002fe20000000000 */
[----:B------:R-:W-:Y:S01]  /*124f0*/  @!P3 IMAD.MOV R10, RZ, RZ, -R10 ;  /* 0x000000ffff0ab224 */ /* 0x000fe200078e0a0a */
[----:B------:R-:W-:Y:S01]  /*12500*/  ISETP.GT.U32.AND P3, PT, R24, R4, PT ;  /* 0x000000041800720c */ /* 0x000fe20003f64070 */
[----:B------:R-:W-:Y:S01]  /*12510*/  @!P0 IMAD.IADD R12, R12, 0x1, -R24 ;  /* 0x000000010c0c8824 */ /* 0x000fe200078e0a18 */
[----:B------:R-:W-:Y:S01]  /*12520*/  ISETP.GT.U32.AND P0, PT, R24, R3, PT ;  /* 0x000000031800720c */ /* 0x000fe20003f04070 */
[----:B------:R-:W-:Y:S01]  /*12530*/  IMAD.HI.U32 R8, R2, R5, RZ ;  /* 0x0000000502087227 */ /* 0x000fe200078e00ff */
[----:B------:R0:W-:Y:S03]  /*12540*/  STL [R1+0x2ac], R10 ;  /* 0x0002ac0a01007387 */ /* 0x0001e60000100800 */
[----:B------:R-:W-:Y:S01]  /*12550*/  IMAD.MOV R8, RZ, RZ, -R8 ;  /* 0x000000ffff087224 */ /* 0x000fe200078e0a08 */
[----:B------:R1:W-:Y:S01]  /*12560*/  STL [R1+0x2a0], R11 ;  /* 0x0002a00b01007387 */ /* 0x0003e20000100800 */
[----:B------:R-:W-:-:S02]  /*12570*/  @!P2 IMAD.IADD R6, R6, 0x1, -R24 ;  /* 0x000000010606a824 */ /* 0x000fc400078e0a18 */
[----:B------:R-:W-:Y:S01]  /*12580*/  IMAD R5, R24, R8, R5 ;  /* 0x0000000818057224 */ /* 0x000fe200078e0205 */
[----:B------:R-:W-:Y:S01]  /*12590*/  IABS R8, R9 ;  /* 0x0000000900087213 */ /* 0x000fe20000000000 */
[--C-:B------:R-:W-:Y:S01]  /*125a0*/  @!P3 IMAD.IADD R4, R4, 0x1, -R24.reuse ;  /* 0x000000010404b824 */ /* 0x100fe200078e0a18 */
[C---:B------:R-:W-:Y:S01]  /*125b0*/  ISETP.GT.U32.AND P2, PT, R24.reuse, R6, PT ;  /* 0x000000061800720c */ /* 0x040fe20003f44070 */
[----:B------:R-:W-:Y:S01]  /*125c0*/  @!P0 IMAD.IADD R3, R3, 0x1, -R24 ;  /* 0x0000000103038824 */ /* 0x000fe200078e0a18 */
[----:B------:R-:W-:Y:S01]  /*125d0*/  ISETP.GT.U32.AND P3, PT, R24, R5, PT ;  /* 0x000000051800720c */ /* 0x000fe20003f64070 */
[----:B------:R-:W-:Y:S01]  /*125e0*/  IMAD.HI.U32 R16, R2, R15, RZ ;  /* 0x0000000f02107227 */ /* 0x000fe200078e00ff */
[----:B------:R-:W-:Y:S02]  /*125f0*/  ISETP.GE.AND P0, PT, R0, RZ, PT ;  /* 0x000000ff0000720c */ /* 0x000fe40003f06270 */
[----:B0-----:R-:W-:Y:S01]  /*12600*/  IADD3 R10, R29, 0xa5, RZ ;  /* 0x000000a51d0a7810 */ /* 0x001fe20007ffe0ff */
[----:B------:R-:W-:-:S02]  /*12610*/  IMAD.MOV R16, RZ, RZ, -R16 ;  /* 0x000000ffff107224 */ /* 0x000fc400078e0a10 */
[----:B------:R-:W-:-:S04]  /*12620*/  IMAD.HI.U32 R14, R2, R8, RZ ;  /* 0x00000008020e7227 */ /* 0x000fc800078e00ff */
[C---:B------:R-:W-:Y:S02]  /*12630*/  IMAD R0, R24.reuse, R16, R15 ;  /* 0x0000001018007224 */ /* 0x040fe400078e020f */
[----:B------:R-:W-:Y:S01]  /*12640*/  @!P3 IMAD.IADD R5, R5, 0x1, -R24 ;  /* 0x000000010505b824 */ /* 0x000fe200078e0a18 */
[C---:B------:R-:W-:Y:S01]  /*12650*/  ISETP.GT.U32.AND P3, PT, R24.reuse, R3, PT ;  /* 0x000000031800720c */ /* 0x040fe20003f64070 */
[----:B------:R-:W-:Y:S01]  /*12660*/  IMAD.MOV R14, RZ, RZ, -R14 ;  /* 0x000000ffff0e7224 */ /* 0x000fe200078e0a0e */
[C---:B------:R-:W-:Y:S01]  /*12670*/  ISETP.GT.U32.AND P5, PT, R24.reuse, R0, PT ;  /* 0x000000001800720c */ /* 0x040fe20003fa4070 */
[----:B------:R-:W-:Y:S02]  /*12680*/  IMAD.MOV.U32 R17, RZ, RZ, R12 ;  /* 0x000000ffff117224 */ /* 0x000fe400078e000c */
[----:B------:R-:W-:Y:S02]  /*12690*/  IMAD R8, R24, R14, R8 ;  /* 0x0000000e18087224 */ /* 0x000fe400078e0208 */
[----:B------:R-:W-:Y:S01]  /*126a0*/  @!P2 IMAD.IADD R6, R6, 0x1, -R24 ;  /* 0x000000010606a824 */ /* 0x000fe200078e0a18 */
[----:B------:R-:W-:Y:S01]  /*126b0*/  ISETP.GE.AND P2, PT, R13, RZ, PT ;  /* 0x000000ff0d00720c */ /* 0x000fe20003f46270 */
[----:B------:R-:W-:Y:S01]  /*126c0*/  @!P1 IMAD.MOV R17, RZ, RZ, -R17 ;  /* 0x000000ffff119224 */ /* 0x000fe200078e0a11 */
[----:B------:R-:W-:Y:S01]  /*126d0*/  IABS R13, R10 ;  /* 0x0000000a000d7213 */ /* 0x000fe20000000000 */
[----:B------:R-:W-:Y:S01]  /*126e0*/  @!P6 IMAD.MOV R4, RZ, RZ, -R4 ;  /* 0x000000ffff04e224 */ /* 0x000fe200078e0a04 */
[C---:B------:R-:W-:Y:S01]  /*126f0*/  ISETP.GT.U32.AND P1, PT, R24.reuse, R5, PT ;  /* 0x000000051800720c */ /* 0x040fe20003f24070 */
[----:B------:R-:W-:Y:S01]  /*12700*/  @!P3 IMAD.IADD R3, R3, 0x1, -R24 ;  /* 0x000000010303b824 */ /* 0x000fe200078e0a18 */
[----:B------:R-:W-:Y:S01]  /*12710*/  ISETP.GT.U32.AND P3, PT, R24, R8, PT ;  /* 0x000000081800720c */ /* 0x000fe20003f64070 */
[----:B------:R-:W-:Y:S01]  /*12720*/  @!P4 IMAD.MOV R6, RZ, RZ, -R6 ;  /* 0x000000ffff06c224 */ /* 0x000fe200078e0a06 */
[----:B------:R-:W-:Y:S01]  /*12730*/  STL [R1+0x298], R17 ;  /* 0x0002981101007387 */ /* 0x000fe20000100800 */
[----:B------:R-:W-:Y:S01]  /*12740*/  @!P5 IMAD.IADD R0, R0, 0x1, -R24 ;  /* 0x000000010000d824 */ /* 0x000fe200078e0a18 */
[----:B------:R-:W-:Y:S01]  /*12750*/  ISETP.GE.AND P6, PT, R7, RZ, PT ;  /* 0x000000ff0700720c */ /* 0x000fe20003fc6270 */
[----:B------:R-:W-:Y:S01]  /*12760*/  IMAD.MOV.U32 R12, RZ, RZ, R3 ;  /* 0x000000ffff0c7224 */ /* 0x000fe200078e0003 */
[----:B------:R0:W-:Y:S01]  /*12770*/  STL [R1+0x294], R4 ;  /* 0x0002940401007387 */ /* 0x0001e20000100800 */
[----:B------:R-:W-:-:S02]  /*12780*/  IADD3 R7, R29, 0xa3, RZ ;  /* 0x000000a31d077810 */ /* 0x000fc40007ffe0ff */
[----:B------:R-:W-:Y:S01]  /*12790*/  @!P2 IMAD.MOV R12, RZ, RZ, -R12 ;  /* 0x000000ffff0ca224 */ /* 0x000fe200078e0a0c */
[----:B------:R2:W-:Y:S01]  /*127a0*/  STL [R1+0x290], R6 ;  /* 0x0002900601007387 */ /* 0x0005e20000100800 */
[--C-:B------:R-:W-:Y:S01]  /*127b0*/  @!P1 IMAD.IADD R5, R5, 0x1, -R24.reuse ;  /* 0x0000000105059824 */ /* 0x100fe200078e0a18 */
[----:B-1----:R-:W-:Y:S01]  /*127c0*/  IABS R11, R7 ;  /* 0x00000007000b7213 */ /* 0x002fe20000000000 */
[----:B------:R-:W-:Y:S01]  /*127d0*/  @!P3 IMAD.IADD R8, R8, 0x1, -R24 ;  /* 0x000000010808b824 */ /* 0x000fe200078e0a18 */
[----:B------:R-:W-:Y:S01]  /*127e0*/  ISETP.GT.U32.AND P3, PT, R24, R0, PT ;  /* 0x000000001800720c */ /* 0x000fe20003f64070 */
[----:B------:R-:W-:Y:S01]  /*127f0*/  @!P0 IMAD.MOV R5, RZ, RZ, -R5 ;  /* 0x000000ffff058224 */ /* 0x000fe200078e0a05 */
[----:B------:R-:W-:Y:S01]  /*12800*/  ISETP.GE.AND P4, PT, R9, RZ, PT ;  /* 0x000000ff0900720c */ /* 0x000fe20003f86270 */
[----:B0-----:R-:W-:Y:S01]  /*12810*/  IMAD.HI.U32 R4, R2, R13, RZ ;  /* 0x0000000d02047227 */ /* 0x001fe200078e00ff */
[----:B------:R-:W-:Y:S01]  /*12820*/  ISETP.GT.U32.AND P2, PT, R24, R8, PT ;  /* 0x000000081800720c */ /* 0x000fe20003f44070 */
[----:B------:R-:W-:Y:S01]  /*12830*/  STL [R1+0x288], R12 ;  /* 0x0002880c01007387 */ /* 0x000fe20000100800 */
[C---:B--2---:R-:W-:Y:S01]  /*12840*/  IADD3 R6, R29.reuse, 0xa4, RZ ;  /* 0x000000a41d067810 */ /* 0x044fe20007ffe0ff */
[----:B------:R-:W-:Y:S01]  /*12850*/  IMAD.MOV R4, RZ, RZ, -R4 ;  /* 0x000000ffff047224 */ /* 0x000fe200078e0a04 */
[----:B------:R-:W-:Y:S01]  /*12860*/  ISETP.GE.AND P1, PT, R10, RZ, PT ;  /* 0x000000ff0a00720c */ /* 0x000fe20003f26270 */
[----:B------:R0:W-:Y:S01]  /*12870*/  STL [R1+0x284], R5 ;  /* 0x0002840501007387 */ /* 0x0001e20000100800 */
[----:B------:R-:W-:Y:S01]  /*12880*/  IABS R15, R6 ;  /* 0x00000006000f7213 */ /* 0x000fe20000000000 */
[----:B------:R-:W-:Y:S01]  /*12890*/  IMAD R16, R24, R4, R13 ;  /* 0x0000000418107224 */ /* 0x000fe200078e020d */
[----:B------:R-:W-:Y:S01]  /*128a0*/  ISETP.GE.AND P5, PT, R6, RZ, PT ;  /* 0x000000ff0600720c */ /* 0x000fe20003fa6270 */
[----:B------:R-:W-:Y:S01]  /*128b0*/  @!P3 IMAD.IADD R0, R0, 0x1, -R24 ;  /* 0x000000010000b824 */ /* 0x000fe200078e0a18 */
[----:B------:R-:W-:Y:S01]  /*128c0*/  IADD3 R6, R29, 0xa2, RZ ;  /* 0x000000a21d067810 */ /* 0x000fe20007ffe0ff */
[----:B------:R-:W-:Y:S01]  /*128d0*/  IMAD.HI.U32 R3, R2, R15, RZ ;  /* 0x0000000f02037227 */ /* 0x000fe200078e00ff */
[----:B------:R-:W-:-:S02]  /*128e0*/  ISETP.GT.U32.AND P0, PT, R24, R16, PT ;  /* 0x000000101800720c */ /* 0x000fc40003f04070 */
[----:B------:R-:W-:Y:S01]  /*128f0*/  IABS R14, R6 ;  /* 0x00000006000e7213 */ /* 0x000fe20000000000 */
[----:B------:R-:W-:Y:S01]  /*12900*/  IMAD.MOV R3, RZ, RZ, -R3 ;  /* 0x000000ffff037224 */ /* 0x000fe200078e0a03 */
[C---:B------:R-:W-:Y:S01]  /*12910*/  IADD3 R4, R29.reuse, 0xa1, RZ ;  /* 0x000000a11d047810 */ /* 0x040fe20007ffe0ff */
[----:B------:R-:W-:Y:S01]  /*12920*/  IMAD.MOV.U32 R9, RZ, RZ, R0 ;  /* 0x000000ffff097224 */ /* 0x000fe200078e0000 */
[----:B------:R-:W-:Y:S01]  /*12930*/  IADD3 R10, R29, 0x9d, RZ ;  /* 0x0000009d1d0a7810 */ /* 0x000fe20007ffe0ff */
[----:B------:R-:W-:Y:S01]  /*12940*/  IMAD R15, R24, R3, R15 ;  /* 0x00000003180f7224 */ /* 0x000fe200078e020f */
[----:B------:R-:W-:Y:S01]  /*12950*/  IABS R13, R4 ;  /* 0x00000004000d7213 */ /* 0x000fe20000000000 */
[----:B------:R-:W-:-:S03]  /*12960*/  IMAD.HI.U32 R3, R2, R11, RZ ;  /* 0x0000000b02037227 */ /* 0x000fc600078e00ff */
[----:B------:R-:W-:Y:S01]  /*12970*/  ISETP.GT.U32.AND P3, PT, R24, R15, PT ;  /* 0x0000000f1800720c */ /* 0x000fe20003f64070 */
[--C-:B------:R-:W-:Y:S01]  /*12980*/  @!P0 IMAD.IADD R16, R16, 0x1, -R24.reuse ;  /* 0x0000000110108824 */ /* 0x100fe200078e0a18 */
[----:B------:R-:W-:Y:S01]  /*12990*/  ISETP.GE.AND P0, PT, R6, RZ, PT ;  /* 0x000000ff0600720c */ /* 0x000fe20003f06270 */
[----:B------:R-:W-:Y:S01]  /*129a0*/  @!P2 IMAD.IADD R8, R8, 0x1, -R24 ;  /* 0x000000010808a824 */ /* 0x000fe200078e0a18 */
[----:B------:R-:W-:Y:S01]  /*129b0*/  ISETP.GE.AND P2, PT, R7, RZ, PT ;  /* 0x000000ff0700720c */ /* 0x000fe20003f46270 */
[----:B------:R-:W-:Y:S01]  /*129c0*/  @!P6 IMAD.MOV R9, RZ, RZ, -R9 ;  /* 0x000000ffff09e224 */ /* 0x000fe200078e0a09 */
[----:B------:R-:W-:Y:S01]  /*129d0*/  ISETP.GT.U32.AND P6, PT, R24, R16, PT ;  /* 0x000000101800720c */ /* 0x000fe20003fc4070 */
[----:B0-----:R-:W-:-:S03]  /*129e0*/  IMAD.HI.U32 R5, R2, R14, RZ ;  /* 0x0000000e02057227 */ /* 0x001fc600078e00ff */
[----:B------:R0:W-:Y:S01]  /*129f0*/  STL [R1+0x27c], R9 ;  /* 0x00027c0901007387 */ /* 0x0001e20000100800 */
[----:B------:R-:W-:Y:S02]  /*12a00*/  IMAD.MOV R7, RZ, RZ, -R3 ;  /* 0x000000ffff077224 */ /* 0x000fe400078e0a03 */
[----:B------:R-:W-:Y:S02]  /*12a10*/  @!P3 IMAD.IADD R15, R15, 0x1, -R24 ;  /* 0x000000010f0fb824 */ /* 0x000fe400078e0a18 */
[----:B------:R-:W-:Y:S02]  /*12a20*/  IMAD.MOV R5, RZ, RZ, -R5 ;  /* 0x000000ffff057224 */ /* 0x000fe400078e0a05 */
[C---:B------:R-:W-:Y:S01]  /*12a30*/  IMAD R11, R24.reuse, R7, R11 ;  /* 0x00000007180b7224 */ /* 0x040fe200078e020b */
[----:B------:R-:W-:Y:S01]  /*12a40*/  ISETP.GT.U32.AND P3, PT, R24, R15, PT ;  /* 0x0000000f1800720c */ /* 0x000fe20003f64070 */
[----:B------:R-:W-:Y:S01]  /*12a50*/  IMAD.MOV.U32 R0, RZ, RZ, R8 ;  /* 0x000000ffff007224 */ /* 0x000fe200078e0008 */
[C---:B------:R-:W-:Y:S01]  /*12a60*/  IADD3 R7, R29.reuse, 0xa0, RZ ;  /* 0x000000a01d077810 */ /* 0x040fe20007ffe0ff */
[----:B------:R-:W-:Y:S01]  /*12a70*/  IMAD.HI.U32 R3, R2, R13, RZ ;  /* 0x0000000d02037227 */ /* 0x000fe200078e00ff */
[----:B------:R-:W-:-:S02]  /*12a80*/  IADD3 R8, R29, 0x9e, RZ ;  /* 0x0000009e1d087810 */ /* 0x000fc40007ffe0ff */
[----:B0-----:R-:W-:Y:S01]  /*12a90*/  IABS R9, R7 ;  /* 0x0000000700097213 */ /* 0x001fe20000000000 */
[C---:B------:R-:W-:Y:S01]  /*12aa0*/  IMAD R14, R24.reuse, R5, R14 ;  /* 0x00000005180e7224 */ /* 0x040fe200078e020e */
[----:B------:R-:W-:Y:S01]  /*12ab0*/  IABS R5, R10 ;  /* 0x0000000a00057213 */ /* 0x000fe20000000000 */
[----:B------:R-:W-:Y:S01]  /*12ac0*/  @!P4 IMAD.MOV R0, RZ, RZ, -R0 ;  /* 0x000000ffff00c224 */ /* 0x000fe200078e0a00 */
[----:B------:R-:W-:Y:S01]  /*12ad0*/  ISETP.GT.U32.AND P4, PT, R24, R11, PT ;  /* 0x0000000b1800720c */ /* 0x000fe20003f84070 */
[----:B------:R-:W-:Y:S01]  /*12ae0*/  IMAD.MOV R3, RZ, RZ, -R3 ;  /* 0x000000ffff037224 */ /* 0x000fe200078e0a03 */
[----:B------:R-:W-:Y:S01]  /*12af0*/  IABS R6, R8 ;  /* 0x0000000800067213 */ /* 0x000fe20000000000 */
[--C-:B------:R-:W-:Y:S01]  /*12b00*/  @!P6 IMAD.IADD R16, R16, 0x1, -R24.reuse ;  /* 0x000000011010e824 */ /* 0x100fe200078e0a18 */
[C---:B------:R-:W-:Y:S01]  /*12b10*/  ISETP.GT.U32.AND P6, PT, R24.reuse, R14, PT ;  /* 0x0000000e1800720c */ /* 0x040fe20003fc4070 */
[----:B------:R-:W-:Y:S01]  /*12b20*/  IMAD R13, R24, R3, R13 ;  /* 0x00000003180d7224 */ /* 0x000fe200078e020d */
[----:B------:R-:W-:Y:S01]  /*12b30*/  IADD3 R3, R29, 0x9f, RZ ;  /* 0x0000009f1d037810 */ /* 0x000fe20007ffe0ff */
[----:B------:R-:W-:Y:S01]  /*12b40*/  @!P3 IMAD.IADD R15, R15, 0x1, -R24 ;  /* 0x000000010f0fb824 */ /* 0x000fe200078e0a18 */
[----:B------:R0:W-:Y:S01]  /*12b50*/  STL [R1+0x280], R0 ;  /* 0x0002800001007387 */ /* 0x0001e20000100800 */
[----:B------:R-:W-:Y:S01]  /*12b60*/  IMAD.HI.U32 R12, R2, R9, RZ ;  /* 0x00000009020c7227 */ /* 0x000fe200078e00ff */
[----:B------:R-:W-:-:S03]  /*12b70*/  ISETP.GT.U32.AND P3, PT, R24, R13, PT ;  /* 0x0000000d1800720c */ /* 0x000fc60003f64070 */
[----:B------:R-:W-:Y:S01]  /*12b80*/  @!P4 IMAD.IADD R11, R11, 0x1, -R24 ;  /* 0x000000010b0bc824 */ /* 0x000fe200078e0a18 */
[----:B------:R-:W-:Y:S01]  /*12b90*/  ISETP.GE.AND P4, PT, R4, RZ, PT ;  /* 0x000000ff0400720c */ /* 0x000fe20003f86270 */
[----:B------:R-:W-:Y:S02]  /*12ba0*/  IMAD.MOV R12, RZ, RZ, -R12 ;  /* 0x000000ffff0c7224 */ /* 0x000fe400078e0a0c */
[--C-:B------:R-:W-:Y:S01]  /*12bb0*/  @!P6 IMAD.IADD R14, R14, 0x1, -R24.reuse ;  /* 0x000000010e0ee824 */ /* 0x100fe200078e0a18 */
[C---:B------:R-:W-:Y:S01]  /*12bc0*/  ISETP.GT.U32.AND P6, PT, R24.reuse, R11, PT ;  /* 0x0000000b1800720c */ /* 0x040fe20003fc4070 */
[----:B------:R-:W-:Y:S01]  /*12bd0*/  IMAD.MOV.U32 R17, RZ, RZ, R15 ;  /* 0x000000ffff117224 */ /* 0x000fe200078e000f */
[----:B0-----:R-:W-:Y:S01]  /*12be0*/  IABS R0, R3 ;  /* 0x0000000300007213 */ /* 0x001fe20000000000 */
[C---:B------:R-:W-:Y:S02]  /*12bf0*/  IMAD R9, R24.reuse, R12, R9 ;  /* 0x0000000c18097224 */ /* 0x040fe400078e0209 */
[----:B------:R-:W-:Y:S01]  /*12c00*/  @!P3 IMAD.IADD R13, R13, 0x1, -R24 ;  /* 0x000000010d0db824 */ /* 0x000fe200078e0a18 */
[----:B------:R-:W-:Y:S01]  /*12c10*/  ISETP.GT.U32.AND P3, PT, R24, R14, PT ;  /* 0x0000000e1800720c */ /* 0x000fe20003f64070 */
[----:B------:R-:W-:-:S04]  /*12c20*/  IMAD.HI.U32 R4, R2, R0, RZ ;  /* 0x0000000002047227 */ /* 0x000fc800078e00ff */
[----:B------:R-:W-:Y:S02]  /*12c30*/  IMAD.MOV R4, RZ, RZ, -R4 ;  /* 0x000000ffff047224 */ /* 0x000fe400078e0a04 */
[----:B------:R-:W-:Y:S01]  /*12c40*/  @!P5 IMAD.MOV R17, RZ, RZ, -R17 ;  /* 0x000000ffff11d224 */ /* 0x000fe200078e0a11 */
[----:B------:R-:W-:Y:S01]  /*12c50*/  ISETP.GE.AND P5, PT, R7, RZ, PT ;  /* 0x000000ff0700720c */ /* 0x000fe20003fa6270 */
[----:B------:R-:W-:Y:S01]  /*12c60*/  @!P6 IMAD.IADD R11, R11, 0x1, -R24 ;  /* 0x000000010b0be824 */ /* 0x000fe200078e0a18 */
[C---:B------:R-:W-:Y:S01]  /*12c70*/  ISETP.GT.U32.AND P6, PT, R24.reuse, R9, PT ;  /* 0x000000091800720c */ /* 0x040fe20003fc4070 */
[----:B------:R-:W-:Y:S01]  /*12c80*/  IMAD.MOV.U32 R18, RZ, RZ, R16 ;  /* 0x000000ffff127224 */ /* 0x000fe200078e0010 */
[C---:B------:R-:W-:Y:S01]  /*12c90*/  IADD3 R16, R29.reuse, 0x96, RZ ;  /* 0x000000961d107810 */ /* 0x040fe20007ffe0ff */
[----:B------:R-:W-:Y:S01]  /*12ca0*/  IMAD R0, R24, R4, R0 ;  /* 0x0000000418007224 */ /* 0x000fe200078e0200 */
[----:B------:R-:W-:Y:S01]  /*12cb0*/  IADD3 R4, R29, 0x9c, RZ ;  /* 0x0000009c1d047810 */ /* 0x000fe20007ffe0ff */
[----:B------:R-:W-:-:S04]  /*12cc0*/  IMAD.HI.U32 R7, R2, R5, RZ ;  /* 0x0000000502077227 */ /* 0x000fc800078e00ff */
[----:B------:R-:W-:Y:S01]  /*12cd0*/  @!P1 IMAD.MOV R18, RZ, RZ, -R18 ;  /* 0x000000ffff129224 */ /* 0x000fe200078e0a12 */
[----:B------:R-:W-:Y:S01]  /*12ce0*/  ISETP.GT.U32.AND P1, PT, R24, R13, PT ;  /* 0x0000000d1800720c */ /* 0x000fe20003f24070 */
[----:B------:R-:W-:Y:S02]  /*12cf0*/  IMAD.MOV R7, RZ, RZ, -R7 ;  /* 0x000000ffff077224 */ /* 0x000fe400078e0a07 */
[----:B------:R-:W-:Y:S01]  /*12d00*/  @!P3 IMAD.IADD R14, R14, 0x1, -R24 ;  /* 0x000000010e0eb824 */ /* 0x000fe200078e0a18 */
[----:B------:R-:W-:Y:S01]  /*12d10*/  ISETP.GT.U32.AND P3, PT, R24, R0, PT ;  /* 0x000000001800720c */ /* 0x000fe20003f64070 */
[----:B------:R-:W-:Y:S01]  /*12d20*/  IMAD.HI.U32 R12, R2, R6, RZ ;  /* 0x00000006020c7227 */ /* 0x000fe200078e00ff */
[----:B------:R-:W-:Y:S03]  /*12d30*/  STL [R1+0x230], R18 ;  /* 0x0002301201007387 */ /* 0x000fe60000100800 */
[----:B------:R-:W-:Y:S01]  /*12d40*/  IMAD R5, R24, R7, R5 ;  /* 0x0000000718057224 */ /* 0x000fe200078e0205 */
[----:B------:R-:W-:Y:S01]  /*12d50*/  IADD3 R7, R29, 0x9b, RZ ;  /* 0x0000009b1d077810 */ /* 0x000fe20007ffe0ff */
[----:B------:R-:W-:Y:S01]  /*12d60*/  IMAD.MOV R12, RZ, RZ, -R12 ;  /* 0x000000ffff0c7224 */ /* 0x000fe200078e0a0c */
[----:B------:R-:W-:Y:S01]  /*12d70*/  STL [R1+0x244], R17 ;  /* 0x0002441101007387 */ /* 0x000fe20000100800 */
[----:B------:R-:W-:-:S02]  /*12d80*/  @!P6 IMAD.IADD R9, R9, 0x1, -R24 ;  /* 0x000000010909e824 */ /* 0x000fc400078e0a18 */
[----:B------:R-:W-:Y:S02]  /*12d90*/  IMAD.MOV.U32 R15, RZ, RZ, R11 ;  /* 0x000000ffff0f7224 */ /* 0x000fe400078e000b */
[----:B------:R-:W-:Y:S01]  /*12da0*/  @!P0 IMAD.MOV R14, RZ, RZ, -R14 ;  /* 0x000000ffff0e8224 */ /* 0x000fe200078e0a0e */
[C---:B------:R-:W-:Y:S01]  /*12db0*/  ISETP.GT.U32.AND P0, PT, R24.reuse, R5, PT ;  /* 0x000000051800720c */ /* 0x040fe20003f04070 */
[C---:B------:R-:W-:Y:S01]  /*12dc0*/  IMAD R6, R24.reuse, R12, R6 ;  /* 0x0000000c18067224 */ /* 0x040fe200078e0206 */
[----:B------:R-:W-:Y:S01]  /*12dd0*/  IABS R12, R7 ;  /* 0x00000007000c7213 */ /* 0x000fe20000000000 */
[----:B------:R-:W-:Y:S01]  /*12de0*/  @!P2 IMAD.MOV R15, RZ, RZ, -R15 ;  /* 0x000000ffff0fa224 */ /* 0x000fe200078e0a0f */
[----:B------:R-:W-:Y:S01]  /*12df0*/  ISETP.GT.U32.AND P2, PT, R24, R9, PT ;  /* 0x000000091800720c */ /* 0x000fe20003f44070 */
[--C-:B------:R-:W-:Y:S01]  /*12e00*/  @!P1 IMAD.IADD R13, R13, 0x1, -R24.reuse ;  /* 0x000000010d0d9824 */ /* 0x100fe200078e0a18 */
[----:B------:R-:W-:Y:S01]  /*12e10*/  ISETP.GE.AND P1, PT, R3, RZ, PT ;  /* 0x000000ff0300720c */ /* 0x000fe20003f26270 */
[--C-:B------:R-:W-:Y:S01]  /*12e20*/  @!P3 IMAD.IADD R0, R0, 0x1, -R24.reuse ;  /* 0x000000010000b824 */ /* 0x100fe200078e0a18 */
[----:B------:R-:W-:Y:S01]  /*12e30*/  IABS R3, R4 ;  /* 0x0000000400037213 */ /* 0x000fe20000000000 */
[----:B------:R-:W-:Y:S01]  /*12e40*/  @!P4 IMAD.MOV R13, RZ, RZ, -R13 ;  /* 0x000000ffff0dc224 */ /* 0x000fe200078e0a0d */
[C---:B------:R-:W-:Y:S01]  /*12e50*/  ISETP.GT.U32.AND P6, PT, R24.reuse, R6, PT ;  /* 0x000000061800720c */ /* 0x040fe20003fc4070 */
[----:B------:R-:W-:Y:S01]  /*12e60*/  STL [R1+0x274], R15 ;  /* 0x0002740f01007387 */ /* 0x000fe20000100800 */
[----:B------:R-:W-:Y:S01]  /*12e70*/  ISETP.GT.U32.AND P3, PT, R24, R0, PT ;  /* 0x000000001800720c */ /* 0x000fe20003f64070 */
[----:B------:R-:W-:Y:S01]  /*12e80*/  IMAD.HI.U32 R11, R2, R3, RZ ;  /* 0x00000003020b7227 */ /* 0x000fe200078e00ff */
[----:B------:R-:W-:Y:S01]  /*12e90*/  ISETP.GE.AND P4, PT, R8, RZ, PT ;  /* 0x000000ff0800720c */ /* 0x000fe20003f86270 */
[----:B------:R-:W-:Y:S02]  /*12ea0*/  STL [R1+0x250], R14 ;  /* 0x0002500e01007387 */ /* 0x000fe40000100800 */
[----:B------:R-:W-:-:S02]  /*12eb0*/  @!P0 IMAD.IADD R5, R5, 0x1, -R24 ;  /* 0x0000000105058824 */ /* 0x000fc400078e0a18 */
[----:B------:R-:W-:Y:S01]  /*12ec0*/  IMAD.MOV R11, RZ, RZ, -R11 ;  /* 0x000000ffff0b7224 */ /* 0x000fe200078e0a0b */
[----:B------:R0:W-:Y:S01]  /*12ed0*/  STL [R1+0x254], R13 ;  /* 0x0002540d01007387 */ /* 0x0001e20000100800 */
[----:B------:R-:W-:Y:S01]  /*12ee0*/  IMAD.MOV.U32 R8, RZ, RZ, R12 ;  /* 0x000000ffff087224 */ /* 0x000fe200078e000c */
[----:B------:R-:W-:Y:S01]  /*12ef0*/  ISETP.GT.U32.AND P0, PT, R24, R5, PT ;  /* 0x000000051800720c */ /* 0x000fe20003f04070 */
[----:B------:R-:W-:Y:S01]  /*12f00*/  @!P2 IMAD.IADD R9, R9, 0x1, -R24 ;  /* 0x000000010909a824 */ /* 0x000fe200078e0a18 */
[----:B------:R-:W-:Y:S01]  /*12f10*/  ISETP.GE.AND P2, PT, R10, RZ, PT ;  /* 0x000000ff0a00720c */ /* 0x000fe20003f46270 */
[----:B------:R-:W-:Y:S01]  /*12f20*/  IMAD R3, R24, R11, R3 ;  /* 0x0000000b18037224 */ /* 0x000fe200078e0203 */
[----:B------:R-:W-:Y:S01]  /*12f30*/  IADD3 R12, R29, 0x9a, RZ ;  /* 0x0000009a1d0c7810 */ /* 0x000fe20007ffe0ff */
[----:B------:R-:W-:-:S04]  /*12f40*/  IMAD.HI.U32 R10, R2, R8, RZ ;  /* 0x00000008020a7227 */ /* 0x000fc800078e00ff */
[--C-:B------:R-:W-:Y:S02]  /*12f50*/  @!P6 IMAD.IADD R6, R6, 0x1, -R24.reuse ;  /* 0x000000010606e824 */ /* 0x100fe400078e0a18 */
[----:B0-----:R-:W-:Y:S01]  /*12f60*/  IMAD.MOV.U32 R13, RZ, RZ, R9 ;  /* 0x000000ffff0d7224 */ /* 0x001fe200078e0009 */
[C---:B------:R-:W-:Y:S01]  /*12f70*/  IADD3 R9, R29.reuse, 0x99, RZ ;  /* 0x000000991d097810 */ /* 0x040fe20007ffe0ff */
[----:B------:R-:W-:Y:S01]  /*12f80*/  @!P3 IMAD.IADD R0, R0, 0x1, -R24 ;  /* 0x000000010000b824 */ /* 0x000fe200078e0a18 */
[C---:B------:R-:W-:Y:S01]  /*12f90*/  ISETP.GT.U32.AND P3, PT, R24.reuse, R3, PT ;  /* 0x000000031800720c */ /* 0x040fe20003f64070 */
[----:B------:R-:W-:Y:S01]  /*12fa0*/  IMAD.MOV R10, RZ, RZ, -R10 ;  /* 0x000000ffff0a7224 */ /* 0x000fe200078e0a0a */
[----:B------:R-:W-:Y:S01]  /*12fb0*/  ISETP.GT.U32.AND P6, PT, R24, R6, PT ;  /* 0x000000061800720c */ /* 0x000fe20003fc4070 */
[----:B------:R-:W-:Y:S01]  /*12fc0*/  @!P5 IMAD.MOV R13, RZ, RZ, -R13 ;  /* 0x000000ffff0dd224 */ /* 0x000fe200078e0a0d */
[----:B------:R-:W-:Y:S01]  /*12fd0*/  ISETP.GE.AND P5, PT, R4, RZ, PT ;  /* 0x000000ff0400720c */ /* 0x000fe20003fa6270 */
[C---:B------:R-:W-:Y:S01]  /*12fe0*/  IMAD R4, R24.reuse, R10, R8 ;  /* 0x0000000a18047224 */ /* 0x040fe200078e0208 */
[----:B------:R-:W-:Y:S01]  /*12ff0*/  IADD3 R8, R29, 0x97, RZ ;  /* 0x000000971d087810 */ /* 0x000fe20007ffe0ff */
[----:B------:R-:W-:Y:S01]  /*13000*/  @!P0 IMAD.IADD R5, R5, 0x1, -R24 ;  /* 0x0000000105058824 */ /* 0x000fe200078e0a18 */
[----:B------:R-:W-:Y:S01]  /*13010*/  STL [R1+0x258], R13 ;  /* 0x0002580d01007387 */ /* 0x000fe20000100800 */
[----:B------:R-:W-:Y:S01]  /*13020*/  IMAD.MOV.U32 R11, RZ, RZ, R0 ;  /* 0x000000ffff0b7224 */ /* 0x000fe200078e0000 */
[----:B------:R-:W-:-:S02]  /*13030*/  ISETP.GT.U32.AND P0, PT, R24, R4, PT ;  /* 0x000000041800720c */ /* 0x000fc40003f04070 */
[----:B------:R-:W-:Y:S01]  /*13040*/  IADD3 R0, R29, 0x98, RZ ;  /* 0x000000981d007810 */ /* 0x000fe20007ffe0ff */
[--C-:B------:R-:W-:Y:S01]  /*13050*/  @!P3 IMAD.IADD R3, R3, 0x1, -R24.reuse ;  /* 0x000000010303b824 */ /* 0x100fe200078e0a18 */
[----:B------:R-:W-:Y:S01]  /*13060*/  ISETP.GE.AND P3, PT, R12, RZ, PT ;  /* 0x000000ff0c00720c */ /* 0x000fe20003f66270 */
[----:B------:R-:W-:Y:S01]  /*13070*/  @!P6 IMAD.IADD R6, R6, 0x1, -R24 ;  /* 0x000000010606e824 */ /* 0x000fe200078e0a18 */
[----:B------:R-:W-:Y:S01]  /*13080*/  ISETP.GE.AND P6, PT, R7, RZ, PT ;  /* 0x000000ff0700720c */ /* 0x000fe20003fc6270 */
[----:B------:R-:W-:Y:S01]  /*13090*/  @!P1 IMAD.MOV R11, RZ, RZ, -R11 ;  /* 0x000000ffff0b9224 */ /* 0x000fe200078e0a0b */
[----:B------:R-:W-:Y:S01]  /*130a0*/  ISETP.GT.U32.AND P1, PT, R24, R3, PT ;  /* 0x000000031800720c */ /* 0x000fe20003f24070 */
[----:B------:R-:W-:Y:S01]  /*130b0*/  IMAD.MOV.U32 R7, RZ, RZ, R5 ;  /* 0x000000ffff077224 */ /* 0x000fe200078e0005 */
[----:B------:R-:W-:Y:S01]  /*130c0*/  IABS R12, R12 ;  /* 0x0000000c000c7213 */ /* 0x000fe20000000000 */
[----:B------:R-:W-:Y:S01]  /*130d0*/  @!P4 IMAD.MOV R6, RZ, RZ, -R6 ;  /* 0x000000ffff06c224 */ /* 0x000fe200078e0a06 */
[----:B------:R0:W-:Y:S01]  /*130e0*/  STL [R1+0x25c], R11 ;  /* 0x00025c0b01007387 */ /* 0x0001e20000100800 */
[----:B------:R-:W-:Y:S01]  /*130f0*/  @!P2 IMAD.MOV R7, RZ, RZ, -R7 ;  /* 0x000000ffff07a224 */ /* 0x000fe200078e0a07 */
[----:B------:R-:W-:Y:S01]  /*13100*/  ISETP.GE.AND P2, PT, R0, RZ, PT ;  /* 0x000000ff0000720c */ /* 0x000fe20003f46270 */
[----:B------:R-:W-:Y:S01]  /*13110*/  @!P0 IMAD.IADD R4, R4, 0x1, -R24 ;  /* 0x0000000104048824 */ /* 0x000fe200078e0a18 */
[----:B------:R-:W-:Y:S01]  /*13120*/  STL [R1+0x26c], R6 ;  /* 0x00026c0601007387 */ /* 0x000fe20000100800 */
[----:B------:R-:W-:-:S02]  /*13130*/  IABS R0, R0 ;  /* 0x0000000000007213 */ /* 0x000fc40000000000 */
[----:B------:R-:W-:Y:S01]  /*13140*/  ISETP.GE.AND P4, PT, R9, RZ, PT ;  /* 0x000000ff0900720c */ /* 0x000fe20003f86270 */
[----:B------:R1:W-:Y:S01]  /*13150*/  STL [R1+0x270], R7 ;  /* 0x0002700701007387 */ /* 0x0003e20000100800 */
[----:B------:R-:W-:Y:S01]  /*13160*/  ISETP.GT.U32.AND P0, PT, R24, R4, PT ;  /* 0x000000041800720c */ /* 0x000fe20003f04070 */
[----:B------:R-:W-:Y:S01]  /*13170*/  @!P1 IMAD.IADD R3, R3, 0x1, -R24 ;  /* 0x0000000103039824 */ /* 0x000fe200078e0a18 */
[----:B------:R-:W-:Y:S01]  /*13180*/  IABS R9, R9 ;  /* 0x0000000900097213 */ /* 0x000fe20000000000 */
[----:B------:R-:W-:Y:S01]  /*13190*/  IMAD.HI.U32 R5, R2, R0, RZ ;  /* 0x0000000002057227 */ /* 0x000fe200078e00ff */
[----:B------:R-:W-:Y:S02]  /*131a0*/  ISETP.GE.AND P1, PT, R8, RZ, PT ;  /* 0x000000ff0800720c */ /* 0x000fe40003f26270 */
[----:B------:R-:W-:Y:S01]  /*131b0*/  IABS R8, R8 ;  /* 0x0000000800087213 */ /* 0x000fe20000000000 */
[----:B------:R-:W-:Y:S01]  /*131c0*/  IMAD.MOV.U32 R10, RZ, RZ, R3 ;  /* 0x000000ffff0a7224 */ /* 0x000fe200078e0003 */
[----:B0-----:R-:W-:Y:S01]  /*131d0*/  IADD3 R11, R29, 0x95, RZ ;  /* 0x000000951d0b7810 */ /* 0x001fe20007ffe0ff */
[----:B-1----:R-:W-:-:S03]  /*131e0*/  IMAD.HI.U32 R7, R2, R12, RZ ;  /* 0x0000000c02077227 */ /* 0x002fc600078e00ff */
[----:B------:R-:W-:Y:S01]  /*131f0*/  IABS R14, R11 ;  /* 0x0000000b000e7213 */ /* 0x000fe20000000000 */
[----:B------:R-:W-:Y:S02]  /*13200*/  IMAD.MOV R7, RZ, RZ, -R7 ;  /* 0x000000ffff077224 */ /* 0x000fe400078e0a07 */
[----:B------:R-:W-:Y:S02]  /*13210*/  IMAD.MOV R5, RZ, RZ, -R5 ;  /* 0x000000ffff057224 */ /* 0x000fe400078e0a05 */
[----:B------:R-:W-:Y:S02]  /*13220*/  IMAD R12, R24, R7, R12 ;  /* 0x00000007180c7224 */ /* 0x000fe400078e020c */
[----:B------:R-:W-:Y:S02]  /*13230*/  @!P5 IMAD.MOV R10, RZ, RZ, -R10 ;  /* 0x000000ffff0ad224 */ /* 0x000fe400078e0a0a */
[----:B------:R-:W-:Y:S01]  /*13240*/  @!P0 IMAD.IADD R4, R4, 0x1, -R24 ;  /* 0x0000000104048824 */ /* 0x000fe200078e0a18 */
[C---:B------:R-:W-:Y:S01]  /*13250*/  ISETP.GT.U32.AND P5, PT, R24.reuse, R12, PT ;  /* 0x0000000c1800720c */ /* 0x040fe20003fa4070 */
[----:B------:R-:W-:Y:S01]  /*13260*/  IMAD R0, R24, R5, R0 ;  /* 0x0000000518007224 */ /* 0x000fe200078e0200 */
[----:B------:R-:W-:Y:S01]  /*13270*/  STL [R1+0x264], R10 ;  /* 0x0002640a01007387 */ /* 0x000fe20000100800 */
[----:B------:R-:W-:Y:S01]  /*13280*/  IMAD.MOV.U32 R7, RZ, RZ, R4 ;  /* 0x000000ffff077224 */ /* 0x000fe200078e0004 */
[----:B------:R-:W-:Y:S01]  /*13290*/  IADD3 R5, R29, 0x93, RZ ;  /* 0x000000931d057810 */ /* 0x000fe20007ffe0ff */
[----:B------:R-:W-:-:S03]  /*132a0*/  IMAD.HI.U32 R6, R2, R9, RZ ;  /* 0x0000000902067227 */ /* 0x000fc600078e00ff */
[----:B------:R-:W-:Y:S01]  /*132b0*/  IABS R13, R5 ;  /* 0x00000005000d7213 */ /* 0x000fe20000000000 */
[----:B------:R-:W-:Y:S01]  /*132c0*/  @!P6 IMAD.MOV R7, RZ, RZ, -R7 ;  /* 0x000000ffff07e224 */ /* 0x000fe200078e0a07 */
[----:B------:R-:W-:Y:S01]  /*132d0*/  ISETP.GT.U32.AND P6, PT, R24, R0, PT ;  /* 0x000000001800720c */ /* 0x000fe20003fc4070 */
[----:B------:R-:W-:Y:S02]  /*132e0*/  IMAD.MOV R6, RZ, RZ, -R6 ;  /* 0x000000ffff067224 */ /* 0x000fe400078e0a06 */
[----:B------:R-:W-:Y:S01]  /*132f0*/  @!P5 IMAD.IADD R12, R12, 0x1, -R24 ;  /* 0x000000010c0cd824 */ /* 0x000fe200078e0a18 */
[----:B------:R0:W-:Y:S01]  /*13300*/  STL [R1+0x80c], R7 ;  /* 0x00080c0701007387 */ /* 0x0001e20000100800 */
[----:B------:R-:W-:Y:S02]  /*13310*/  IMAD R9, R24, R6, R9 ;  /* 0x0000000618097224 */ /* 0x000fe400078e0209 */
[----:B------:R-:W-:Y:S01]  /*13320*/  IMAD.HI.U32 R3, R2, R8, RZ ;  /* 0x0000000802037227 */ /* 0x000fe200078e00ff */
[----:B------:R-:W-:-:S02]  /*13330*/  ISETP.GT.U32.AND P5, PT, R24, R12, PT ;  /* 0x0000000c1800720c */ /* 0x000fc40003fa4070 */
[----:B------:R-:W-:Y:S01]  /*13340*/  ISETP.GT.U32.AND P0, PT, R24, R9, PT ;  /* 0x000000091800720c */ /* 0x000fe20003f04070 */
[----:B------:R-:W-:Y:S02]  /*13350*/  IMAD.MOV R3, RZ, RZ, -R3 ;  /* 0x000000ffff037224 */ /* 0x000fe400078e0a03 */
[----:B------:R-:W-:Y:S01]  /*13360*/  @!P6 IMAD.IADD R0, R0, 0x1, -R24 ;  /* 0x000000010000e824 */ /* 0x000fe200078e0a18 */
[----:B0-----:R-:W-:Y:S01]  /*13370*/  IADD3 R7, R29, 0x94, RZ ;  /* 0x000000941d077810 */ /* 0x001fe20007ffe0ff */
[----:B------:R-:W-:Y:S01]  /*13380*/  IMAD R8, R24, R3, R8 ;  /* 0x0000000318087224 */ /* 0x000fe200078e0208 */
[----:B------:R-:W-:Y:S01]  /*13390*/  IABS R3, R16 ;  /* 0x0000001000037213 */ /* 0x000fe20000000000 */
[----:B------:R-:W-:Y:S01]  /*133a0*/  IMAD.HI.U32 R4, R2, R14, RZ ;  /* 0x0000000e02047227 */ /* 0x000fe200078e00ff */
[----:B------:R-:W-:Y:S02]  /*133b0*/  ISETP.GT.U32.AND P6, PT, R24, R0, PT ;  /* 0x000000001800720c */ /* 0x000fe40003fc4070 */
[----:B------:R-:W-:Y:S01]  /*133c0*/  IABS R6, R7 ;  /* 0x0000000700067213 */ /* 0x000fe20000000000 */
[----:B------:R-:W-:-:S02]  /*133d0*/  IMAD.MOV R4, RZ, RZ, -R4 ;  /* 0x000000ffff047224 */ /* 0x000fc400078e0a04 */
[--C-:B------:R-:W-:Y:S02]  /*133e0*/  @!P0 IMAD.IADD R9, R9, 0x1, -R24.reuse ;  /* 0x0000000109098824 */ /* 0x100fe400078e0a18 */
[----:B------:R-:W-:Y:S01]  /*133f0*/  @!P5 IMAD.IADD R12, R12, 0x1, -R24 ;  /* 0x000000010c0cd824 */ /* 0x000fe200078e0a18 */
[C---:B------:R-:W-:Y:S01]  /*13400*/  ISETP.GT.U32.AND P5, PT, R24.reuse, R8, PT ;  /* 0x000000081800720c */ /* 0x040fe20003fa4070 */
[C---:B------:R-:W-:Y:S01]  /*13410*/  IMAD R14, R24.reuse, R4, R14 ;  /* 0x00000004180e7224 */ /* 0x040fe200078e020e */
[----:B------:R-:W-:Y:S01]  /*13420*/  ISETP.GT.U32.AND P0, PT, R24, R9, PT ;  /* 0x000000091800720c */ /* 0x000fe20003f04070 */
[----:B------:R-:W-:Y:S01]  /*13430*/  IMAD.HI.U32 R10, R2, R3, RZ ;  /* 0x00000003020a7227 */ /* 0x000fe200078e00ff */
[----:B------:R-:W-:-:S03]  /*13440*/  IADD3 R4, R29, 0x92, RZ ;  /* 0x000000921d047810 */ /* 0x000fc60007ffe0ff */
[----:B------:R-:W-:Y:S01]  /*13450*/  @!P6 IMAD.IADD R0, R0, 0x1, -R24 ;  /* 0x000000010000e824 */ /* 0x000fe200078e0a18 */
[----:B------:R-:W-:Y:S01]  /*13460*/  ISETP.GT.U32.AND P6, PT, R24, R14, PT ;  /* 0x0000000e1800720c */ /* 0x000fe20003fc4070 */
[----:B------:R-:W-:Y:S01]  /*13470*/  IMAD.MOV.U32 R17, RZ, RZ, R12 ;  /* 0x000000ffff117224 */ /* 0x000fe200078e000c */
[----:B------:R-:W-:Y:S01]  /*13480*/  IABS R12, R4 ;  /* 0x00000004000c7213 */ /* 0x000fe20000000000 */
[----:B------:R-:W-:Y:S02]  /*13490*/  IMAD.MOV R10, RZ, RZ, -R10 ;  /* 0x000000ffff0a7224 */ /* 0x000fe400078e0a0a */
[--C-:B------:R-:W-:Y:S01]  /*134a0*/  @!P5 IMAD.IADD R8, R8, 0x1, -R24.reuse ;  /* 0x000000010808d824 */ /* 0x100fe200078e0a18 */
[----:B------:R-:W-:Y:S01]  /*134b0*/  ISETP.GE.AND P5, PT, R16, RZ, PT ;  /* 0x000000ff1000720c */ /* 0x000fe20003fa6270 */
[----:B------:R-:W-:Y:S02]  /*134c0*/  @!P3 IMAD.MOV R17, RZ, RZ, -R17 ;  /* 0x000000ffff11b224 */ /* 0x000fe400078e0a11 */
[C---:B------:R-:W-:Y:S01]  /*134d0*/  IMAD R3, R24.reuse, R10, R3 ;  /* 0x0000000a18037224 */ /* 0x040fe200078e0203 */
[----:B------:R-:W-:Y:S01]  /*134e0*/  ISETP.GT.U32.AND P3, PT, R24, R8, PT ;  /* 0x000000081800720c */ /* 0x000fe20003f64070 */
[--C-:B------:R-:W-:Y:S01]  /*134f0*/  @!P0 IMAD.IADD R9, R9, 0x1, -R24.reuse ;  /* 0x0000000109098824 */ /* 0x100fe200078e0a18 */
[----:B------:R0:W-:Y:S01]  /*13500*/  STL [R1+0x24c], R17 ;  /* 0x00024c1101007387 */ /* 0x0001e20000100800 */
[----:B------:R-:W-:Y:S01]  /*13510*/  @!P6 IMAD.IADD R14, R14, 0x1, -R24 ;  /* 0x000000010e0ee824 */ /* 0x000fe200078e0a18 */
[----:B------:R-:W-:Y:S01]  /*13520*/  ISETP.GT.U32.AND P0, PT, R24, R3, PT ;  /* 0x000000031800720c */ /* 0x000fe20003f04070 */
[----:B------:R-:W-:-:S04]  /*13530*/  IMAD.HI.U32 R15, R2, R6, RZ ;  /* 0x00000006020f7227 */ /* 0x000fc800078e00ff */
[----:B------:R-:W-:-:S04]  /*13540*/  IMAD.HI.U32 R10, R2, R13, RZ ;  /* 0x0000000d020a7227 */ /* 0x000fc800078e00ff */
[----:B0-----:R-:W-:Y:S02]  /*13550*/  IMAD.MOV.U32 R17, RZ, RZ, R9 ;  /* 0x000000ffff117224 */ /* 0x001fe400078e0009 */
[----:B------:R-:W-:Y:S02]  /*13560*/  IMAD.MOV R15, RZ, RZ, -R15 ;  /* 0x000000ffff0f7224 */ /* 0x000fe400078e0a0f */
[----:B------:R-:W-:Y:S01]  /*13570*/  @!P4 IMAD.MOV R17, RZ, RZ, -R17 ;  /* 0x000000ffff11c224 */ /* 0x000fe200078e0a11 */
[----:B------:R-:W-:Y:S01]  /*13580*/  ISETP.GT.U32.AND P4, PT, R24, R14, PT ;  /* 0x0000000e1800720c */ /* 0x000fe20003f84070 */
[----:B------:R-:W-:-:S03]  /*13590*/  IMAD.HI.U32 R9, R2, R12, RZ ;  /* 0x0000000c02097227 */ /* 0x000fc600078e00ff */
[----:B------:R-:W-:Y:S01]  /*135a0*/  STL [R1+0x23c], R17 ;  /* 0x00023c1101007387 */ /* 0x000fe20000100800 */
[----:B------:R-:W-:Y:S02]  /*135b0*/  IMAD.MOV R10, RZ, RZ, -R10 ;  /* 0x000000ffff0a7224 */ /* 0x000fe400078e0a0a */
[----:B------:R-:W-:Y:S02]  /*135c0*/  IMAD R6, R24, R15, R6 ;  /* 0x0000000f18067224 */ /* 0x000fe400078e0206 */
[--C-:B------:R-:W-:Y:S02]  /*135d0*/  @!P3 IMAD.IADD R8, R8, 0x1, -R24.reuse ;  /* 0x000000010808b824 */ /* 0x100fe400078e0a18 */
[----:B------:R-:W-:Y:S01]  /*135e0*/  IMAD.MOV R9, RZ, RZ, -R9 ;  /* 0x000000ffff097224 */ /* 0x000fe200078e0a09 */
[C---:B------:R-:W-:Y:S01]  /*135f0*/  ISETP.GT.U32.AND P3, PT, R24.reuse, R6, PT ;  /* 0x000000061800720c */ /* 0x040fe20003f64070 */
[C---:B------:R-:W-:Y:S02]  /*13600*/  IMAD R13, R24.reuse, R10, R13 ;  /* 0x0000000a180d7224 */ /* 0x040fe400078e020d */
[----:B------:R-:W-:Y:S01]  /*13610*/  @!P0 IMAD.IADD R3, R3, 0x1, -R24 ;  /* 0x0000000103038824 */ /* 0x000fe200078e0a18 */
[----:B------:R-:W-:Y:S01]  /*13620*/  ISETP.GE.AND P0, PT, R11, RZ, PT ;  /* 0x000000ff0b00720c */ /* 0x000fe20003f06270 */
[----:B------:R-:W-:Y:S01]  /*13630*/  IMAD.MOV.U32 R10, RZ, RZ, R8 ;  /* 0x000000ffff0a7224 */ /* 0x000fe200078e0008 */
[----:B------:R-:W-:Y:S01]  /*13640*/  IADD3 R11, R29, 0x8f, RZ ;  /* 0x0000008f1d0b7810 */ /* 0x000fe20007ffe0ff */
[C---:B------:R-:W-:Y:S01]  /*13650*/  IMAD R12, R24.reuse, R9, R12 ;  /* 0x00000009180c7224 */ /* 0x040fe200078e020c */
[C---:B------:R-:W-:Y:S01]  /*13660*/  ISETP.GT.U32.AND P6, PT, R24.reuse, R3, PT ;  /* 0x000000031800720c */ /* 0x040fe20003fc4070 */
[----:B------:R-:W-:Y:S01]  /*13670*/  @!P1 IMAD.MOV R10, RZ, RZ, -R10 ;  /* 0x000000ffff0a9224 */ /* 0x000fe200078e0a0a */
[----:B------:R-:W-:Y:S01]  /*13680*/  ISETP.GT.U32.AND P1, PT, R24, R13, PT ;  /* 0x0000000d1800720c */ /* 0x000fe20003f24070 */
[----:B------:R-:W-:Y:S01]  /*13690*/  @!P4 IMAD.IADD R14, R14, 0x1, -R24 ;  /* 0x000000010e0ec824 */ /* 0x000fe200078e0a18 */
[----:B------:R-:W-:Y:S01]  /*136a0*/  ISETP.GT.U32.AND P4, PT, R24, R12, PT ;  /* 0x0000000c1800720c */ /* 0x000fe20003f84070 */
[----:B------:R-:W-:Y:S01]  /*136b0*/  @!P2 IMAD.MOV R0, RZ, RZ, -R0 ;  /* 0x000000ffff00a224 */ /* 0x000fe200078e0a00 */
[----:B------:R-:W-:Y:S01]  /*136c0*/  ISETP.GE.AND P2, PT, R7, RZ, PT ;  /* 0x000000ff0700720c */ /* 0x000fe20003f46270 */
[----:B------:R-:W-:Y:S01]  /*136d0*/  @!P3 IMAD.IADD R6, R6, 0x1, -R24 ;  /* 0x000000010606b824 */ /* 0x000fe200078e0a18 */
[----:B------:R-:W-:Y:S01]  /*136e0*/  IADD3 R7, R29, 0x90, RZ ;  /* 0x000000901d077810 */ /* 0x000fe20007ffe0ff */
[----:B------:R-:W-:Y:S01]  /*136f0*/  @!P0 IMAD.MOV R14, RZ, RZ, -R14 ;  /* 0x000000ffff0e8224 */ /* 0x000fe200078e0a0e */
[----:B------:R0:W-:Y:S01]  /*13700*/  STL [R1+0x238], R0 ;  /* 0x0002380001007387 */ /* 0x0001e20000100800 */
[----:B------:R-:W-:-:S02]  /*13710*/  ISETP.GE.AND P3, PT, R4, RZ, PT ;  /* 0x000000ff0400720c */ /* 0x000fc40003f66270 */
[--C-:B------:R-:W-:Y:S01]  /*13720*/  @!P6 IMAD.IADD R3, R3, 0x1, -R24.reuse ;  /* 0x000000010303e824 */ /* 0x100fe200078e0a18 */
[----:B------:R-:W-:Y:S01]  /*13730*/  ISETP.GE.AND P6, PT, R5, RZ, PT ;  /* 0x000000ff0500720c */ /* 0x000fe20003fc6270 */
[--C-:B------:R-:W-:Y:S01]  /*13740*/  @!P1 IMAD.IADD R13, R13, 0x1, -R24.reuse ;  /* 0x000000010d0d9824 */ /* 0x100fe200078e0a18 */
[----:B------:R-:W-:Y:S01]  /*13750*/  IABS R4, R7 ;  /* 0x0000000700047213 */ /* 0x000fe20000000000 */
[----:B------:R-:W-:Y:S01]  /*13760*/  @!P4 IMAD.IADD R12, R12, 0x1, -R24 ;  /* 0x000000010c0cc824 */ /* 0x000fe200078e0a18 */
[----:B------:R-:W-:Y:S01]  /*13770*/  ISETP.GT.U32.AND P1, PT, R24, R6, PT ;  /* 0x000000061800720c */ /* 0x000fe20003f24070 */
[----:B------:R-:W-:Y:S01]  /*13780*/  IMAD.MOV.U32 R9, RZ, RZ, R3 ;  /* 0x000000ffff097224 */ /* 0x000fe200078e0003 */
[----:B0-----:R-:W-:Y:S01]  /*13790*/  IADD3 R0, R29, 0x91, RZ ;  /* 0x000000911d007810 */ /* 0x001fe20007ffe0ff */
[----:B------:R-:W-:Y:S01]  /*137a0*/  IMAD.HI.U32 R3, R2, R4, RZ ;  /* 0x0000000402037227 */ /* 0x000fe200078e00ff */
[----:B------:R-:W-:Y:S01]  /*137b0*/  ISETP.GT.U32.AND P4, PT, R24, R12, PT ;  /* 0x0000000c1800720c */ /* 0x000fe20003f84070 */
[----:B------:R0:W-:Y:S01]  /*137c0*/  STL [R1+0x234], R10 ;  /* 0x0002340a01007387 */ /* 0x0001e20000100800 */
[----:B------:R-:W-:Y:S01]  /*137d0*/  IABS R8, R0 ;  /* 0x0000000000087213 */ /* 0x000fe20000000000 */
[----:B------:R-:W-:-:S02]  /*137e0*/  IMAD.MOV R3, RZ, RZ, -R3 ;  /* 0x000000ffff037224 */ /* 0x000fc400078e0a03 */
[----:B------:R-:W-:Y:S01]  /*137f0*/  @!P5 IMAD.MOV R9, RZ, RZ, -R9 ;  /* 0x000000ffff09d224 */ /* 0x000fe200078e0a09 */
[----:B------:R-:W-:Y:S01]  /*13800*/  ISETP.GT.U32.AND P5, PT, R24, R13, PT ;  /* 0x0000000d1800720c */ /* 0x000fe20003fa4070 */
[----:B------:R-:W-:-:S03]  /*13810*/  IMAD.HI.U32 R5, R2, R8, RZ ;  /* 0x0000000802057227 */ /* 0x000fc600078e00ff */
[----:B------:R1:W-:Y:S01]  /*13820*/  STL [R1+0x204], R9 ;  /* 0x0002040901007387 */ /* 0x0003e20000100800 */
[----:B------:R-:W-:Y:S01]  /*13830*/  IMAD.MOV R5, RZ, RZ, -R5 ;  /* 0x000000ffff057224 */ /* 0x000fe200078e0a05 */
[----:B0-----:R-:W-:Y:S01]  /*13840*/  IABS R10, R11 ;  /* 0x0000000b000a7213 */ /* 0x001fe20000000000 */
[----:B------:R-:W-:Y:S01]  /*13850*/  @!P1 IMAD.IADD R6, R6, 0x1, -R24 ;  /* 0x0000000106069824 */ /* 0x000fe200078e0a18 */
[----:B------:R0:W-:Y:S01]  /*13860*/  STL [R1+0x208], R14 ;  /* 0x0002080e01007387 */ /* 0x0001e20000100800 */
[C---:B------:R-:W-:Y:S02]  /*13870*/  IMAD R8, R24.reuse, R5, R8 ;  /* 0x0000000518087224 */ /* 0x040fe400078e0208 */
[----:B------:R-:W-:Y:S02]  /*13880*/  IMAD R4, R24, R3, R4 ;  /* 0x0000000318047224 */ /* 0x000fe400078e0204 */
[----:B------:R-:W-:Y:S01]  /*13890*/  @!P4 IMAD.IADD R12, R12, 0x1, -R24 ;  /* 0x000000010c0cc824 */ /* 0x000fe200078e0a18 */
[----:B------:R-:W-:Y:S01]  /*138a0*/  ISETP.GT.U32.AND P1, PT, R24, R8, PT ;  /* 0x000000081800720c */ /* 0x000fe20003f24070 */
[----:B------:R-:W-:Y:S01]  /*138b0*/  IMAD.HI.U32 R3, R2, R10, RZ ;  /* 0x0000000a02037227 */ /* 0x000fe200078e00ff */
[----:B------:R-:W-:-:S02]  /*138c0*/  ISETP.GT.U32.AND P4, PT, R24, R4, PT ;  /* 0x000000041800720c */ /* 0x000fc40003f84070 */
[----:B-1----:R-:W-:Y:S01]  /*138d0*/  IADD3 R9, R29, 0x8e, RZ ;  /* 0x0000008e1d097810 */ /* 0x002fe20007ffe0ff */
[----:B------:R-:W-:Y:S02]  /*138e0*/  IMAD.MOV R3, RZ, RZ, -R3 ;  /* 0x000000ffff037224 */ /* 0x000fe400078e0a03 */
[----:B------:R-:W-:Y:S01]  /*138f0*/  @!P5 IMAD.IADD R13, R13, 0x1, -R24 ;  /* 0x000000010d0dd824 */ /* 0x000fe200078e0a18 */
[----:B------:R-:W-:Y:S01]  /*13900*/  IABS R16, R9 ;  /* 0x0000000900107213 */ /* 0x000fe20000000000 */
[----:B------:R-:W-:Y:S01]  /*13910*/  IMAD R10, R24, R3, R10 ;  /* 0x00000003180a7224 */ /* 0x000fe200078e020a */
[----:B------:R-:W-:Y:S01]  /*13920*/  ISETP.GE.AND P5, PT, R0, RZ, PT ;  /* 0x000000ff0000720c */ /* 0x000fe20003fa6270 */
[----:B------:R-:W-:Y:S01]  /*13930*/  IMAD.MOV.U32 R15, RZ, RZ, R6 ;  /* 0x000000ffff0f7224 */ /* 0x000fe200078e0006 */
[----:B------:R-:W-:Y:S01]  /*13940*/  IADD3 R0, R29, 0x8d, RZ ;  /* 0x0000008d1d007810 */ /* 0x000fe20007ffe0ff */
[----:B------:R-:W-:Y:S01]  /*13950*/  @!P1 IMAD.IADD R8, R8, 0x1, -R24 ;  /* 0x0000000108089824 */ /* 0x000fe200078e0a18 */
[----:B------:R-:W-:Y:S01]  /*13960*/  ISETP.GE.AND P1, PT, R7, RZ, PT ;  /* 0x000000ff0700720c */ /* 0x000fe20003f26270 */
[----:B------:R-:W-:Y:S01]  /*13970*/  IMAD.HI.U32 R5, R2, R16, RZ ;  /* 0x0000001002057227 */ /* 0x000fe200078e00ff */
[----:B------:R-:W-:-:S02]  /*13980*/  IADD3 R7, R29, 0x8c, RZ ;  /* 0x0000008c1d077810 */ /* 0x000fc40007ffe0ff */
[----:B------:R-:W-:Y:S01]  /*13990*/  ISETP.GT.U32.AND P0, PT, R24, R8, PT ;  /* 0x000000081800720c */ /* 0x000fe20003f04070 */
[----:B------:R-:W-:Y:S01]  /*139a0*/  @!P4 IMAD.IADD R4, R4, 0x1, -R24 ;  /* 0x000000010404c824 */ /* 0x000fe200078e0a18 */
[----:B------:R-:W-:Y:S01]  /*139b0*/  IABS R3, R0 ;  /* 0x0000000000037213 */ /* 0x000fe20000000000 */
[----:B------:R-:W-:Y:S02]  /*139c0*/  IMAD.MOV R5, RZ, RZ, -R5 ;  /* 0x000000ffff057224 */ /* 0x000fe400078e0a05 */
[----:B------:R-:W-:Y:S01]  /*139d0*/  @!P2 IMAD.MOV R15, RZ, RZ, -R15 ;  /* 0x000000ffff0fa224 */ /* 0x000fe200078e0a0f */
[C---:B------:R-:W-:Y:S01]  /*139e0*/  ISETP.GT.U32.AND P4, PT, R24.reuse, R4, PT ;  /* 0x000000041800720c */ /* 0x040fe20003f84070 */
[C---:B------:R-:W-:Y:S01]  /*139f0*/  IMAD R16, R24.reuse, R5, R16 ;  /* 0x0000000518107224 */ /* 0x040fe200078e0210 */
[----:B------:R-:W-:Y:S01]  /*13a00*/  ISETP.GT.U32.AND P2, PT, R24, R10, PT ;  /* 0x0000000a1800720c */ /* 0x000fe20003f44070 */
[----:B0-----:R-:W-:Y:S01]  /*13a10*/  IMAD.MOV.U32 R14, RZ, RZ, R12 ;  /* 0x000000ffff0e7224 */ /* 0x001fe200078e000c */
[----:B------:R-:W-:Y:S01]  /*13a20*/  IABS R5, R7 ;  /* 0x0000000700057213 */ /* 0x000fe20000000000 */
[----:B------:R-:W-:Y:S01]  /*13a30*/  IMAD.HI.U32 R6, R2, R3, RZ ;  /* 0x0000000302067227 */ /* 0x000fe200078e00ff */
[----:B------:R-:W-:Y:S03]  /*13a40*/  STL [R1+0x22c], R15 ;  /* 0x00022c0f01007387 */ /* 0x000fe60000100800 */
[----:B------:R-:W-:Y:S01]  /*13a50*/  @!P6 IMAD.MOV R13, RZ, RZ, -R13 ;  /* 0x000000ffff0de224 */ /* 0x000fe200078e0a0d */
[----:B------:R-:W-:Y:S01]  /*13a60*/  ISETP.GT.U32.AND P6, PT, R24, R16, PT ;  /* 0x000000101800720c */ /* 0x000fe20003fc4070 */
[----:B------:R-:W-:Y:S01]  /*13a70*/  @!P3 IMAD.MOV R14, RZ, RZ, -R14 ;  /* 0x000000ffff0eb224 */ /* 0x000fe200078e0a0e */
[----:B------:R-:W-:Y:S01]  /*13a80*/  ISETP.GE.AND P3, PT, R11, RZ, PT ;  /* 0x000000ff0b00720c */ /* 0x000fe20003f66270 */
[----:B------:R-:W-:Y:S01]  /*13a90*/  IMAD.HI.U32 R12, R2, R5, RZ ;  /* 0x00000005020c7227 */ /* 0x000fe200078e00ff */
[----:B------:R-:W-:Y:S03]  /*13aa0*/  STL [R1+0x218], R13 ;  /* 0x0002180d01007387 */ /* 0x000fe60000100800 */
[----:B------:R-:W-:Y:S01]  /*13ab0*/  @!P0 IMAD.IADD R8, R8, 0x1, -R24 ;  /* 0x0000000108088824 */ /* 0x000fe200078e0a18 */
[----:B------:R0:W-:Y:S01]  /*13ac0*/  STL [R1+0x228], R14 ;  /* 0x0002280e01007387 */ /* 0x0001e20000100800 */
[----:B------:R-:W-:Y:S01]  /*13ad0*/  IMAD.MOV R6, RZ, RZ, -R6 ;  /* 0x000000ffff067224 */ /* 0x000fe200078e0a06 */
[----:B------:R-:W-:Y:S01]  /*13ae0*/  ISETP.GE.AND P0, PT, R9, RZ, PT ;  /* 0x000000ff0900720c */ /* 0x000fe20003f06270 */
[----:B------:R-:W-:-:S02]  /*13af0*/  IMAD.MOV R12, RZ, RZ, -R12 ;  /* 0x000000ffff0c7224 */ /* 0x000fc400078e0a0c */
[--C-:B------:R-:W-:Y:S01]  /*13b00*/  @!P4 IMAD.IADD R4, R4, 0x1, -R24.reuse ;  /* 0x000000010404c824 */ /* 0x100fe200078e0a18 */
[----:B------:R-:W-:Y:S01]  /*13b10*/  ISETP.GE.AND P4, PT, R0, RZ, PT ;  /* 0x000000ff0000720c */ /* 0x000fe20003f86270 */
[----:B------:R-:W-:Y:S01]  /*13b20*/  @!P2 IMAD.IADD R10, R10, 0x1, -R24 ;  /* 0x000000010a0aa824 */ /* 0x000fe200078e0a18 */
[C---:B------:R-:W-:Y:S01]  /*13b30*/  IADD3 R0, R29.reuse, 0x8b, RZ ;  /* 0x0000008b1d007810 */ /* 0x040fe20007ffe0ff */
[C---:B------:R-:W-:Y:S01]  /*13b40*/  IMAD R3, R24.reuse, R6, R3 ;  /* 0x0000000618037224 */ /* 0x040fe200078e0203 */
[----:B------:R-:W-:Y:S01]  /*13b50*/  IADD3 R6, R29, 0x8a, RZ ;  /* 0x0000008a1d067810 */ /* 0x000fe20007ffe0ff */
[----:B0-----:R-:W-:Y:S01]  /*13b60*/  IMAD.MOV.U32 R14, RZ, RZ, R8 ;  /* 0x000000ffff0e7224 */ /* 0x001fe200078e0008 */
[C---:B------:R-:W-:Y:S01]  /*13b70*/  ISETP.GT.U32.AND P2, PT, R24.reuse, R10, PT ;  /* 0x0000000a1800720c */ /* 0x040fe20003f44070 */
[C---:B------:R-:W-:Y:S01]  /*13b80*/  IMAD R5, R24.reuse, R12, R5 ;  /* 0x0000000c18057224 */ /* 0x040fe200078e0205 */
[----:B------:R-:W-:Y:S01]  /*13b90*/  IABS R8, R0 ;  /* 0x0000000000087213 */ /* 0x000fe20000000000 */
[----:B------:R-:W-:Y:S01]  /*13ba0*/  IMAD.MOV.U32 R13, RZ, RZ, R4 ;  /* 0x000000ffff0d7224 */ /* 0x000fe200078e0004 */
[----:B------:R-:W-:Y:S01]  /*13bb0*/  IABS R4, R6 ;  /* 0x0000000600047213 */ /* 0x000fe20000000000 */
[----:B------:R-:W-:Y:S01]  /*13bc0*/  @!P5 IMAD.MOV R14, RZ, RZ, -R14 ;  /* 0x000000ffff0ed224 */ /* 0x000fe200078e0a0e */
[----:B------:R-:W-:Y:S01]  /*13bd0*/  ISETP.GT.U32.AND P5, PT, R24, R3, PT ;  /* 0x000000031800720c */ /* 0x000fe20003fa4070 */
[----:B------:R-:W-:-:S02]  /*13be0*/  @!P6 IMAD.IADD R16, R16, 0x1, -R24 ;  /* 0x000000011010e824 */ /* 0x000fc400078e0a18 */
[----:B------:R-:W-:Y:S01]  /*13bf0*/  @!P1 IMAD.MOV R13, RZ, RZ, -R13 ;  /* 0x000000ffff0d9224 */ /* 0x000fe200078e0a0d */
[----:B------:R-:W-:Y:S01]  /*13c00*/  ISETP.GT.U32.AND P1, PT, R24, R5, PT ;  /* 0x000000051800720c */ /* 0x000fe20003f24070 */
[----:B------:R-:W-:Y:S01]  /*13c10*/  IMAD.HI.U32 R9, R2, R8, RZ ;  /* 0x0000000802097227 */ /* 0x000fe200078e00ff */
[----:B------:R-:W-:Y:S01]  /*13c20*/  ISETP.GT.U32.AND P6, PT, R24, R16, PT ;  /* 0x000000101800720c */ /* 0x000fe20003fc4070 */
[----:B------:R0:W-:Y:S02]  /*13c30*/  STL [R1+0x21c], R14 ;  /* 0x00021c0e01007387 */ /* 0x0001e40000100800 */
[--C-:B------:R-:W-:Y:S01]  /*13c40*/  @!P2 IMAD.IADD R10, R10, 0x1, -R24.reuse ;  /* 0x000000010a0aa824 */ /* 0x100fe200078e0a18 */
[----:B------:R-:W-:Y:S01]  /*13c50*/  ISETP.GE.AND P2, PT, R7, RZ, PT ;  /* 0x000000ff0700720c */ /* 0x000fe20003f46270 */
[----:B------:R-:W-:Y:S01]  /*13c60*/  IMAD.MOV R9, RZ, RZ, -R9 ;  /* 0x000000ffff097224 */ /* 0x000fe200078e0a09 */
[----:B------:R-:W-:Y:S01]  /*13c70*/  IADD3 R7, R29, 0x89, RZ ;  /* 0x000000891d077810 */ /* 0x000fe20007ffe0ff */
[----:B------:R-:W-:Y:S01]  /*13c80*/  @!P5 IMAD.IADD R3, R3, 0x1, -R24 ;  /* 0x000000010303d824 */ /* 0x000fe200078e0a18 */
[----:B------:R1:W-:Y:S01]  /*13c90*/  STL [R1+0x224], R13 ;  /* 0x0002240d01007387 */ /* 0x0003e20000100800 */
[----:B------:R-:W-:Y:S01]  /*13ca0*/  IMAD.MOV.U32 R11, RZ, RZ, R10 ;  /* 0x000000ffff0b7224 */ /* 0x000fe200078e000a */
[----:B------:R-:W-:Y:S01]  /*13cb0*/  IABS R12, R7 ;  /* 0x00000007000c7213 */ /* 0x000fe20000000000 */
[--C-:B------:R-:W-:Y:S01]  /*13cc0*/  @!P1 IMAD.IADD R5, R5, 0x1, -R24.reuse ;  /* 0x0000000105059824 */ /* 0x100fe200078e0a18 */
[----:B------:R-:W-:Y:S01]  /*13cd0*/  ISETP.GT.U32.AND P5, PT, R24, R3, PT ;  /* 0x000000031800720c */ /* 0x000fe20003fa4070 */
[----:B------:R-:W-:Y:S01]  /*13ce0*/  @!P6 IMAD.IADD R16, R16, 0x1, -R24 ;  /* 0x000000011010e824 */ /* 0x000fe200078e0a18 */
[----:B------:R-:W-:Y:S01]  /*13cf0*/  ISETP.GE.AND P6, PT, R0, RZ, PT ;  /* 0x000000ff0000720c */ /* 0x000fe20003fc6270 */
[----:B------:R-:W-:Y:S01]  /*13d00*/  @!P3 IMAD.MOV R11, RZ, RZ, -R11 ;  /* 0x000000ffff0bb224 */ /* 0x000fe200078e0a0b */
[----:B------:R-:W-:Y:S01]  /*13d10*/  ISETP.GT.U32.AND P3, PT, R24, R5, PT ;  /* 0x000000051800720c */ /* 0x000fe20003f64070 */
[----:B------:R-:W-:Y:S01]  /*13d20*/  IMAD.HI.U32 R0, R2, R4, RZ ;  /* 0x0000000402007227 */ /* 0x000fe200078e00ff */
[----:B------:R-:W-:-:S02]  /*13d30*/  ISETP.GE.AND P1, PT, R6, RZ, PT ;  /* 0x000000ff0600720c */ /* 0x000fc40003f26270 */
[----:B------:R2:W-:Y:S01]  /*13d40*/  STL [R1+0x220], R11 ;  /* 0x0002200b01007387 */ /* 0x0005e20000100800 */
[----:B------:R-:W-:Y:S02]  /*13d50*/  IMAD.MOV R0, RZ, RZ, -R0 ;  /* 0x000000ffff007224 */ /* 0x000fe400078e0a00 */
[C---:B------:R-:W-:Y:S01]  /*13d60*/  IMAD R6, R24.reuse, R9, R8 ;  /* 0x0000000918067224 */ /* 0x040fe200078e0208 */
[C---:B------:R-:W-:Y:S01]  /*13d70*/  IADD3 R8, R29.reuse, 0x88, RZ ;  /* 0x000000881d087810 */ /* 0x040fe20007ffe0ff */
[C---:B------:R-:W-:Y:S01]  /*13d80*/  IMAD R4, R24.reuse, R0, R4 ;  /* 0x0000000018047224 */ /* 0x040fe200078e0204 */
[----:B------:R-:W-:Y:S01]  /*13d90*/  IADD3 R9, R29, 0x87, RZ ;  /* 0x000000871d097810 */ /* 0x000fe20007ffe0ff */
[--C-:B------:R-:W-:Y:S01]  /*13da0*/  @!P5 IMAD.IADD R3, R3, 0x1, -R24.reuse ;  /* 0x000000010303d824 */ /* 0x100fe200078e0a18 */
[C---:B------:R-:W-:Y:S01]  /*13db0*/  ISETP.GT.U32.AND P5, PT, R24.reuse, R6, PT ;  /* 0x000000061800720c */ /* 0x040fe20003fa4070 */
[----:B------:R-:W-:Y:S01]  /*13dc0*/  @!P3 IMAD.IADD R5, R5, 0x1, -R24 ;  /* 0x000000010505b824 */ /* 0x000fe200078e0a18 */
[----:B------:R-:W-:Y:S01]  /*13dd0*/  ISETP.GT.U32.AND P3, PT, R24, R4, PT ;  /* 0x000000041800720c */ /* 0x000fe20003f64070 */
[----:B------:R-:W-:Y:S01]  /*13de0*/  IMAD.HI.U32 R10, R2, R12, RZ ;  /* 0x0000000c020a7227 */ /* 0x000fe200078e00ff */
[----:B0-----:R-:W-:-:S02]  /*13df0*/  IABS R14, R8 ;  /* 0x00000008000e7213 */ /* 0x001fc40000000000 */
[----:B-1----:R-:W-:Y:S01]  /*13e00*/  IABS R13, R9 ;  /* 0x00000009000d7213 */ /* 0x002fe20000000000 */
[----:B------:R-:W-:Y:S01]  /*13e10*/  IMAD.MOV R10, RZ, RZ, -R10 ;  /* 0x000000ffff0a7224 */ /* 0x000fe200078e0a0a */
[C---:B------:R-:W-:Y:S01]  /*13e20*/  IADD3 R0, R29.reuse, 0x86, RZ ;  /* 0x000000861d007810 */ /* 0x040fe20007ffe0ff */
[----:B------:R-:W-:Y:S01]  /*13e30*/  IMAD.HI.U32 R17, R2, R14, RZ ;  /* 0x0000000e02117227 */ /* 0x000fe200078e00ff */
[----:B--2---:R-:W-:-:S03]  /*13e40*/  IADD3 R11, R29, 0x85, RZ ;  /* 0x000000851d0b7810 */ /* 0x004fc60007ffe0ff */
[--C-:B------:R-:W-:Y:S02]  /*13e50*/  @!P5 IMAD.IADD R6, R6, 0x1, -R24.reuse ;  /* 0x000000010606d824 */ /* 0x100fe400078e0a18 */
[----:B------:R-:W-:Y:S02]  /*13e60*/  @!P3 IMAD.IADD R4, R4, 0x1, -R24 ;  /* 0x000000010404b824 */ /* 0x000fe400078e0a18 */
[C---:B------:R-:W-:Y:S01]  /*13e70*/  IMAD R12, R24.reuse, R10, R12 ;  /* 0x0000000a180c7224 */ /* 0x040fe200078e020c */
[----:B------:R-:W-:Y:S01]  /*13e80*/  ISETP.GT.U32.AND P3, PT, R24, R6, PT ;  /* 0x000000061800720c */ /* 0x000fe20003f64070 */
[----:B------:R-:W-:Y:S01]  /*13e90*/  IMAD.HI.U32 R15, R2, R13, RZ ;  /* 0x0000000d020f7227 */ /* 0x000fe200078e00ff */
[----:B------:R-:W-:Y:S02]  /*13ea0*/  IABS R10, R0 ;  /* 0x00000000000a7213 */ /* 0x000fe40000000000 */
[----:B------:R-:W-:Y:S01]  /*13eb0*/  ISETP.GT.U32.AND P5, PT, R24, R12, PT ;  /* 0x0000000c1800720c */ /* 0x000fe20003fa4070 */
[----:B------:R-:W-:-:S02]  /*13ec0*/  IMAD.MOV R17, RZ, RZ, -R17 ;  /* 0x000000ffff117224 */ /* 0x000fc400078e0a11 */
[----:B------:R-:W-:Y:S01]  /*13ed0*/  @!P0 IMAD.MOV R16, RZ, RZ, -R16 ;  /* 0x000000ffff108224 */ /* 0x000fe200078e0a10 */
[----:B------:R-:W-:Y:S01]  /*13ee0*/  ISETP.GE.AND P0, PT, R7, RZ, PT ;  /* 0x000000ff0700720c */ /* 0x000fe20003f06270 */
[----:B------:R-:W-:Y:S02]  /*13ef0*/  IMAD.MOV R15, RZ, RZ, -R15 ;  /* 0x000000ffff0f7224 */ /* 0x000fe400078e0a0f */
[----:B------:R-:W-:Y:S01]  /*13f00*/  IMAD R7, R24, R17, R14 ;  /* 0x0000001118077224 */ /* 0x000fe200078e020e */
[----:B------:R0:W-:Y:S01]  /*13f10*/  STL [R1+0x210], R16 ;  /* 0x0002101001007387 */ /* 0x0001e20000100800 */
[--C-:B------:R-:W-:Y:S01]  /*13f20*/  @!P3 IMAD.IADD R6, R6, 0x1, -R24.reuse ;  /* 0x000000010606b824 */ /* 0x100fe200078e0a18 */
[----:B------:R-:W-:Y:S01]  /*13f30*/  IABS R14, R11 ;  /* 0x0000000b000e7213 */ /* 0x000fe20000000000 */
[----:B------:R-:W-:Y:S01]  /*13f40*/  IMAD.MOV.U32 R18, RZ, RZ, R3 ;  /* 0x000000ffff127224 */ /* 0x000fe200078e0003 */
[----:B------:R-:W-:Y:S01]  /*13f50*/  ISETP.GT.U32.AND P3, PT, R24, R7, PT ;  /* 0x000000071800720c */ /* 0x000fe20003f64070 */
[----:B------:R-:W-:Y:S01]  /*13f60*/  @!P5 IMAD.IADD R12, R12, 0x1, -R24 ;  /* 0x000000010c0cd824 */ /* 0x000fe200078e0a18 */
[----:B------:R-:W-:Y:S01]  /*13f70*/  ISETP.GT.U32.AND P5, PT, R24, R4, PT ;  /* 0x000000041800720c */ /* 0x000fe20003fa4070 */
[----:B------:R-:W-:-:S02]  /*13f80*/  @!P4 IMAD.MOV R18, RZ, RZ, -R18 ;  /* 0x000000ffff12c224 */ /* 0x000fc400078e0a12 */
[----:B0-----:R-:W-:Y:S01]  /*13f90*/  IMAD.MOV.U32 R16, RZ, RZ, R10 ;  /* 0x000000ffff107224 */ /* 0x001fe200078e000a */
[C---:B------:R-:W-:Y:S01]  /*13fa0*/  ISETP.GT.U32.AND P4, PT, R24.reuse, R12, PT ;  /* 0x0000000c1800720c */ /* 0x040fe20003f84070 */
[----:B------:R-:W-:Y:S01]  /*13fb0*/  IMAD R10, R24, R15, R13 ;  /* 0x0000000f180a7224 */ /* 0x000fe200078e020d */
[----:B------:R-:W-:Y:S01]  /*13fc0*/  STL [R1+0x200], R18 ;  /* 0x0002001201007387 */ /* 0x000fe20000100800 */
[----:B------:R-:W-:Y:S02]  /*13fd0*/  IMAD.MOV.U32 R13, RZ, RZ, R6 ;  /* 0x000000ffff0d7224 */ /* 0x000fe400078e0006 */
[----:B------:R-:W-:-:S04]  /*13fe0*/  IMAD.HI.U32 R3, R2, R16, RZ ;  /* 0x0000001002037227 */ /* 0x000fc800078e00ff */
[----:B------:R-:W-:Y:S01]  /*13ff0*/  @!P6 IMAD.MOV R13, RZ, RZ, -R13 ;  /* 0x000000ffff0de224 */ /* 0x000fe200078e0a0d */
[C---:B------:R-:W-:Y:S01]  /*14000*/  ISETP.GT.U32.AND P6, PT, R24.reuse, R10, PT ;  /* 0x0000000a1800720c */ /* 0x040fe20003fc4070 */
[----:B------:R-:W-:Y:S02]  /*14010*/  IMAD.MOV R3, RZ, RZ, -R3 ;  /* 0x000000ffff037224 */ /* 0x000fe400078e0a03 */
[----:B------:R-:W-:Y:S02]  /*14020*/  @!P3 IMAD.IADD R7, R7, 0x1, -R24 ;  /* 0x000000010707b824 */ /* 0x000fe400078e0a18 */
[----:B------:R-:W-:Y:S01]  /*14030*/  IMAD R6, R24, R3, R16 ;  /* 0x0000000318067224 */ /* 0x000fe200078e0210 */
[----:B------:R-:W-:Y:S01]  /*14040*/  IADD3 R3, R29, 0x84, RZ ;  /* 0x000000841d037810 */ /* 0x000fe20007ffe0ff */
[----:B------:R-:W-:Y:S02]  /*14050*/  IMAD.MOV.U32 R15, RZ, RZ, R5 ;  /* 0x000000ffff0f7224 */ /* 0x000fe400078e0005 */
[----:B------:R-:W-:Y:S01]  /*14060*/  @!P5 IMAD.IADD R4, R4, 0x1, -R24 ;  /* 0x000000010404d824 */ /* 0x000fe200078e0a18 */
[----:B------:R-:W-:Y:S01]  /*14070*/  ISETP.GT.U32.AND P3, PT, R24, R6, PT ;  /* 0x000000061800720c */ /* 0x000fe20003f64070 */
[----:B------:R-:W-:Y:S01]  /*14080*/  IMAD.HI.U32 R5, R2, R14, RZ ;  /* 0x0000000e02057227 */ /* 0x000fe200078e00ff */
[----:B------:R-:W-:-:S02]  /*14090*/  ISETP.GE.AND P5, PT, R9, RZ, PT ;  /* 0x000000ff0900720c */ /* 0x000fc40003fa6270 */
[C---:B------:R-:W-:Y:S01]  /*140a0*/  IADD3 R9, R29.reuse, 0x83, RZ ;  /* 0x000000831d097810 */ /* 0x040fe20007ffe0ff */
[----:B------:R-:W-:Y:S01]  /*140b0*/  @!P6 IMAD.IADD R10, R10, 0x1, -R24 ;  /* 0x000000010a0ae824 */ /* 0x000fe200078e0a18 */
[----:B------:R-:W-:Y:S01]  /*140c0*/  ISETP.GT.U32.AND P6, PT, R24, R7, PT ;  /* 0x000000071800720c */ /* 0x000fe20003fc4070 */
[----:B------:R-:W-:Y:S01]  /*140d0*/  @!P2 IMAD.MOV R15, RZ, RZ, -R15 ;  /* 0x000000ffff0fa224 */ /* 0x000fe200078e0a0f */
[----:B------:R-:W-:Y:S01]  /*140e0*/  ISETP.GE.AND P2, PT, R8, RZ, PT ;  /* 0x000000ff0800720c */ /* 0x000fe20003f46270 */
[----:B------:R-:W-:Y:S01]  /*140f0*/  IMAD.MOV.U32 R8, RZ, RZ, R4 ;  /* 0x000000ffff087224 */ /* 0x000fe200078e0004 */
[C---:B------:R-:W-:Y:S01]  /*14100*/  IADD3 R4, R29.reuse, 0x82, RZ ;  /* 0x000000821d047810 */ /* 0x040fe20007ffe0ff */
[----:B------:R-:W-:Y:S01]  /*14110*/  IMAD.MOV R5, RZ, RZ, -R5 ;  /* 0x000000ffff057224 */ /* 0x000fe200078e0a05 */
[----:B------:R0:W-:Y:S01]  /*14120*/  STL [R1+0x1fc], R15 ;  /* 0x0001fc0f01007387 */ /* 0x0001e20000100800 */
[----:B------:R-:W-:Y:S01]  /*14130*/  @!P4 IMAD.IADD R12, R12, 0x1, -R24 ;  /* 0x000000010c0cc824 */ /* 0x000fe200078e0a18 */
[----:B------:R-:W-:Y:S01]  /*14140*/  ISETP.GE.AND P4, PT, R0, RZ, PT ;  /* 0x000000ff0000720c */ /* 0x000fe20003f86270 */
[----:B------:R-:W-:Y:S01]  /*14150*/  @!P1 IMAD.MOV R8, RZ, RZ, -R8 ;  /* 0x000000ffff089224 */ /* 0x000fe200078e0a08 */
        /* <DEDUP_REMOVED lines=8> */
[----:B------:R-:W-:Y:S01]  /*141e0*/  ISETP.GT.U32.AND P3, PT, R24, R6, PT ;  /* 0x000000061800720c */ /* 0x000fe20003f64070 */
[----:B------:R1:W-:Y:S01]  /*141f0*/  STL [R1+0x1f8], R13 ;  /* 0x0001f80d01007387 */ /* 0x0003e20000100800 */
[----:B0-----:R-:W-:Y:S01]  /*14200*/  IABS R15, R9 ;  /* 0x00000009000f7213 */ /* 0x001fe20000000000 */
[----:B------:R-:W-:-:S02]  /*14210*/  IMAD.MOV R16, RZ, RZ, -R16 ;  /* 0x000000ffff107224 */ /* 0x000fc400078e0a10 */
[----:B------:R-:W-:Y:S01]  /*14220*/  @!P1 IMAD.IADD R10, R10, 0x1, -R24 ;  /* 0x000000010a0a9824 */ /* 0x000fe200078e0a18 */
[----:B------:R-:W-:Y:S01]  /*14230*/  ISETP.GE.AND P1, PT, R11, RZ, PT ;  /* 0x000000ff0b00720c */ /* 0x000fe20003f26270 */
[----:B------:R-:W-:Y:S01]  /*14240*/  IMAD R11, R24, R16, R14 ;  /* 0x00000010180b7224 */ /* 0x000fe200078e020e */
[----:B------:R0:W-:Y:S01]  /*14250*/  STL [R1+0x1f4], R8 ;  /* 0x0001f40801007387 */ /* 0x0001e20000100800 */
[----:B------:R-:W-:Y:S01]  /*14260*/  IMAD.MOV.U32 R18, RZ, RZ, R7 ;  /* 0x000000ffff127224 */ /* 0x000fe200078e0007 */
[----:B-1----:R-:W-:Y:S01]  /*14270*/  IABS R13, R5 ;  /* 0x00000005000d7213 */ /* 0x002fe20000000000 */
[--C-:B------:R-:W-:Y:S01]  /*14280*/  @!P6 IMAD.IADD R0, R0, 0x1, -R24.reuse ;  /* 0x000000010000e824 */ /* 0x100fe200078e0a18 */
[----:B------:R-:W-:Y:S01]  /*14290*/  ISETP.GE.AND P6, PT, R3, RZ, PT ;  /* 0x000000ff0300720c */ /* 0x000fe20003fc6270 */
[----:B------:R-:W-:Y:S01]  /*142a0*/  @!P3 IMAD.IADD R6, R6, 0x1, -R24 ;  /* 0x000000010606b824 */ /* 0x000fe200078e0a18 */
[----:B------:R-:W-:Y:S01]  /*142b0*/  IADD3 R3, R29, 0x80, RZ ;  /* 0x000000801d037810 */ /* 0x000fe20007ffe0ff */
[----:B------:R-:W-:Y:S01]  /*142c0*/  IMAD.HI.U32 R16, R2, R13, RZ ;  /* 0x0000000d02107227 */ /* 0x000fe200078e00ff */
[----:B------:R-:W-:-:S02]  /*142d0*/  ISETP.GT.U32.AND P3, PT, R24, R11, PT ;  /* 0x0000000b1800720c */ /* 0x000fc40003f64070 */
[----:B0-----:R-:W-:Y:S01]  /*142e0*/  IABS R8, R4 ;  /* 0x0000000400087213 */ /* 0x001fe20000000000 */
[----:B------:R-:W-:Y:S02]  /*142f0*/  IMAD.MOV R16, RZ, RZ, -R16 ;  /* 0x000000ffff107224 */ /* 0x000fe400078e0a10 */
[----:B------:R-:W-:-:S04]  /*14300*/  IMAD.HI.U32 R14, R2, R15, RZ ;  /* 0x0000000f020e7227 */ /* 0x000fc800078e00ff */
[----:B------:R-:W-:-:S04]  /*14310*/  IMAD.HI.U32 R17, R2, R8, RZ ;  /* 0x0000000802117227 */ /* 0x000fc800078e00ff */
[C---:B------:R-:W-:Y:S01]  /*14320*/  IMAD R13, R24.reuse, R16, R13 ;  /* 0x00000010180d7224 */ /* 0x040fe200078e020d */
[----:B------:R-:W-:Y:S01]  /*14330*/  IABS R16, R3 ;  /* 0x0000000300107213 */ /* 0x000fe20000000000 */
[----:B------:R-:W-:Y:S02]  /*14340*/  IMAD.MOV R17, RZ, RZ, -R17 ;  /* 0x000000ffff117224 */ /* 0x000fe400078e0a11 */
[----:B------:R-:W-:Y:S01]  /*14350*/  @!P0 IMAD.MOV R12, RZ, RZ, -R12 ;  /* 0x000000ffff0c8224 */ /* 0x000fe200078e0a0c */
[C---:B------:R-:W-:Y:S01]  /*14360*/  ISETP.GT.U32.AND P0, PT, R24.reuse, R0, PT ;  /* 0x000000001800720c */ /* 0x040fe20003f04070 */
[----:B------:R-:W-:Y:S02]  /*14370*/  IMAD.MOV.U32 R7, RZ, RZ, R16 ;  /* 0x000000ffff077224 */ /* 0x000fe400078e0010 */
[----:B------:R-:W-:Y:S01]  /*14380*/  IMAD R8, R24, R17, R8 ;  /* 0x0000001118087224 */ /* 0x000fe200078e0208 */
[----:B------:R0:W-:Y:S01]  /*14390*/  STL [R1+0x1f0], R12 ;  /* 0x0001f00c01007387 */ /* 0x0001e20000100800 */
[----:B------:R-:W-:-:S02]  /*143a0*/  IMAD.MOV.U32 R16, RZ, RZ, R10 ;  /* 0x000000ffff107224 */ /* 0x000fc400078e000a */
[----:B------:R-:W-:Y:S02]  /*143b0*/  IMAD.MOV R14, RZ, RZ, -R14 ;  /* 0x000000ffff0e7224 */ /* 0x000fe400078e0a0e */
[----:B------:R-:W-:Y:S02]  /*143c0*/  @!P3 IMAD.IADD R11, R11, 0x1, -R24 ;  /* 0x000000010b0bb824 */ /* 0x000fe400078e0a18 */
[----:B------:R-:W-:Y:S01]  /*143d0*/  @!P5 IMAD.MOV R16, RZ, RZ, -R16 ;  /* 0x000000ffff10d224 */ /* 0x000fe200078e0a10 */
[C---:B------:R-:W-:Y:S01]  /*143e0*/  ISETP.GT.U32.AND P5, PT, R24.reuse, R8, PT ;  /* 0x000000081800720c */ /* 0x040fe20003fa4070 */
[C---:B------:R-:W-:Y:S01]  /*143f0*/  IMAD R14, R24.reuse, R14, R15 ;  /* 0x0000000e180e7224 */ /* 0x040fe200078e020f */
[C---:B------:R-:W-:Y:S01]  /*14400*/  ISETP.GT.U32.AND P3, PT, R24.reuse, R11, PT ;  /* 0x0000000b1800720c */ /* 0x040fe20003f64070 */
[----:B------:R-:W-:Y:S01]  /*14410*/  @!P2 IMAD.MOV R18, RZ, RZ, -R18 ;  /* 0x000000ffff12a224 */ /* 0x000fe200078e0a12 */
[----:B------:R-:W-:Y:S01]  /*14420*/  IADD3 R15, R29, 0x7f, RZ ;  /* 0x0000007f1d0f7810 */ /* 0x000fe20007ffe0ff */
[----:B------:R-:W-:Y:S01]  /*14430*/  @!P4 IMAD.MOV R6, RZ, RZ, -R6 ;  /* 0x000000ffff06c224 */ /* 0x000fe200078e0a06 */
[----:B------:R-:W-:Y:S01]  /*14440*/  ISETP.GT.U32.AND P2, PT, R24, R14, PT ;  /* 0x0000000e1800720c */ /* 0x000fe20003f44070 */
[----:B------:R-:W-:Y:S01]  /*14450*/  @!P0 IMAD.IADD R0, R0, 0x1, -R24 ;  /* 0x0000000100008824 */ /* 0x000fe200078e0a18 */
[----:B0-----:R-:W-:Y:S01]  /*14460*/  IABS R12, R15 ;  /* 0x0000000f000c7213 */ /* 0x001fe20000000000 */
[----:B------:R-:W-:Y:S01]  /*14470*/  STL [R1+0x1ec], R18 ;  /* 0x0001ec1201007387 */ /* 0x000fe20000100800 */
[----:B------:R-:W-:Y:S01]  /*14480*/  IMAD.HI.U32 R10, R2, R7, RZ ;  /* 0x00000007020a7227 */ /* 0x000fe200078e00ff */
[----:B------:R-:W-:-:S02]  /*14490*/  ISETP.GT.U32.AND P0, PT, R24, R13, PT ;  /* 0x0000000d1800720c */ /* 0x000fc40003f04070 */
[----:B------:R0:W-:Y:S01]  /*144a0*/  STL [R1+0x1e8], R16 ;  /* 0x0001e81001007387 */ /* 0x0001e20000100800 */
[--C-:B------:R-:W-:Y:S01]  /*144b0*/  @!P5 IMAD.IADD R8, R8, 0x1, -R24.reuse ;  /* 0x000000010808d824 */ /* 0x100fe200078e0a18 */
[----:B------:R-:W-:Y:S01]  /*144c0*/  ISETP.GE.AND P4, PT, R9, RZ, PT ;  /* 0x000000ff0900720c */ /* 0x000fe20003f86270 */
[----:B------:R-:W-:Y:S01]  /*144d0*/  @!P3 IMAD.IADD R11, R11, 0x1, -R24 ;  /* 0x000000010b0bb824 */ /* 0x000fe200078e0a18 */
[----:B------:R1:W-:Y:S01]  /*144e0*/  STL [R1+0x1e4], R6 ;  /* 0x0001e40601007387 */ /* 0x0003e20000100800 */
[----:B------:R-:W-:Y:S01]  /*144f0*/  ISETP.GE.AND P3, PT, R4, RZ, PT ;  /* 0x000000ff0400720c */ /* 0x000fe20003f66270 */
[----:B------:R-:W-:Y:S02]  /*14500*/  IMAD.MOV R10, RZ, RZ, -R10 ;  /* 0x000000ffff0a7224 */ /* 0x000fe400078e0a0a */
[----:B------:R-:W-:Y:S01]  /*14510*/  @!P2 IMAD.IADD R14, R14, 0x1, -R24 ;  /* 0x000000010e0ea824 */ /* 0x000fe200078e0a18 */
[----:B------:R-:W-:Y:S01]  /*14520*/  ISETP.GE.AND P2, PT, R5, RZ, PT ;  /* 0x000000ff0500720c */ /* 0x000fe20003f46270 */
[----:B0-----:R-:W-:-:S02]  /*14530*/  IMAD.MOV.U32 R16, RZ, RZ, R0 ;  /* 0x000000ffff107224 */ /* 0x001fc400078e0000 */
[C---:B------:R-:W-:Y:S01]  /*14540*/  IMAD R5, R24.reuse, R10, R7 ;  /* 0x0000000a18057224 */ /* 0x040fe200078e0207 */
[C---:B------:R-:W-:Y:S01]  /*14550*/  ISETP.GT.U32.AND P5, PT, R24.reuse, R14, PT ;  /* 0x0000000e1800720c */ /* 0x040fe20003fa4070 */
[----:B-1----:R-:W-:Y:S01]  /*14560*/  IMAD.MOV.U32 R6, RZ, RZ, R12 ;  /* 0x000000ffff067224 */ /* 0x002fe200078e000c */
[----:B------:R-:W-:Y:S01]  /*14570*/  IADD3 R7, R29, 0x7e, RZ ;  /* 0x0000007e1d077810 */ /* 0x000fe20007ffe0ff */
[----:B------:R-:W-:Y:S01]  /*14580*/  @!P1 IMAD.MOV R16, RZ, RZ, -R16 ;  /* 0x000000ffff109224 */ /* 0x000fe200078e0a10 */
[----:B------:R-:W-:Y:S01]  /*14590*/  ISETP.GT.U32.AND P1, PT, R24, R8, PT ;  /* 0x000000081800720c */ /* 0x000fe20003f24070 */
[----:B------:R-:W-:-:S03]  /*145a0*/  IMAD.HI.U32 R4, R2, R6, RZ ;  /* 0x0000000602047227 */ /* 0x000fc600078e00ff */
[----:B------:R-:W-:Y:S01]  /*145b0*/  STL [R1+0x1e0], R16 ;  /* 0x0001e01001007387 */ /* 0x000fe20000100800 */
[----:B------:R-:W-:Y:S02]  /*145c0*/  IMAD.MOV R4, RZ, RZ, -R4 ;  /* 0x000000ffff047224 */ /* 0x000fe400078e0a04 */
[----:B------:R-:W-:Y:S02]  /*145d0*/  IMAD.MOV.U32 R9, RZ, RZ, R11 ;  /* 0x000000ffff097224 */ /* 0x000fe400078e000b */
[C---:B------:R-:W-:Y:S01]  /*145e0*/  IMAD R0, R24.reuse, R4, R6 ;  /* 0x0000000418007224 */ /* 0x040fe200078e0206 */
[----:B------:R-:W-:Y:S01]  /*145f0*/  IABS R4, R7 ;  /* 0x0000000700047213 */ /* 0x000fe20000000000 */
[----:B------:R-:W-:Y:S01]  /*14600*/  @!P6 IMAD.MOV R9, RZ, RZ, -R9 ;  /* 0x000000ffff09e224 */ /* 0x000fe200078e0a09 */
[----:B------:R-:W-:Y:S01]  /*14610*/  ISETP.GT.U32.AND P6, PT, R24, R5, PT ;  /* 0x000000051800720c */ /* 0x000fe20003fc4070 */
[--C-:B------:R-:W-:Y:S01]  /*14620*/  @!P0 IMAD.IADD R13, R13, 0x1, -R24.reuse ;  /* 0x000000010d0d8824 */ /* 0x100fe200078e0a18 */
[----:B------:R-:W-:Y:S01]  /*14630*/  IADD3 R6, R29, 0x7d, RZ ;  /* 0x0000007d1d067810 */ /* 0x000fe20007ffe0ff */
[--C-:B------:R-:W-:Y:S01]  /*14640*/  @!P1 IMAD.IADD R8, R8, 0x1, -R24.reuse ;  /* 0x0000000108089824 */ /* 0x100fe200078e0a18 */
[----:B------:R-:W-:Y:S01]  /*14650*/  ISETP.GT.U32.AND P1, PT, R24, R0, PT ;  /* 0x000000001800720c */ /* 0x000fe20003f24070 */
[----:B------:R-:W-:Y:S01]  /*14660*/  @!P5 IMAD.IADD R14, R14, 0x1, -R24 ;  /* 0x000000010e0ed824 */ /* 0x000fe200078e0a18 */
[----:B------:R-:W-:Y:S01]  /*14670*/  ISETP.GT.U32.AND P0, PT, R24, R13, PT ;  /* 0x0000000d1800720c */ /* 0x000fe20003f04070 */
[----:B------:R-:W-:Y:S01]  /*14680*/  IMAD.HI.U32 R11, R2, R4, RZ ;  /* 0x00000004020b7227 */ /* 0x000fe200078e00ff */
[----:B------:R0:W-:Y:S01]  /*14690*/  STL [R1+0x1dc], R9 ;  /* 0x0001dc0901007387 */ /* 0x0001e20000100800 */
[----:B------:R-:W-:-:S02]  /*146a0*/  ISETP.GE.AND P5, PT, R3, RZ, PT ;  /* 0x000000ff0300720c */ /* 0x000fc40003fa6270 */
[----:B------:R-:W-:Y:S01]  /*146b0*/  IMAD.MOV.U32 R12, RZ, RZ, R14 ;  /* 0x000000ffff0c7224 */ /* 0x000fe200078e000e */
[----:B------:R-:W-:Y:S01]  /*146c0*/  IABS R3, R6 ;  /* 0x0000000600037213 */ /* 0x000fe20000000000 */
[--C-:B------:R-:W-:Y:S01]  /*146d0*/  @!P6 IMAD.IADD R5, R5, 0x1, -R24.reuse ;  /* 0x000000010505e824 */ /* 0x100fe200078e0a18 */
[----:B------:R-:W-:Y:S01]  /*146e0*/  ISETP.GE.AND P6, PT, R7, RZ, PT ;  /* 0x000000ff0700720c */ /* 0x000fe20003fc6270 */
[----:B------:R-:W-:Y:S02]  /*146f0*/  IMAD.MOV R11, RZ, RZ, -R11 ;  /* 0x000000ffff0b7224 */ /* 0x000fe400078e0a0b */
[----:B------:R-:W-:Y:S01]  /*14700*/  @!P1 IMAD.IADD R0, R0, 0x1, -R24 ;  /* 0x0000000100009824 */ /* 0x000fe200078e0a18 */
[----:B0-----:R-:W-:Y:S01]  /*14710*/  IADD3 R9, R29, 0x7c, RZ ;  /* 0x0000007c1d097810 */ /* 0x001fe20007ffe0ff */
[----:B------:R-:W-:Y:S01]  /*14720*/  @!P4 IMAD.MOV R12, RZ, RZ, -R12 ;  /* 0x000000ffff0cc224 */ /* 0x000fe200078e0a0c */
[C---:B------:R-:W-:Y:S01]  /*14730*/  ISETP.GT.U32.AND P1, PT, R24.reuse, R5, PT ;  /* 0x000000051800720c */ /* 0x040fe20003f24070 */
[----:B------:R-:W-:Y:S01]  /*14740*/  @!P0 IMAD.IADD R13, R13, 0x1, -R24 ;  /* 0x000000010d0d8824 */ /* 0x000fe200078e0a18 */
[----:B------:R-:W-:Y:S01]  /*14750*/  IABS R7, R9 ;  /* 0x0000000900077213 */ /* 0x000fe20000000000 */
[C---:B------:R-:W-:Y:S01]  /*14760*/  IMAD R4, R24.reuse, R11, R4 ;  /* 0x0000000b18047224 */ /* 0x040fe200078e0204 */
[----:B------:R0:W-:Y:S01]  /*14770*/  STL [R1+0x1d8], R12 ;  /* 0x0001d80c01007387 */ /* 0x0001e20000100800 */
[----:B------:R-:W-:Y:S01]  /*14780*/  IMAD.MOV.U32 R14, RZ, RZ, R8 ;  /* 0x000000ffff0e7224 */ /* 0x000fe200078e0008 */
[----:B------:R-:W-:Y:S01]  /*14790*/  ISETP.GT.U32.AND P4, PT, R24, R0, PT ;  /* 0x000000001800720c */ /* 0x000fe20003f84070 */
[----:B------:R-:W-:Y:S01]  /*147a0*/  IMAD.HI.U32 R8, R2, R7, RZ ;  /* 0x0000000702087227 */ /* 0x000fe200078e00ff */
[----:B------:R-:W-:-:S03]  /*147b0*/  ISETP.GE.AND P0, PT, R15, RZ, PT ;  /* 0x000000ff0f00720c */ /* 0x000fc60003f06270 */
[----:B------:R-:W-:Y:S01]  /*147c0*/  @!P3 IMAD.MOV R14, RZ, RZ, -R14 ;  /* 0x000000ffff0eb224 */ /* 0x000fe200078e0a0e */
[----:B------:R-:W-:Y:S01]  /*147d0*/  ISETP.GT.U32.AND P3, PT, R24, R4, PT ;  /* 0x000000041800720c */ /* 0x000fe20003f64070 */
[----:B------:R-:W-:Y:S02]  /*147e0*/  @!P1 IMAD.IADD R5, R5, 0x1, -R24 ;  /* 0x0000000105059824 */ /* 0x000fe400078e0a18 */
[----:B0-----:R-:W-:Y:S01]  /*147f0*/  IMAD.MOV.U32 R12, RZ, RZ, R13 ;  /* 0x000000ffff0c7224 */ /* 0x001fe200078e000d */
[----:B------:R-:W-:Y:S01]  /*14800*/  STL [R1+0x1ac], R14 ;  /* 0x0001ac0e01007387 */ /* 0x000fe20000100800 */
[----:B------:R-:W-:-:S04]  /*14810*/  IMAD.HI.U32 R10, R2, R3, RZ ;  /* 0x00000003020a7227 */ /* 0x000fc800078e00ff */
[----:B------:R-:W-:Y:S01]  /*14820*/  @!P2 IMAD.MOV R12, RZ, RZ, -R12 ;  /* 0x000000ffff0ca224 */ /* 0x000fe200078e0a0c */
[----:B------:R-:W-:Y:S01]  /*14830*/  ISETP.GE.AND P2, PT, R6, RZ, PT ;  /* 0x000000ff0600720c */ /* 0x000fe20003f46270 */
[----:B------:R-:W-:Y:S01]  /*14840*/  IMAD.MOV R6, RZ, RZ, -R8 ;  /* 0x000000ffff067224 */ /* 0x000fe200078e0a08 */
[C---:B------:R-:W-:Y:S01]  /*14850*/  IADD3 R8, R29.reuse, 0x7a, RZ ;  /* 0x0000007a1d087810 */ /* 0x040fe20007ffe0ff */
[----:B------:R-:W-:Y:S01]  /*14860*/  IMAD.MOV R10, RZ, RZ, -R10 ;  /* 0x000000ffff0a7224 */ /* 0x000fe200078e0a0a */
[----:B------:R0:W-:Y:S01]  /*14870*/  STL [R1+0x1b0], R12 ;  /* 0x0001b00c01007387 */ /* 0x0001e20000100800 */
[----:B------:R-:W-:Y:S01]  /*14880*/  IMAD R6, R24, R6, R7 ;  /* 0x0000000618067224 */ /* 0x000fe200078e0207 */
[----:B------:R-:W-:Y:S01]  /*14890*/  IADD3 R7, R29, 0x79, RZ ;  /* 0x000000791d077810 */ /* 0x000fe20007ffe0ff */
[--C-:B------:R-:W-:Y:S01]  /*148a0*/  @!P3 IMAD.IADD R4, R4, 0x1, -R24.reuse ;  /* 0x000000010404b824 */ /* 0x100fe200078e0a18 */
[----:B------:R-:W-:Y:S01]  /*148b0*/  IABS R18, R8 ;  /* 0x0000000800127213 */ /* 0x000fe20000000000 */
[----:B------:R-:W-:Y:S01]  /*148c0*/  IMAD R3, R24, R10, R3 ;  /* 0x0000000a18037224 */ /* 0x000fe200078e0203 */
[----:B------:R-:W-:Y:S01]  /*148d0*/  IABS R10, R7 ;  /* 0x00000007000a7213 */ /* 0x000fe20000000000 */
[----:B------:R-:W-:Y:S01]  /*148e0*/  @!P4 IMAD.IADD R0, R0, 0x1, -R24 ;  /* 0x000000010000c824 */ /* 0x000fe200078e0a18 */
[----:B------:R-:W-:Y:S01]  /*148f0*/  ISETP.GE.AND P4, PT, R9, RZ, PT ;  /* 0x000000ff0900720c */ /* 0x000fe20003f86270 */
[----:B0-----:R-:W-:Y:S01]  /*14900*/  IMAD.MOV.U32 R12, RZ, RZ, R5 ;  /* 0x000000ffff0c7224 */ /* 0x001fe200078e0005 */
[----:B------:R-:W-:Y:S01]  /*14910*/  IADD3 R9, R29, 0x7b, RZ ;  /* 0x0000007b1d097810 */ /* 0x000fe20007ffe0ff */
[----:B------:R-:W-:Y:S01]  /*14920*/  IMAD.MOV.U32 R11, RZ, RZ, R0 ;  /* 0x000000ffff0b7224 */ /* 0x000fe200078e0000 */
[C---:B------:R-:W-:Y:S01]  /*14930*/  ISETP.GT.U32.AND P3, PT, R24.reuse, R4, PT ;  /* 0x000000041800720c */ /* 0x040fe20003f64070 */
[----:B------:R-:W-:Y:S01]  /*14940*/  @!P5 IMAD.MOV R12, RZ, RZ, -R12 ;  /* 0x000000ffff0cd224 */ /* 0x000fe200078e0a0c */
[C---:B------:R-:W-:Y:S01]  /*14950*/  ISETP.GT.U32.AND P5, PT, R24.reuse, R6, PT ;  /* 0x000000061800720c */ /* 0x040fe20003fa4070 */
[----:B------:R-:W-:Y:S01]  /*14960*/  @!P0 IMAD.MOV R11, RZ, RZ, -R11 ;  /* 0x000000ffff0b8224 */ /* 0x000fe200078e0a0b */
[----:B------:R-:W-:Y:S01]  /*14970*/  ISETP.GT.U32.AND P1, PT, R24, R3, PT ;  /* 0x000000031800720c */ /* 0x000fe20003f24070 */
[----:B------:R-:W-:Y:S01]  /*14980*/  IMAD.MOV.U32 R5, RZ, RZ, R10 ;  /* 0x000000ffff057224 */ /* 0x000fe200078e000a */
[----:B------:R-:W-:Y:S01]  /*14990*/  IABS R17, R9 ;  /* 0x0000000900117213 */ /* 0x000fe20000000000 */
[C---:B------:R-:W-:Y:S01]  /*149a0*/  IMAD.HI.U32 R10, R2.reuse, R18, RZ ;  /* 0x00000012020a7227 */ /* 0x040fe200078e00ff */
[----:B------:R-:W-:Y:S01]  /*149b0*/  ISETP.GE.AND P0, PT, R9, RZ, PT ;  /* 0x000000ff0900720c */ /* 0x000fe20003f06270 */
[----:B------:R0:W-:Y:S01]  /*149c0*/  STL [R1+0x1b8], R12 ;  /* 0x0001b80c01007387 */ /* 0x0001e20000100800 */
[----:B------:R-:W-:Y:S01]  /*149d0*/  IADD3 R14, R29, 0x76, RZ ;  /* 0x000000761d0e7810 */ /* 0x000fe20007ffe0ff */
[----:B------:R-:W-:-:S02]  /*149e0*/  IMAD.HI.U32 R9, R2, R17, RZ ;  /* 0x0000001102097227 */ /* 0x000fc400078e00ff */
[----:B------:R-:W-:Y:S02]  /*149f0*/  STL [R1+0x1c8], R11 ;  /* 0x0001c80b01007387 */ /* 0x000fe40000100800 */
[--C-:B------:R-:W-:Y:S02]  /*14a00*/  @!P5 IMAD.IADD R6, R6, 0x1, -R24.reuse ;  /* 0x000000010606d824 */ /* 0x100fe400078e0a18 */
[--C-:B------:R-:W-:Y:S01]  /*14a10*/  @!P3 IMAD.IADD R4, R4, 0x1, -R24.reuse ;  /* 0x000000010404b824 */ /* 0x100fe200078e0a18 */
[----:B------:R-:W-:Y:S01]  /*14a20*/  ISETP.GE.AND P3, PT, R8, RZ, PT ;  /* 0x000000ff0800720c */ /* 0x000fe20003f66270 */
[----:B------:R-:W-:Y:S01]  /*14a30*/  IMAD.MOV R9, RZ, RZ, -R9 ;  /* 0x000000ffff097224 */ /* 0x000fe200078e0a09 */
[C---:B------:R-:W-:Y:S01]  /*14a40*/  ISETP.GT.U32.AND P5, PT, R24.reuse, R6, PT ;  /* 0x000000061800720c */ /* 0x040fe20003fa4070 */
[----:B------:R-:W-:Y:S02]  /*14a50*/  @!P1 IMAD.IADD R3, R3, 0x1, -R24 ;  /* 0x0000000103039824 */ /* 0x000fe400078e0a18 */
[----:B------:R-:W-:-:S02]  /*14a60*/  IMAD R17, R24, R9, R17 ;  /* 0x0000000918117224 */ /* 0x000fc400078e0211 */
[----:B0-----:R-:W-:Y:S01]  /*14a70*/  IMAD.MOV.U32 R12, RZ, RZ, R4 ;  /* 0x000000ffff0c7224 */ /* 0x001fe200078e0004 */
[C---:B------:R-:W-:Y:S01]  /*14a80*/  ISETP.GT.U32.AND P1, PT, R24.reuse, R3, PT ;  /* 0x000000031800720c */ /* 0x040fe20003f24070 */
[----:B------:R-:W-:Y:S01]  /*14a90*/  IMAD.MOV R8, RZ, RZ, -R10 ;  /* 0x000000ffff087224 */ /* 0x000fe200078e0a0a */
[C---:B------:R-:W-:Y:S01]  /*14aa0*/  IADD3 R4, R29.reuse, 0x77, RZ ;  /* 0x000000771d047810 */ /* 0x040fe20007ffe0ff */
[----:B------:R-:W-:Y:S01]  /*14ab0*/  @!P6 IMAD.MOV R12, RZ, RZ, -R12 ;  /* 0x000000ffff0ce224 */ /* 0x000fe200078e0a0c */
[C---:B------:R-:W-:Y:S01]  /*14ac0*/  ISETP.GT.U32.AND P6, PT, R24.reuse, R17, PT ;  /* 0x000000111800720c */ /* 0x040fe20003fc4070 */
[----:B------:R-:W-:Y:S01]  /*14ad0*/  IMAD R18, R24, R8, R18 ;  /* 0x0000000818127224 */ /* 0x000fe200078e0212 */
[----:B------:R-:W-:Y:S01]  /*14ae0*/  IADD3 R8, R29, 0x78, RZ ;  /* 0x000000781d087810 */ /* 0x000fe20007ffe0ff */
[----:B------:R-:W-:Y:S01]  /*14af0*/  @!P5 IMAD.IADD R6, R6, 0x1, -R24 ;  /* 0x000000010606d824 */ /* 0x000fe200078e0a18 */
[----:B------:R0:W-:Y:S01]  /*14b00*/  STL [R1+0x1cc], R12 ;  /* 0x0001cc0c01007387 */ /* 0x0001e20000100800 */
[----:B------:R-:W-:Y:S01]  /*14b10*/  IMAD.HI.U32 R0, R2, R5, RZ ;  /* 0x0000000502007227 */ /* 0x000fe200078e00ff */
[----:B------:R-:W-:-:S02]  /*14b20*/  ISETP.GT.U32.AND P5, PT, R24, R18, PT ;  /* 0x000000121800720c */ /* 0x000fc40003fa4070 */
[----:B------:R-:W-:Y:S01]  /*14b30*/  IABS R10, R14 ;  /* 0x0000000e000a7213 */ /* 0x000fe20000000000 */
[----:B------:R-:W-:Y:S01]  /*14b40*/  @!P1 IMAD.IADD R3, R3, 0x1, -R24 ;  /* 0x0000000103039824 */ /* 0x000fe200078e0a18 */
[----:B------:R-:W-:Y:S01]  /*14b50*/  ISETP.GE.AND P1, PT, R7, RZ, PT ;  /* 0x000000ff0700720c */ /* 0x000fe20003f26270 */
[----:B------:R-:W-:Y:S02]  /*14b60*/  IMAD.MOV R0, RZ, RZ, -R0 ;  /* 0x000000ffff007224 */ /* 0x000fe400078e0a00 */
[--C-:B------:R-:W-:Y:S01]  /*14b70*/  @!P6 IMAD.IADD R17, R17, 0x1, -R24.reuse ;  /* 0x000000011111e824 */ /* 0x100fe200078e0a18 */
[----:B0-----:R-:W-:Y:S01]  /*14b80*/  IABS R12, R4 ;  /* 0x00000004000c7213 */ /* 0x001fe20000000000 */
[----:B------:R-:W-:Y:S02]  /*14b90*/  IMAD.MOV.U32 R11, RZ, RZ, R3 ;  /* 0x000000ffff0b7224 */ /* 0x000fe400078e0003 */
[C---:B------:R-:W-:Y:S01]  /*14ba0*/  IMAD R0, R24.reuse, R0, R5 ;  /* 0x0000000018007224 */ /* 0x040fe200078e0205 */
[----:B------:R-:W-:Y:S01]  /*14bb0*/  ISETP.GT.U32.AND P6, PT, R24, R17, PT ;  /* 0x000000111800720c */ /* 0x000fe20003fc4070 */
[----:B------:R-:W-:Y:S01]  /*14bc0*/  @!P2 IMAD.MOV R11, RZ, RZ, -R11 ;  /* 0x000000ffff0ba224 */ /* 0x000fe200078e0a0b */
[----:B------:R-:W-:Y:S01]  /*14bd0*/  ISETP.GE.AND P2, PT, R8, RZ, PT ;  /* 0x000000ff0800720c */ /* 0x000fe20003f46270 */
[----:B------:R-:W-:Y:S01]  /*14be0*/  @!P5 IMAD.IADD R18, R18, 0x1, -R24 ;  /* 0x000000011212d824 */ /* 0x000fe200078e0a18 */
[----:B------:R-:W-:Y:S01]  /*14bf0*/  IABS R8, R8 ;  /* 0x0000000800087213 */ /* 0x000fe20000000000 */
[----:B------:R-:W-:Y:S01]  /*14c00*/  IMAD.MOV.U32 R15, RZ, RZ, R6 ;  /* 0x000000ffff0f7224 */ /* 0x000fe200078e0006 */
[----:B------:R0:W-:Y:S01]  /*14c10*/  STL [R1+0x1d0], R11 ;  /* 0x0001d00b01007387 */ /* 0x0001e20000100800 */
[----:B------:R-:W-:Y:S01]  /*14c20*/  IMAD.HI.U32 R7, R2, R12, RZ ;  /* 0x0000000c02077227 */ /* 0x000fe200078e00ff */
[----:B------:R-:W-:-:S02]  /*14c30*/  ISETP.GT.U32.AND P5, PT, R24, R18, PT ;  /* 0x000000121800720c */ /* 0x000fc40003fa4070 */
[----:B------:R-:W-:Y:S01]  /*14c40*/  IADD3 R5, R29, 0x75, RZ ;  /* 0x000000751d057810 */ /* 0x000fe20007ffe0ff */
[----:B------:R-:W-:-:S03]  /*14c50*/  IMAD.HI.U32 R9, R2, R8, RZ ;  /* 0x0000000802097227 */ /* 0x000fc600078e00ff */
[----:B------:R-:W-:Y:S01]  /*14c60*/  IABS R13, R5 ;  /* 0x00000005000d7213 */ /* 0x000fe20000000000 */
[----:B------:R-:W-:Y:S01]  /*14c70*/  @!P4 IMAD.MOV R15, RZ, RZ, -R15 ;  /* 0x000000ffff0fc224 */ /* 0x000fe200078e0a0f */
[----:B------:R-:W-:Y:S01]  /*14c80*/  ISETP.GT.U32.AND P4, PT, R24, R0, PT ;  /* 0x000000001800720c */ /* 0x000fe20003f84070 */
[----:B------:R-:W-:Y:S02]  /*14c90*/  IMAD.MOV R9, RZ, RZ, -R9 ;  /* 0x000000ffff097224 */ /* 0x000fe400078e0a09 */
[----:B------:R-:W-:Y:S01]  /*14ca0*/  @!P6 IMAD.IADD R17, R17, 0x1, -R24 ;  /* 0x000000011111e824 */ /* 0x000fe200078e0a18 */
[----:B------:R-:W-:Y:S01]  /*14cb0*/  ISETP.GE.AND P6, PT, R4, RZ, PT ;  /* 0x000000ff0400720c */ /* 0x000fe20003fc6270 */
[----:B------:R-:W-:Y:S01]  /*14cc0*/  IMAD.MOV R7, RZ, RZ, -R7 ;  /* 0x000000ffff077224 */ /* 0x000fe200078e0a07 */
[----:B------:R1:W-:Y:S01]  /*14cd0*/  STL [R1+0x1bc], R15 ;  /* 0x0001bc0f01007387 */ /* 0x0003e20000100800 */
        /* <DEDUP_REMOVED lines=8> */
[----:B0-----:R-:W-:Y:S01]  /*14d60*/  IMAD.HI.U32 R11, R2, R10, RZ ;  /* 0x0000000a020b7227 */ /* 0x001fe200078e00ff */
[----:B-1----:R-:W-:-:S02]  /*14d70*/  IABS R15, R9 ;  /* 0x00000009000f7213 */ /* 0x002fc40000000000 */
[----:B------:R-:W-:Y:S01]  /*14d80*/  IABS R16, R7 ;  /* 0x0000000700107213 */ /* 0x000fe20000000000 */
[----:B------:R-:W-:Y:S01]  /*14d90*/  IMAD.MOV R6, RZ, RZ, -R11 ;  /* 0x000000ffff067224 */ /* 0x000fe200078e0a0b */
[C---:B------:R-:W-:Y:S01]  /*14da0*/  IADD3 R11, R29.reuse, 0x74, RZ ;  /* 0x000000741d0b7810 */ /* 0x040fe20007ffe0ff */
[----:B------:R-:W-:Y:S01]  /*14db0*/  IMAD.MOV.U32 R20, RZ, RZ, R17 ;  /* 0x000000ffff147224 */ /* 0x000fe200078e0011 */
[----:B------:R-:W-:Y:S01]  /*14dc0*/  IADD3 R8, R29, 0x71, RZ ;  /* 0x000000711d087810 */ /* 0x000fe20007ffe0ff */
[----:B------:R-:W-:Y:S01]  /*14dd0*/  IMAD R10, R24, R6, R10 ;  /* 0x00000006180a7224 */ /* 0x000fe200078e020a */
[----:B------:R-:W-:Y:S01]  /*14de0*/  IABS R6, R11 ;  /* 0x0000000b00067213 */ /* 0x000fe20000000000 */
[--C-:B------:R-:W-:Y:S01]  /*14df0*/  @!P5 IMAD.IADD R4, R4, 0x1, -R24.reuse ;  /* 0x000000010404d824 */ /* 0x100fe200078e0a18 */
[----:B------:R-:W-:Y:S01]  /*14e00*/  ISETP.GT.U32.AND P5, PT, R24, R0, PT ;  /* 0x000000001800720c */ /* 0x000fe20003fa4070 */
[----:B------:R-:W-:Y:S02]  /*14e10*/  @!P4 IMAD.IADD R12, R12, 0x1, -R24 ;  /* 0x000000010c0cc824 */ /* 0x000fe400078e0a18 */
[----:B------:R-:W-:Y:S01]  /*14e20*/  IMAD.HI.U32 R19, R2, R6, RZ ;  /* 0x0000000602137227 */ /* 0x000fe200078e00ff */
[----:B------:R-:W-:-:S03]  /*14e30*/  ISETP.GT.U32.AND P4, PT, R24, R4, PT ;  /* 0x000000041800720c */ /* 0x000fc60003f84070 */
[----:B------:R-:W-:Y:S01]  /*14e40*/  @!P0 IMAD.MOV R20, RZ, RZ, -R20 ;  /* 0x000000ffff148224 */ /* 0x000fe200078e0a14 */
[----:B------:R-:W-:Y:S01]  /*14e50*/  ISETP.GT.U32.AND P0, PT, R24, R12, PT ;  /* 0x0000000c1800720c */ /* 0x000fe20003f04070 */
[----:B------:R-:W-:-:S03]  /*14e60*/  IMAD.HI.U32 R3, R2, R13, RZ ;  /* 0x0000000d02037227 */ /* 0x000fc600078e00ff */
[----:B------:R0:W-:Y:S01]  /*14e70*/  STL [R1+0x1a8], R20 ;  /* 0x0001a81401007387 */ /* 0x0001e20000100800 */
[----:B------:R-:W-:-:S04]  /*14e80*/  IMAD.HI.U32 R17, R2, R15, RZ ;  /* 0x0000000f02117227 */ /* 0x000fc800078e00ff */
[----:B------:R-:W-:Y:S02]  /*14e90*/  IMAD.MOV R19, RZ, RZ, -R19 ;  /* 0x000000ffff137224 */ /* 0x000fe400078e0a13 */
[----:B------:R-:W-:Y:S02]  /*14ea0*/  IMAD.MOV R3, RZ, RZ, -R3 ;  /* 0x000000ffff037224 */ /* 0x000fe400078e0a03 */
[----:B------:R-:W-:Y:S02]  /*14eb0*/  IMAD.MOV R17, RZ, RZ, -R17 ;  /* 0x000000ffff117224 */ /* 0x000fe400078e0a11 */
[C---:B------:R-:W-:Y:S02]  /*14ec0*/  IMAD R6, R24.reuse, R19, R6 ;  /* 0x0000001318067224 */ /* 0x040fe400078e0206 */
[C---:B------:R-:W-:Y:S01]  /*14ed0*/  IMAD R13, R24.reuse, R3, R13 ;  /* 0x00000003180d7224 */ /* 0x040fe200078e020d */
[----:B------:R-:W-:Y:S01]  /*14ee0*/  IABS R3, R8 ;  /* 0x0000000800037213 */ /* 0x000fe20000000000 */
[----:B------:R-:W-:Y:S01]  /*14ef0*/  @!P3 IMAD.MOV R18, RZ, RZ, -R18 ;  /* 0x000000ffff12b224 */ /* 0x000fe200078e0a12 */
[C---:B------:R-:W-:Y:S01]  /*14f00*/  ISETP.GT.U32.AND P3, PT, R24.reuse, R10, PT ;  /* 0x0000000a1800720c */ /* 0x040fe20003f64070 */
[----:B------:R-:W-:-:S02]  /*14f10*/  IMAD R15, R24, R17, R15 ;  /* 0x00000011180f7224 */ /* 0x000fc400078e020f */
[--C-:B------:R-:W-:Y:S01]  /*14f20*/  @!P4 IMAD.IADD R4, R4, 0x1, -R24.reuse ;  /* 0x000000010404c824 */ /* 0x100fe200078e0a18 */
[----:B------:R-:W-:Y:S01]  /*14f30*/  ISETP.GT.U32.AND P4, PT, R24, R6, PT ;  /* 0x000000061800720c */ /* 0x000fe20003f84070 */
[--C-:B------:R-:W-:Y:S01]  /*14f40*/  @!P5 IMAD.IADD R0, R0, 0x1, -R24.reuse ;  /* 0x000000010000d824 */ /* 0x100fe200078e0a18 */
[----:B------:R-:W-:Y:S01]  /*14f50*/  ISETP.GT.U32.AND P5, PT, R24, R13, PT ;  /* 0x0000000d1800720c */ /* 0x000fe20003fa4070 */
[----:B------:R-:W-:Y:S01]  /*14f60*/  @!P0 IMAD.IADD R12, R12, 0x1, -R24 ;  /* 0x000000010c0c8824 */ /* 0x000fe200078e0a18 */
[----:B------:R-:W-:Y:S01]  /*14f70*/  ISETP.GT.U32.AND P0, PT, R24, R15, PT ;  /* 0x0000000f1800720c */ /* 0x000fe20003f04070 */
[----:B------:R1:W-:Y:S01]  /*14f80*/  STL [R1+0x1a4], R18 ;  /* 0x0001a41201007387 */ /* 0x0003e20000100800 */
[----:B0-----:R-:W-:Y:S02]  /*14f90*/  IMAD.MOV.U32 R20, RZ, RZ, R4 ;  /* 0x000000ffff147224 */ /* 0x001fe400078e0004 */
[----:B------:R-:W-:Y:S02]  /*14fa0*/  IMAD.MOV.U32 R21, RZ, RZ, R0 ;  /* 0x000000ffff157224 */ /* 0x000fe400078e0000 */
[----:B------:R-:W-:Y:S01]  /*14fb0*/  @!P3 IMAD.IADD R10, R10, 0x1, -R24 ;  /* 0x000000010a0ab824 */ /* 0x000fe200078e0a18 */
[----:B------:R-:W-:Y:S01]  /*14fc0*/  ISETP.GE.AND P3, PT, R14, RZ, PT ;  /* 0x000000ff0e00720c */ /* 0x000fe20003f66270 */
[----:B------:R-:W-:Y:S01]  /*14fd0*/  @!P2 IMAD.MOV R20, RZ, RZ, -R20 ;  /* 0x000000ffff14a224 */ /* 0x000fe200078e0a14 */
[----:B------:R-:W-:Y:S01]  /*14fe0*/  IADD3 R14, R29, 0x70, RZ ;  /* 0x000000701d0e7810 */ /* 0x000fe20007ffe0ff */
[----:B------:R-:W-:Y:S01]  /*14ff0*/  @!P4 IMAD.IADD R6, R6, 0x1, -R24 ;  /* 0x000000010606c824 */ /* 0x000fe200078e0a18 */
[----:B------:R-:W-:Y:S01]  /*15000*/  ISETP.GT.U32.AND P4, PT, R24, R10, PT ;  /* 0x0000000a1800720c */ /* 0x000fe20003f84070 */
[----:B-1----:R-:W-:Y:S01]  /*15010*/  IMAD.HI.U32 R18, R2, R16, RZ ;  /* 0x0000001002127227 */ /* 0x002fe200078e00ff */
[----:B------:R-:W-:-:S02]  /*15020*/  IABS R4, R14 ;  /* 0x0000000e00047213 */ /* 0x000fc40000000000 */
[C---:B------:R-:W-:Y:S01]  /*15030*/  ISETP.GT.U32.AND P2, PT, R24.reuse, R6, PT ;  /* 0x000000061800720c */ /* 0x040fe20003f44070 */
[----:B------:R-:W-:Y:S02]  /*15040*/  IMAD.MOV R18, RZ, RZ, -R18 ;  /* 0x000000ffff127224 */ /* 0x000fe400078e0a12 */
[----:B------:R-:W-:Y:S01]  /*15050*/  @!P5 IMAD.IADD R13, R13, 0x1, -R24 ;  /* 0x000000010d0dd824 */ /* 0x000fe200078e0a18 */
[----:B------:R-:W-:Y:S01]  /*15060*/  ISETP.GE.AND P5, PT, R5, RZ, PT ;  /* 0x000000ff0500720c */ /* 0x000fe20003fa6270 */
[C---:B------:R-:W-:Y:S01]  /*15070*/  IMAD R16, R24.reuse, R18, R16 ;  /* 0x0000001218107224 */ /* 0x040fe200078e0210 */
[----:B------:R-:W-:Y:S01]  /*15080*/  IADD3 R5, R29, 0x6f, RZ ;  /* 0x0000006f1d057810 */ /* 0x000fe20007ffe0ff */
[----:B------:R-:W-:Y:S01]  /*15090*/  @!P0 IMAD.IADD R15, R15, 0x1, -R24 ;  /* 0x000000010f0f8824 */ /* 0x000fe200078e0a18 */
[C---:B------:R-:W-:Y:S01]  /*150a0*/  ISETP.GT.U32.AND P0, PT, R24.reuse, R13, PT ;  /* 0x0000000d1800720c */ /* 0x040fe20003f04070 */
[----:B------:R-:W-:Y:S01]  /*150b0*/  @!P1 IMAD.MOV R21, RZ, RZ, -R21 ;  /* 0x000000ffff159224 */ /* 0x000fe200078e0a15 */
[----:B------:R-:W-:Y:S01]  /*150c0*/  IABS R0, R5 ;  /* 0x0000000500007213 */ /* 0x000fe20000000000 */
[----:B------:R-:W-:Y:S01]  /*150d0*/  @!P6 IMAD.MOV R12, RZ, RZ, -R12 ;  /* 0x000000ffff0ce224 */ /* 0x000fe200078e0a0c */
[----:B------:R-:W-:Y:S01]  /*150e0*/  ISETP.GT.U32.AND P1, PT, R24, R15, PT ;  /* 0x0000000f1800720c */ /* 0x000fe20003f24070 */
[----:B------:R-:W-:Y:S01]  /*150f0*/  IMAD.HI.U32 R19, R2, R3, RZ ;  /* 0x0000000302137227 */ /* 0x000fe200078e00ff */
[----:B------:R-:W-:Y:S01]  /*15100*/  ISETP.GT.U32.AND P6, PT, R24, R16, PT ;  /* 0x000000101800720c */ /* 0x000fe20003fc4070 */
[----:B------:R-:W-:Y:S02]  /*15110*/  STL [R1+0x19c], R21 ;  /* 0x00019c1501007387 */ /* 0x000fe40000100800 */
[----:B------:R-:W-:-:S02]  /*15120*/  IMAD.MOV R19, RZ, RZ, -R19 ;  /* 0x000000ffff137224 */ /* 0x000fc400078e0a13 */
[--C-:B------:R-:W-:Y:S01]  /*15130*/  @!P4 IMAD.IADD R10, R10, 0x1, -R24.reuse ;  /* 0x000000010a0ac824 */ /* 0x100fe200078e0a18 */
[----:B------:R-:W-:Y:S01]  /*15140*/  ISETP.GE.AND P4, PT, R11, RZ, PT ;  /* 0x000000ff0b00720c */ /* 0x000fe20003f86270 */
[----:B------:R-:W-:Y:S01]  /*15150*/  IMAD R3, R24, R19, R3 ;  /* 0x0000001318037224 */ /* 0x000fe200078e0203 */
[----:B------:R-:W-:Y:S01]  /*15160*/  STL [R1+0x198], R20 ;  /* 0x0001981401007387 */ /* 0x000fe20000100800 */
[--C-:B------:R-:W-:Y:S01]  /*15170*/  @!P2 IMAD.IADD R6, R6, 0x1, -R24.reuse ;  /* 0x000000010606a824 */ /* 0x100fe200078e0a18 */
[----:B------:R-:W-:Y:S01]  /*15180*/  ISETP.GE.AND P2, PT, R9, RZ, PT ;  /* 0x000000ff0900720c */ /* 0x000fe20003f46270 */
[----:B------:R-:W-:Y:S01]  /*15190*/  IMAD.HI.U32 R9, R2, R4, RZ ;  /* 0x0000000402097227 */ /* 0x000fe200078e00ff */
[----:B------:R0:W-:Y:S03]  /*151a0*/  STL [R1+0x194], R12 ;  /* 0x0001940c01007387 */ /* 0x0001e60000100800 */
[--C-:B------:R-:W-:Y:S01]  /*151b0*/  @!P0 IMAD.IADD R13, R13, 0x1, -R24.reuse ;  /* 0x000000010d0d8824 */ /* 0x100fe200078e0a18 */
[----:B------:R-:W-:Y:S01]  /*151c0*/  ISETP.GT.U32.AND P0, PT, R24, R3, PT ;  /* 0x000000031800720c */ /* 0x000fe20003f04070 */
[--C-:B------:R-:W-:Y:S01]  /*151d0*/  @!P1 IMAD.IADD R15, R15, 0x1, -R24.reuse ;  /* 0x000000010f0f9824 */ /* 0x100fe200078e0a18 */
[----:B------:R-:W-:Y:S01]  /*151e0*/  ISETP.GE.AND P1, PT, R7, RZ, PT ;  /* 0x000000ff0700720c */ /* 0x000fe20003f26270 */
[----:B------:R-:W-:Y:S01]  /*151f0*/  @!P6 IMAD.IADD R16, R16, 0x1, -R24 ;  /* 0x000000011010e824 */ /* 0x000fe200078e0a18 */
[----:B------:R-:W-:Y:S01]  /*15200*/  ISETP.GE.AND P6, PT, R8, RZ, PT ;  /* 0x000000ff0800720c */ /* 0x000fe20003fc6270 */
[----:B------:R-:W-:-:S04]  /*15210*/  IMAD.HI.U32 R7, R2, R0, RZ ;  /* 0x0000000002077227 */ /* 0x000fc800078e00ff */
[----:B------:R-:W-:Y:S02]  /*15220*/  IMAD.MOV R8, RZ, RZ, -R9 ;  /* 0x000000ffff087224 */ /* 0x000fe400078e0a09 */
[----:B------:R-:W-:Y:S02]  /*15230*/  IMAD.MOV R7, RZ, RZ, -R7 ;  /* 0x000000ffff077224 */ /* 0x000fe400078e0a07 */
[C---:B------:R-:W-:Y:S02]  /*15240*/  IMAD R4, R24.reuse, R8, R4 ;  /* 0x0000000818047224 */ /* 0x040fe400078e0204 */
        /* <DEDUP_REMOVED lines=8> */
[C---:B------:R-:W-:Y:S01]  /*152d0*/  ISETP.GT.U32.AND P0, PT, R24.reuse, R16, PT ;  /* 0x000000101800720c */ /* 0x040fe20003f04070 */
[----:B0-----:R-:W-:Y:S01]  /*152e0*/  IMAD.MOV.U32 R12, RZ, RZ, R13 ;  /* 0x000000ffff0c7224 */ /* 0x001fe200078e000d */
[C---:B------:R-:W-:Y:S01]  /*152f0*/  IADD3 R10, R29.reuse, 0x6c, RZ ;  /* 0x0000006c1d0a7810 */ /* 0x040fe20007ffe0ff */
[----:B------:R-:W-:Y:S01]  /*15300*/  @!P2 IMAD.MOV R9, RZ, RZ, -R9 ;  /* 0x000000ffff09a224 */ /* 0x000fe200078e0a09 */
[----:B------:R-:W-:Y:S01]  /*15310*/  ISETP.GT.U32.AND P2, PT, R24, R0, PT ;  /* 0x000000001800720c */ /* 0x000fe20003f44070 */
[----:B------:R-:W-:Y:S01]  /*15320*/  @!P3 IMAD.MOV R17, RZ, RZ, -R17 ;  /* 0x000000ffff11b224 */ /* 0x000fe200078e0a11 */
[----:B------:R-:W-:Y:S01]  /*15330*/  ISETP.GE.AND P3, PT, R14, RZ, PT ;  /* 0x000000ff0e00720c */ /* 0x000fe20003f66270 */
[----:B------:R-:W-:Y:S01]  /*15340*/  @!P5 IMAD.MOV R12, RZ, RZ, -R12 ;  /* 0x000000ffff0cd224 */ /* 0x000fe200078e0a0c */
[----:B------:R-:W-:Y:S01]  /*15350*/  ISETP.GT.U32.AND P5, PT, R24, R3, PT ;  /* 0x000000031800720c */ /* 0x000fe20003fa4070 */
[----:B------:R-:W-:Y:S01]  /*15360*/  @!P4 IMAD.IADD R4, R4, 0x1, -R24 ;  /* 0x000000010404c824 */ /* 0x000fe200078e0a18 */
[----:B------:R-:W-:Y:S01]  /*15370*/  STL [R1+0x190], R17 ;  /* 0x0001901101007387 */ /* 0x000fe20000100800 */
[----:B------:R-:W-:-:S02]  /*15380*/  IADD3 R13, R29, 0x67, RZ ;  /* 0x000000671d0d7810 */ /* 0x000fc40007ffe0ff */
[--C-:B------:R-:W-:Y:S01]  /*15390*/  @!P0 IMAD.IADD R16, R16, 0x1, -R24.reuse ;  /* 0x0000000110108824 */ /* 0x100fe200078e0a18 */
[----:B------:R-:W-:Y:S01]  /*153a0*/  STL [R1+0x18c], R12 ;  /* 0x00018c0c01007387 */ /* 0x000fe20000100800 */
[----:B------:R-:W-:Y:S02]  /*153b0*/  ISETP.GE.AND P0, PT, R5, RZ, PT ;  /* 0x000000ff0500720c */ /* 0x000fe40003f06270 */
[----:B------:R-:W-:Y:S01]  /*153c0*/  @!P2 IMAD.IADD R0, R0, 0x1, -R24 ;  /* 0x000000010000a824 */ /* 0x000fe200078e0a18 */
[----:B------:R0:W-:Y:S01]  /*153d0*/  STL [R1+0x168], R6 ;  /* 0x0001680601007387 */ /* 0x0001e20000100800 */
[C---:B------:R-:W-:Y:S01]  /*153e0*/  ISETP.GT.U32.AND P2, PT, R24.reuse, R4, PT ;  /* 0x000000041800720c */ /* 0x040fe20003f44070 */
[----:B------:R-:W-:Y:S01]  /*153f0*/  IMAD.MOV.U32 R8, RZ, RZ, R16 ;  /* 0x000000ffff087224 */ /* 0x000fe200078e0010 */
[----:B------:R-:W-:Y:S01]  /*15400*/  IADD3 R16, R29, 0x68, RZ ;  /* 0x000000681d107810 */ /* 0x000fe20007ffe0ff */
[----:B------:R-:W-:Y:S01]  /*15410*/  @!P5 IMAD.IADD R3, R3, 0x1, -R24 ;  /* 0x000000010303d824 */ /* 0x000fe200078e0a18 */
[----:B------:R-:W-:Y:S01]  /*15420*/  ISETP.GE.AND P5, PT, R7, RZ, PT ;  /* 0x000000ff0700720c */ /* 0x000fe20003fa6270 */
[----:B------:R-:W-:Y:S01]  /*15430*/  @!P1 IMAD.MOV R8, RZ, RZ, -R8 ;  /* 0x000000ffff089224 */ /* 0x000fe200078e0a08 */
[----:B------:R1:W-:Y:S01]  /*15440*/  STL [R1+0x10], R9 ;  /* 0x0000100901007387 */ /* 0x0003e20000100800 */
[----:B------:R-:W-:-:S02]  /*15450*/  ISETP.GT.U32.AND P1, PT, R24, R0, PT ;  /* 0x000000001800720c */ /* 0x000fc40003f24070 */
[C---:B0-----:R-:W-:Y:S01]  /*15460*/  IADD3 R6, R29.reuse, 0x6d, RZ ;  /* 0x0000006d1d067810 */ /* 0x041fe20007ffe0ff */
[----:B------:R0:W-:Y:S03]  /*15470*/  STL [R1+0x16c], R8 ;  /* 0x00016c0801007387 */ /* 0x0001e60000100800 */
[----:B------:R-:W-:Y:S01]  /*15480*/  IABS R5, R6 ;  /* 0x0000000600057213 */ /* 0x000fe20000000000 */
[----:B------:R-:W-:Y:S01]  /*15490*/  @!P2 IMAD.IADD R4, R4, 0x1, -R24 ;  /* 0x000000010404a824 */ /* 0x000fe200078e0a18 */
[----:B------:R-:W-:Y:S01]  /*154a0*/  ISETP.GE.AND P4, PT, R6, RZ, PT ;  /* 0x000000ff0600720c */ /* 0x000fe20003f86270 */
[----:B------:R-:W-:Y:S01]  /*154b0*/  IMAD.HI.U32 R6, R2, R11, RZ ;  /* 0x0000000b02067227 */ /* 0x000fe200078e00ff */
[----:B-1----:R-:W-:-:S03]  /*154c0*/  IADD3 R9, R29, 0x6a, RZ ;  /* 0x0000006a1d097810 */ /* 0x002fc60007ffe0ff */
[----:B------:R-:W-:Y:S02]  /*154d0*/  IMAD.MOV R6, RZ, RZ, -R6 ;  /* 0x000000ffff067224 */ /* 0x000fe400078e0a06 */
[----:B------:R-:W-:-:S04]  /*154e0*/  IMAD.HI.U32 R7, R2, R5, RZ ;  /* 0x0000000502077227 */ /* 0x000fc800078e00ff */
[C---:B------:R-:W-:Y:S02]  /*154f0*/  IMAD R11, R24.reuse, R6, R11 ;  /* 0x00000006180b7224 */ /* 0x040fe400078e020b */
[----:B0-----:R-:W-:Y:S02]  /*15500*/  IMAD.MOV.U32 R8, RZ, RZ, R3 ;  /* 0x000000ffff087224 */ /* 0x001fe400078e0003 */
[----:B------:R-:W-:Y:S01]  /*15510*/  IMAD.MOV R3, RZ, RZ, -R7 ;  /* 0x000000ffff037224 */ /* 0x000fe200078e0a07 */
[C---:B------:R-:W-:Y:S01]  /*15520*/  ISETP.GT.U32.AND P2, PT, R24.reuse, R11, PT ;  /* 0x0000000b1800720c */ /* 0x040fe20003f44070 */
[----:B------:R-:W-:Y:S01]  /*15530*/  IMAD.MOV.U32 R12, RZ, RZ, R4 ;  /* 0x000000ffff0c7224 */ /* 0x000fe200078e0004 */
[C---:B------:R-:W-:Y:S01]  /*15540*/  IADD3 R7, R29.reuse, 0x6b, RZ ;  /* 0x0000006b1d077810 */ /* 0x040fe20007ffe0ff */
        /* <DEDUP_REMOVED lines=8> */
[----:B------:R-:W-:Y:S01]  /*155d0*/  @!P2 IMAD.IADD R11, R11, 0x1, -R24 ;  /* 0x000000010b0ba824 */ /* 0x000fe200078e0a18 */
[----:B------:R0:W-:Y:S01]  /*155e0*/  STL [R1+0x170], R8 ;  /* 0x0001700801007387 */ /* 0x0001e20000100800 */
[----:B------:R-:W-:Y:S02]  /*155f0*/  ISETP.GE.AND P1, PT, R7, RZ, PT ;  /* 0x000000ff0700720c */ /* 0x000fe40003f26270 */
[----:B------:R-:W-:Y:S01]  /*15600*/  IMAD.HI.U32 R6, R2, R10, RZ ;  /* 0x0000000a02067227 */ /* 0x000fe200078e00ff */
[----:B------:R-:W-:Y:S01]  /*15610*/  ISETP.GT.U32.AND P2, PT, R24, R11, PT ;  /* 0x0000000b1800720c */ /* 0x000fe20003f44070 */
[----:B------:R-:W-:Y:S01]  /*15620*/  STL [R1+0x174], R12 ;  /* 0x0001740c01007387 */ /* 0x000fe20000100800 */
[----:B------:R-:W-:Y:S01]  /*15630*/  IABS R7, R7 ;  /* 0x0000000700077213 */ /* 0x000fe20000000000 */
[----:B------:R-:W-:-:S02]  /*15640*/  IMAD.MOV R4, RZ, RZ, -R6 ;  /* 0x000000ffff047224 */ /* 0x000fc400078e0a06 */
[----:B------:R-:W-:Y:S02]  /*15650*/  @!P3 IMAD.IADD R5, R5, 0x1, -R24 ;  /* 0x000000010505b824 */ /* 0x000fe400078e0a18 */
[----:B0-----:R-:W-:Y:S02]  /*15660*/  IMAD.MOV.U32 R8, RZ, RZ, R0 ;  /* 0x000000ffff087224 */ /* 0x001fe400078e0000 */
[C---:B------:R-:W-:Y:S01]  /*15670*/  IMAD R10, R24.reuse, R4, R10 ;  /* 0x00000004180a7224 */ /* 0x040fe200078e020a */
[----:B------:R-:W-:Y:S01]  /*15680*/  ISETP.GT.U32.AND P3, PT, R24, R5, PT ;  /* 0x000000051800720c */ /* 0x000fe20003f64070 */
[----:B------:R-:W-:Y:S01]  /*15690*/  @!P0 IMAD.MOV R8, RZ, RZ, -R8 ;  /* 0x000000ffff088224 */ /* 0x000fe200078e0a08 */
[----:B------:R-:W-:Y:S01]  /*156a0*/  ISETP.GE.AND P0, PT, R9, RZ, PT ;  /* 0x000000ff0900720c */ /* 0x000fe20003f06270 */
[----:B------:R-:W-:Y:S01]  /*156b0*/  @!P2 IMAD.IADD R11, R11, 0x1, -R24 ;  /* 0x000000010b0ba824 */ /* 0x000fe200078e0a18 */
[----:B------:R-:W-:Y:S01]  /*156c0*/  IABS R9, R9 ;  /* 0x0000000900097213 */ /* 0x000fe20000000000 */
[----:B------:R-:W-:Y:S01]  /*156d0*/  IMAD.HI.U32 R0, R2, R7, RZ ;  /* 0x0000000702007227 */ /* 0x000fe200078e00ff */
[----:B------:R0:W-:Y:S01]  /*156e0*/  STL [R1+0x184], R8 ;  /* 0x0001840801007387 */ /* 0x0001e20000100800 */
[----:B------:R-:W-:-:S02]  /*156f0*/  ISETP.GT.U32.AND P2, PT, R24, R10, PT ;  /* 0x0000000a1800720c */ /* 0x000fc40003f44070 */
[----:B------:R-:W-:-:S04]  /*15700*/  IMAD.HI.U32 R4, R2, R9, RZ ;  /* 0x0000000902047227 */ /* 0x000fc800078e00ff */
[----:B------:R-:W-:Y:S02]  /*15710*/  IMAD.MOV R4, RZ, RZ, -R4 ;  /* 0x000000ffff047224 */ /* 0x000fe400078e0a04 */
[----:B------:R-:W-:Y:S01]  /*15720*/  IMAD.MOV R0, RZ, RZ, -R0 ;  /* 0x000000ffff007224 */ /* 0x000fe200078e0a00 */
[----:B0-----:R-:W-:Y:S01]  /*15730*/  IABS R8, R3 ;  /* 0x0000000300087213 */ /* 0x001fe20000000000 */
[C---:B------:R-:W-:Y:S02]  /*15740*/  IMAD R9, R24.reuse, R4, R9 ;  /* 0x0000000418097224 */ /* 0x040fe400078e0209 */
[----:B------:R-:W-:Y:S01]  /*15750*/  IMAD R7, R24, R0, R7 ;  /* 0x0000000018077224 */ /* 0x000fe200078e0207 */
[----:B------:R-:W-:Y:S01]  /*15760*/  IABS R0, R16 ;  /* 0x0000001000007213 */ /* 0x000fe20000000000 */
[----:B------:R-:W-:-:S04]  /*15770*/  IMAD.HI.U32 R6, R2, R8, RZ ;  /* 0x0000000802067227 */ /* 0x000fc800078e00ff */
[----:B------:R-:W-:Y:S02]  /*15780*/  IMAD.MOV R6, RZ, RZ, -R6 ;  /* 0x000000ffff067224 */ /* 0x000fe400078e0a06 */
[----:B------:R-:W-:Y:S01]  /*15790*/  IMAD.MOV.U32 R12, RZ, RZ, R11 ;  /* 0x000000ffff0c7224 */ /* 0x000fe200078e000b */
[----:B------:R-:W-:Y:S01]  /*157a0*/  IABS R11, R13 ;  /* 0x0000000d000b7213 */ /* 0x000fe20000000000 */
[C---:B------:R-:W-:Y:S01]  /*157b0*/  IMAD R8, R24.reuse, R6, R8 ;  /* 0x0000000618087224 */ /* 0x040fe200078e0208 */
[----:B------:R-:W-:Y:S01]  /*157c0*/  IADD3 R6, R29, 0x66, RZ ;  /* 0x000000661d067810 */ /* 0x000fe20007ffe0ff */
[----:B------:R-:W-:Y:S01]  /*157d0*/  @!P3 IMAD.IADD R5, R5, 0x1, -R24 ;  /* 0x000000010505b824 */ /* 0x000fe200078e0a18 */
[C---:B------:R-:W-:Y:S01]  /*157e0*/  ISETP.GT.U32.AND P3, PT, R24.reuse, R9, PT ;  /* 0x000000091800720c */ /* 0x040fe20003f64070 */
[----:B------:R-:W-:Y:S01]  /*157f0*/  @!P5 IMAD.MOV R12, RZ, RZ, -R12 ;  /* 0x000000ffff0cd224 */ /* 0x000fe200078e0a0c */
[----:B------:R-:W-:Y:S01]  /*15800*/  ISETP.GT.U32.AND P5, PT, R24, R7, PT ;  /* 0x000000071800720c */ /* 0x000fe20003fa4070 */
[----:B------:R-:W-:Y:S01]  /*15810*/  @!P2 IMAD.IADD R10, R10, 0x1, -R24 ;  /* 0x000000010a0aa824 */ /* 0x000fe200078e0a18 */
[----:B------:R-:W-:Y:S01]  /*15820*/  ISETP.GT.U32.AND P2, PT, R24, R8, PT ;  /* 0x000000081800720c */ /* 0x000fe20003f44070 */
[----:B------:R-:W-:Y:S01]  /*15830*/  IMAD.HI.U32 R4, R2, R0, RZ ;  /* 0x0000000002047227 */ /* 0x000fe200078e00ff */
[----:B------:R0:W-:Y:S01]  /*15840*/  STL [R1+0x180], R12 ;  /* 0x0001800c01007387 */ /* 0x0001e20000100800 */
[----:B------:R-:W-:-:S02]  /*15850*/  IABS R15, R6 ;  /* 0x00000006000f7213 */ /* 0x000fc40000000000 */
[----:B------:R-:W-:-:S04]  /*15860*/  IMAD.MOV R4, RZ, RZ, -R4 ;  /* 0x000000ffff047224 */ /* 0x000fc800078e0a04 */
[--C-:B------:R-:W-:Y:S02]  /*15870*/  @!P3 IMAD.IADD R9, R9, 0x1, -R24.reuse ;  /* 0x000000010909b824 */ /* 0x100fe400078e0a18 */
[--C-:B------:R-:W-:Y:S01]  /*15880*/  @!P5 IMAD.IADD R7, R7, 0x1, -R24.reuse ;  /* 0x000000010707d824 */ /* 0x100fe200078e0a18 */
[----:B------:R-:W-:Y:S01]  /*15890*/  ISETP.GT.U32.AND P5, PT, R24, R10, PT ;  /* 0x0000000a1800720c */ /* 0x000fe20003fa4070 */
[----:B------:R-:W-:Y:S01]  /*158a0*/  @!P2 IMAD.IADD R8, R8, 0x1, -R24 ;  /* 0x000000010808a824 */ /* 0x000fe200078e0a18 */
[C---:B------:R-:W-:Y:S01]  /*158b0*/  ISETP.GT.U32.AND P2, PT, R24.reuse, R9, PT ;  /* 0x000000091800720c */ /* 0x040fe20003f44070 */
[----:B0-----:R-:W-:Y:S01]  /*158c0*/  IMAD.MOV.U32 R12, RZ, RZ, R5 ;  /* 0x000000ffff0c7224 */ /* 0x001fe200078e0005 */
[----:B------:R-:W-:Y:S01]  /*158d0*/  ISETP.GT.U32.AND P3, PT, R24, R7, PT ;  /* 0x000000071800720c */ /* 0x000fe20003f64070 */
[----:B------:R-:W-:-:S04]  /*158e0*/  IMAD.HI.U32 R5, R2, R11, RZ ;  /* 0x0000000b02057227 */ /* 0x000fc800078e00ff */
[----:B------:R-:W-:Y:S02]  /*158f0*/  IMAD.MOV R5, RZ, RZ, -R5 ;  /* 0x000000ffff057224 */ /* 0x000fe400078e0a05 */
[----:B------:R-:W-:Y:S01]  /*15900*/  @!P4 IMAD.MOV R12, RZ, RZ, -R12 ;  /* 0x000000ffff0cc224 */ /* 0x000fe200078e0a0c */
[C---:B------:R-:W-:Y:S01]  /*15910*/  ISETP.GT.U32.AND P4, PT, R24.reuse, R8, PT ;  /* 0x000000081800720c */ /* 0x040fe20003f84070 */
        /* <DEDUP_REMOVED lines=8> */
[----:B------:R-:W-:Y:S01]  /*159a0*/  @!P3 IMAD.IADD R7, R7, 0x1, -R24 ;  /* 0x000000010707b824 */ /* 0x000fe200078e0a18 */
[----:B------:R-:W-:Y:S01]  /*159b0*/  IABS R14, R4 ;  /* 0x00000004000e7213 */ /* 0x000fe20000000000 */
[----:B------:R-:W-:Y:S01]  /*159c0*/  IMAD.MOV.U32 R18, RZ, RZ, R10 ;  /* 0x000000ffff127224 */ /* 0x000fe200078e000a */
[----:B------:R-:W-:Y:S01]  /*159d0*/  ISETP.GE.AND P3, PT, R3, RZ, PT ;  /* 0x000000ff0300720c */ /* 0x000fe20003f66270 */
[--C-:B------:R-:W-:Y:S01]  /*159e0*/  @!P4 IMAD.IADD R8, R8, 0x1, -R24.reuse ;  /* 0x000000010808c824 */ /* 0x100fe200078e0a18 */
[----:B------:R-:W-:Y:S01]  /*159f0*/  ISETP.GE.AND P4, PT, R16, RZ, PT ;  /* 0x000000ff1000720c */ /* 0x000fe20003f86270 */
[----:B------:R-:W-:Y:S01]  /*15a00*/  IMAD.HI.U32 R3, R2, R14, RZ ;  /* 0x0000000e02037227 */ /* 0x000fe200078e00ff */
[----:B------:R-:W-:Y:S01]  /*15a10*/  IABS R16, R5 ;  /* 0x0000000500107213 */ /* 0x000fe20000000000 */
[----:B------:R0:W-:Y:S02]  /*15a20*/  STL [R1+0x17c], R12 ;  /* 0x00017c0c01007387 */ /* 0x0001e40000100800 */
[--C-:B------:R-:W-:Y:S01]  /*15a30*/  @!P5 IMAD.IADD R0, R0, 0x1, -R24.reuse ;  /* 0x000000010000d824 */ /* 0x100fe200078e0a18 */
[----:B------:R-:W-:Y:S01]  /*15a40*/  ISETP.GE.AND P5, PT, R13, RZ, PT ;  /* 0x000000ff0d00720c */ /* 0x000fe20003fa6270 */
[----:B------:R-:W-:-:S02]  /*15a50*/  @!P2 IMAD.IADD R11, R11, 0x1, -R24 ;  /* 0x000000010b0ba824 */ /* 0x000fc400078e0a18 */
[----:B------:R-:W-:Y:S01]  /*15a60*/  IMAD.MOV.U32 R13, RZ, RZ, R16 ;  /* 0x000000ffff0d7224 */ /* 0x000fe200078e0010 */
[C---:B------:R-:W-:Y:S01]  /*15a70*/  ISETP.GT.U32.AND P2, PT, R24.reuse, R0, PT ;  /* 0x000000001800720c */ /* 0x040fe20003f44070 */
[----:B------:R-:W-:Y:S02]  /*15a80*/  IMAD.MOV R3, RZ, RZ, -R3 ;  /* 0x000000ffff037224 */ /* 0x000fe400078e0a03 */
[----:B------:R-:W-:Y:S01]  /*15a90*/  @!P6 IMAD.MOV R18, RZ, RZ, -R18 ;  /* 0x000000ffff12e224 */ /* 0x000fe200078e0a12 */
[----:B------:R-:W-:Y:S01]  /*15aa0*/  ISETP.GT.U32.AND P6, PT, R24, R11, PT ;  /* 0x0000000b1800720c */ /* 0x000fe20003fc4070 */
[----:B0-----:R-:W-:-:S03]  /*15ab0*/  IMAD.HI.U32 R12, R2, R15, RZ ;  /* 0x0000000f020c7227 */ /* 0x001fc600078e00ff */
[----:B------:R0:W-:Y:S01]  /*15ac0*/  STL [R1+0x154], R18 ;  /* 0x0001541201007387 */ /* 0x0001e20000100800 */
[----:B------:R-:W-:-:S04]  /*15ad0*/  IMAD.HI.U32 R10, R2, R13, RZ ;  /* 0x0000000d020a7227 */ /* 0x000fc800078e00ff */
[C---:B------:R-:W-:Y:S01]  /*15ae0*/  IMAD R14, R24.reuse, R3, R14 ;  /* 0x00000003180e7224 */ /* 0x040fe200078e020e */
[----:B------:R-:W-:Y:S01]  /*15af0*/  IADD3 R3, R29, 0x63, RZ ;  /* 0x000000631d037810 */ /* 0x000fe20007ffe0ff */
[----:B------:R-:W-:Y:S02]  /*15b00*/  IMAD.MOV R12, RZ, RZ, -R12 ;  /* 0x000000ffff0c7224 */ /* 0x000fe400078e0a0c */
[----:B------:R-:W-:Y:S02]  /*15b10*/  IMAD.MOV.U32 R17, RZ, RZ, R7 ;  /* 0x000000ffff117224 */ /* 0x000fe400078e0007 */
[----:B------:R-:W-:Y:S01]  /*15b20*/  IMAD.MOV R7, RZ, RZ, -R10 ;  /* 0x000000ffff077224 */ /* 0x000fe200078e0a0a */
[----:B------:R-:W-:Y:S01]  /*15b30*/  IABS R10, R3 ;  /* 0x00000003000a7213 */ /* 0x000fe20000000000 */
[----:B------:R-:W-:Y:S01]  /*15b40*/  @!P3 IMAD.MOV R8, RZ, RZ, -R8 ;  /* 0x000000ffff08b224 */ /* 0x000fe200078e0a08 */
[C---:B------:R-:W-:Y:S01]  /*15b50*/  ISETP.GT.U32.AND P3, PT, R24.reuse, R14, PT ;  /* 0x0000000e1800720c */ /* 0x040fe20003f64070 */
[----:B------:R-:W-:-:S02]  /*15b60*/  IMAD R15, R24, R12, R15 ;  /* 0x0000000c180f7224 */ /* 0x000fc400078e020f */
[C---:B------:R-:W-:Y:S01]  /*15b70*/  IMAD R13, R24.reuse, R7, R13 ;  /* 0x00000007180d7224 */ /* 0x040fe200078e020d */
[----:B------:R-:W-:Y:S01]  /*15b80*/  IADD3 R7, R29, 0x61, RZ ;  /* 0x000000611d077810 */ /* 0x000fe20007ffe0ff */
[----:B------:R-:W-:Y:S01]  /*15b90*/  @!P1 IMAD.MOV R17, RZ, RZ, -R17 ;  /* 0x000000ffff119224 */ /* 0x000fe200078e0a11 */
[C---:B------:R-:W-:Y:S01]  /*15ba0*/  ISETP.GT.U32.AND P1, PT, R24.reuse, R15, PT ;  /* 0x0000000f1800720c */ /* 0x040fe20003f24070 */
[--C-:B------:R-:W-:Y:S01]  /*15bb0*/  @!P6 IMAD.IADD R11, R11, 0x1, -R24.reuse ;  /* 0x000000010b0be824 */ /* 0x100fe200078e0a18 */
[----:B------:R-:W-:Y:S01]  /*15bc0*/  ISETP.GT.U32.AND P6, PT, R24, R13, PT ;  /* 0x0000000d1800720c */ /* 0x000fe20003fc4070 */
[----:B------:R-:W-:Y:S01]  /*15bd0*/  @!P0 IMAD.MOV R9, RZ, RZ, -R9 ;  /* 0x000000ffff098224 */ /* 0x000fe200078e0a09 */
[----:B------:R-:W-:Y:S01]  /*15be0*/  STL [R1+0x158], R17 ;  /* 0x0001581101007387 */ /* 0x000fe20000100800 */
[--C-:B------:R-:W-:Y:S01]  /*15bf0*/  @!P2 IMAD.IADD R0, R0, 0x1, -R24.reuse ;  /* 0x000000010000a824 */ /* 0x100fe200078e0a18 */
[----:B------:R-:W-:Y:S01]  /*15c00*/  ISETP.GE.AND P2, PT, R4, RZ, PT ;  /* 0x000000ff0400720c */ /* 0x000fe20003f46270 */
[--C-:B------:R-:W-:Y:S01]  /*15c10*/  @!P3 IMAD.IADD R14, R14, 0x1, -R24.reuse ;  /* 0x000000010e0eb824 */ /* 0x100fe200078e0a18 */
[----:B------:R-:W-:Y:S01]  /*15c20*/  STL [R1+0x15c], R9 ;  /* 0x00015c0901007387 */ /* 0x000fe20000100800 */
[----:B------:R-:W-:Y:S01]  /*15c30*/  IADD3 R4, R29, 0x62, RZ ;  /* 0x000000621d047810 */ /* 0x000fe20007ffe0ff */
[----:B0-----:R-:W-:Y:S01]  /*15c40*/  IMAD.MOV.U32 R18, RZ, RZ, R11 ;  /* 0x000000ffff127224 */ /* 0x001fe200078e000b */
[----:B------:R-:W-:Y:S01]  /*15c50*/  ISETP.GE.AND P0, PT, R6, RZ, PT ;  /* 0x000000ff0600720c */ /* 0x000fe20003f06270 */
[----:B------:R0:W-:Y:S01]  /*15c60*/  STL [R1+0x160], R8 ;  /* 0x0001600801007387 */ /* 0x0001e20000100800 */
[--C-:B------:R-:W-:Y:S01]  /*15c70*/  @!P1 IMAD.IADD R15, R15, 0x1, -R24.reuse ;  /* 0x000000010f0f9824 */ /* 0x100fe200078e0a18 */
[----:B------:R-:W-:Y:S01]  /*15c80*/  ISETP.GT.U32.AND P3, PT, R24, R14, PT ;  /* 0x0000000e1800720c */ /* 0x000fe20003f64070 */
[----:B------:R-:W-:Y:S01]  /*15c90*/  @!P6 IMAD.IADD R13, R13, 0x1, -R24 ;  /* 0x000000010d0de824 */ /* 0x000fe200078e0a18 */
[----:B------:R-:W-:Y:S01]  /*15ca0*/  ISETP.GE.AND P1, PT, R5, RZ, PT ;  /* 0x000000ff0500720c */ /* 0x000fe20003f26270 */
[----:B------:R-:W-:Y:S01]  /*15cb0*/  IMAD.HI.U32 R6, R2, R10, RZ ;  /* 0x0000000a02067227 */ /* 0x000fe200078e00ff */
[----:B------:R-:W-:-:S02]  /*15cc0*/  IABS R5, R4 ;  /* 0x0000000400057213 */ /* 0x000fc40000000000 */
[C---:B------:R-:W-:Y:S01]  /*15cd0*/  ISETP.GT.U32.AND P6, PT, R24.reuse, R13, PT ;  /* 0x0000000d1800720c */ /* 0x040fe20003fc4070 */
[----:B------:R-:W-:Y:S01]  /*15ce0*/  IMAD.MOV R6, RZ, RZ, -R6 ;  /* 0x000000ffff067224 */ /* 0x000fe200078e0a06 */
[----:B------:R-:W-:Y:S01]  /*15cf0*/  IABS R12, R7 ;  /* 0x00000007000c7213 */ /* 0x000fe20000000000 */
[----:B0-----:R-:W-:Y:S01]  /*15d00*/  IMAD.MOV.U32 R8, RZ, RZ, R0 ;  /* 0x000000ffff087224 */ /* 0x001fe200078e0000 */
[----:B------:R-:W-:Y:S01]  /*15d10*/  IADD3 R0, R29, 0x60, RZ ;  /* 0x000000601d007810 */ /* 0x000fe20007ffe0ff */
[C---:B------:R-:W-:Y:S02]  /*15d20*/  IMAD R10, R24.reuse, R6, R10 ;  /* 0x00000006180a7224 */ /* 0x040fe400078e020a */
[----:B------:R-:W-:Y:S01]  /*15d30*/  @!P4 IMAD.MOV R8, RZ, RZ, -R8 ;  /* 0x000000ffff08c224 */ /* 0x000fe200078e0a08 */
[----:B------:R-:W-:Y:S01]  /*15d40*/  ISETP.GT.U32.AND P4, PT, R24, R15, PT ;  /* 0x0000000f1800720c */ /* 0x000fe20003f84070 */
[----:B------:R-:W-:Y:S01]  /*15d50*/  @!P3 IMAD.IADD R14, R14, 0x1, -R24 ;  /* 0x000000010e0eb824 */ /* 0x000fe200078e0a18 */
[----:B------:R-:W-:Y:S01]  /*15d60*/  ISETP.GE.AND P3, PT, R3, RZ, PT ;  /* 0x000000ff0300720c */ /* 0x000fe20003f66270 */
[----:B------:R-:W-:Y:S01]  /*15d70*/  IMAD.HI.U32 R16, R2, R12, RZ ;  /* 0x0000000c02107227 */ /* 0x000fe200078e00ff */
[----:B------:R0:W-:Y:S01]  /*15d80*/  STL [R1+0x164], R8 ;  /* 0x0001640801007387 */ /* 0x0001e20000100800 */
[----:B------:R-:W-:-:S02]  /*15d90*/  IABS R6, R0 ;  /* 0x0000000000067213 */ /* 0x000fc40000000000 */
[----:B------:R-:W-:Y:S02]  /*15da0*/  @!P6 IMAD.IADD R13, R13, 0x1, -R24 ;  /* 0x000000010d0de824 */ /* 0x000fe400078e0a18 */
[----:B------:R-:W-:Y:S02]  /*15db0*/  IMAD.MOV R16, RZ, RZ, -R16 ;  /* 0x000000ffff107224 */ /* 0x000fe400078e0a10 */
[----:B------:R-:W-:Y:S02]  /*15dc0*/  @!P5 IMAD.MOV R18, RZ, RZ, -R18 ;  /* 0x000000ffff12d224 */ /* 0x000fe400078e0a12 */
[----:B------:R-:W-:Y:S01]  /*15dd0*/  @!P4 IMAD.IADD R15, R15, 0x1, -R24 ;  /* 0x000000010f0fc824 */ /* 0x000fe200078e0a18 */
[----:B------:R-:W-:Y:S01]  /*15de0*/  ISETP.GT.U32.AND P4, PT, R24, R10, PT ;  /* 0x0000000a1800720c */ /* 0x000fe20003f84070 */
[----:B0-----:R-:W-:Y:S01]  /*15df0*/  IMAD.HI.U32 R8, R2, R5, RZ ;  /* 0x0000000502087227 */ /* 0x001fe200078e00ff */
[----:B------:R-:W-:Y:S03]  /*15e00*/  STL [R1+0xbc], R18 ;  /* 0x0000bc1201007387 */ /* 0x000fe60000100800 */
[----:B------:R-:W-:-:S02]  /*15e10*/  IMAD.MOV R8, RZ, RZ, -R8 ;  /* 0x000000ffff087224 */ /* 0x000fc400078e0a08 */
[----:B------:R-:W-:Y:S02]  /*15e20*/  IMAD.MOV.U32 R17, RZ, RZ, R15 ;  /* 0x000000ffff117224 */ /* 0x000fe400078e000f */
[----:B------:R-:W-:Y:S01]  /*15e30*/  IMAD R3, R24, R8, R5 ;  /* 0x0000000818037224 */ /* 0x000fe200078e0205 */
[C---:B------:R-:W-:Y:S01]  /*15e40*/  IADD3 R5, R29.reuse, 0x5f, RZ ;  /* 0x0000005f1d057810 */ /* 0x040fe20007ffe0ff */
[----:B------:R-:W-:Y:S02]  /*15e50*/  @!P0 IMAD.MOV R17, RZ, RZ, -R17 ;  /* 0x000000ffff118224 */ /* 0x000fe400078e0a11 */
[----:B------:R-:W-:Y:S01]  /*15e60*/  @!P4 IMAD.IADD R10, R10, 0x1, -R24 ;  /* 0x000000010a0ac824 */ /* 0x000fe200078e0a18 */
[----:B------:R-:W-:Y:S01]  /*15e70*/  ISETP.GT.U32.AND P6, PT, R24, R3, PT ;  /* 0x000000031800720c */ /* 0x000fe20003fc4070 */
[----:B------:R-:W-:Y:S01]  /*15e80*/  IMAD.HI.U32 R8, R2, R6, RZ ;  /* 0x0000000602087227 */ /* 0x000fe200078e00ff */
[----:B------:R-:W-:Y:S01]  /*15e90*/  IABS R9, R5 ;  /* 0x0000000500097213 */ /* 0x000fe20000000000 */
[----:B------:R-:W-:Y:S01]  /*15ea0*/  STL [R1+0xcc], R17 ;  /* 0x0000cc1101007387 */ /* 0x000fe20000100800 */
[----:B------:R-:W-:Y:S01]  /*15eb0*/  ISETP.GT.U32.AND P5, PT, R24, R10, PT ;  /* 0x0000000a1800720c */ /* 0x000fe20003fa4070 */
[----:B------:R-:W-:Y:S01]  /*15ec0*/  IMAD.MOV R8, RZ, RZ, -R8 ;  /* 0x000000ffff087224 */ /* 0x000fe200078e0a08 */
[----:B------:R-:W-:Y:S01]  /*15ed0*/  ISETP.GE.AND P4, PT, R4, RZ, PT ;  /* 0x000000ff0400720c */ /* 0x000fe20003f86270 */
[----:B------:R-:W-:Y:S01]  /*15ee0*/  IMAD.HI.U32 R11, R2, R9, RZ ;  /* 0x00000009020b7227 */ /* 0x000fe200078e00ff */
[----:B------:R-:W-:-:S03]  /*15ef0*/  IADD3 R4, R29, 0x5e, RZ ;  /* 0x0000005e1d047810 */ /* 0x000fc60007ffe0ff */
[----:B------:R-:W-:Y:S02]  /*15f00*/  IMAD.MOV R11, RZ, RZ, -R11 ;  /* 0x000000ffff0b7224 */ /* 0x000fe400078e0a0b */
[----:B------:R-:W-:Y:S02]  /*15f10*/  @!P6 IMAD.IADD R3, R3, 0x1, -R24 ;  /* 0x000000010303e824 */ /* 0x000fe400078e0a18 */
[C---:B------:R-:W-:Y:S02]  /*15f20*/  IMAD R12, R24.reuse, R16, R12 ;  /* 0x00000010180c7224 */ /* 0x040fe400078e020c */
[----:B------:R-:W-:Y:S01]  /*15f30*/  @!P2 IMAD.MOV R14, RZ, RZ, -R14 ;  /* 0x000000ffff0ea224 */ /* 0x000fe200078e0a0e */
[C---:B------:R-:W-:Y:S01]  /*15f40*/  ISETP.GT.U32.AND P0, PT, R24.reuse, R3, PT ;  /* 0x000000031800720c */ /* 0x040fe20003f04070 */
[C---:B------:R-:W-:Y:S01]  /*15f50*/  IMAD R6, R24.reuse, R8, R6 ;  /* 0x0000000818067224 */ /* 0x040fe200078e0206 */
[----:B------:R-:W-:Y:S01]  /*15f60*/  ISETP.GE.AND P2, PT, R7, RZ, PT ;  /* 0x000000ff0700720c */ /* 0x000fe20003f46270 */
[C---:B------:R-:W-:Y:S01]  /*15f70*/  IMAD R7, R24.reuse, R11, R9 ;  /* 0x0000000b18077224 */ /* 0x040fe200078e0209 */
[C---:B------:R-:W-:Y:S01]  /*15f80*/  ISETP.GT.U32.AND P6, PT, R24.reuse, R12, PT ;  /* 0x0000000c1800720c */ /* 0x040fe20003fc4070 */
[----:B------:R-:W-:Y:S01]  /*15f90*/  @!P1 IMAD.MOV R13, RZ, RZ, -R13 ;  /* 0x000000ffff0d9224 */ /* 0x000fe200078e0a0d */
[----:B------:R-:W-:Y:S01]  /*15fa0*/  ISETP.GT.U32.AND P1, PT, R24, R6, PT ;  /* 0x000000061800720c */ /* 0x000fe20003f24070 */
[----:B------:R-:W-:Y:S01]  /*15fb0*/  @!P5 IMAD.IADD R10, R10, 0x1, -R24 ;  /* 0x000000010a0ad824 */ /* 0x000fe200078e0a18 */
[----:B------:R-:W-:Y:S01]  /*15fc0*/  STL [R1+0xd4], R14 ;  /* 0x0000d40e01007387 */ /* 0x000fe20000100800 */
[----:B------:R-:W-:-:S02]  /*15fd0*/  ISETP.GE.AND P5, PT, R0, RZ, PT ;  /* 0x000000ff0000720c */ /* 0x000fc40003fa6270 */
[----:B------:R-:W-:Y:S01]  /*15fe0*/  IADD3 R0, R29, 0x5d, RZ ;  /* 0x0000005d1d007810 */ /* 0x000fe20007ffe0ff */
[----:B------:R0:W-:Y:S01]  /*15ff0*/  STL [R1+0x144], R13 ;  /* 0x0001440d01007387 */ /* 0x0001e20000100800 */
[--C-:B------:R-:W-:Y:S01]  /*16000*/  @!P0 IMAD.IADD R3, R3, 0x1, -R24.reuse ;  /* 0x0000000103038824 */ /* 0x100fe200078e0a18 */
[----:B------:R-:W-:Y:S02]  /*16010*/  ISETP.GT.U32.AND P0, PT, R24, R7, PT ;  /* 0x000000071800720c */ /* 0x000fe40003f04070 */
[----:B------:R-:W-:Y:S01]  /*16020*/  IABS R8, R4 ;  /* 0x0000000400087213 */ /* 0x000fe20000000000 */
[--C-:B------:R-:W-:Y:S01]  /*16030*/  @!P6 IMAD.IADD R12, R12, 0x1, -R24.reuse ;  /* 0x000000010c0ce824 */ /* 0x100fe200078e0a18 */
[----:B------:R-:W-:Y:S01]  /*16040*/  IABS R11, R0 ;  /* 0x00000000000b7213 */ /* 0x000fe20000000000 */
[----:B------:R-:W-:Y:S01]  /*16050*/  @!P1 IMAD.IADD R6, R6, 0x1, -R24 ;  /* 0x0000000106069824 */ /* 0x000fe200078e0a18 */
[----:B------:R-:W-:Y:S01]  /*16060*/  ISETP.GE.AND P6, PT, R5, RZ, PT ;  /* 0x000000ff0500720c */ /* 0x000fe20003fc6270 */
[----:B------:R-:W-:Y:S01]  /*16070*/  IMAD.HI.U32 R9, R2, R8, RZ ;  /* 0x0000000802097227 */ /* 0x000fe200078e00ff */
[----:B------:R-:W-:-:S02]  /*16080*/  ISETP.GT.U32.AND P1, PT, R24, R12, PT ;  /* 0x0000000c1800720c */ /* 0x000fc40003f24070 */
[----:B------:R-:W-:Y:S01]  /*16090*/  IADD3 R5, R29, 0x5c, RZ ;  /* 0x0000005c1d057810 */ /* 0x000fe20007ffe0ff */
[----:B0-----:R-:W-:Y:S02]  /*160a0*/  IMAD.MOV.U32 R13, RZ, RZ, R10 ;  /* 0x000000ffff0d7224 */ /* 0x001fe400078e000a */
[----:B------:R-:W-:Y:S01]  /*160b0*/  @!P0 IMAD.IADD R7, R7, 0x1, -R24 ;  /* 0x0000000107078824 */ /* 0x000fe200078e0a18 */
[----:B------:R-:W-:Y:S01]  /*160c0*/  IABS R10, R5 ;  /* 0x00000005000a7213 */ /* 0x000fe20000000000 */
[----:B------:R-:W-:Y:S01]  /*160d0*/  @!P3 IMAD.MOV R13, RZ, RZ, -R13 ;  /* 0x000000ffff0db224 */ /* 0x000fe200078e0a0d */
[C---:B------:R-:W-:Y:S01]  /*160e0*/  ISETP.GT.U32.AND P3, PT, R24.reuse, R6, PT ;  /* 0x000000061800720c */ /* 0x040fe20003f64070 */
[----:B------:R-:W-:Y:S01]  /*160f0*/  IMAD.MOV R9, RZ, RZ, -R9 ;  /* 0x000000ffff097224 */ /* 0x000fe200078e0a09 */
[C---:B------:R-:W-:Y:S02]  /*16100*/  ISETP.GT.U32.AND P0, PT, R24.reuse, R7, PT ;  /* 0x000000071800720c */ /* 0x040fe40003f04070 */
[----:B------:R0:W-:Y:S01]  /*16110*/  STL [R1+0x148], R13 ;  /* 0x0001480d01007387 */ /* 0x0001e20000100800 */
[----:B------:R-:W-:-:S02]  /*16120*/  IMAD R8, R24, R9, R8 ;  /* 0x0000000918087224 */ /* 0x000fc400078e0208 */
[----:B------:R-:W-:-:S03]  /*16130*/  @!P1 IMAD.IADD R12, R12, 0x1, -R24 ;  /* 0x000000010c0c9824 */ /* 0x000fc600078e0a18 */
[----:B------:R-:W-:Y:S01]  /*16140*/  ISETP.GT.U32.AND P1, PT, R24, R8, PT ;  /* 0x000000081800720c */ /* 0x000fe20003f24070 */
[----:B------:R-:W-:Y:S02]  /*16150*/  IMAD.MOV.U32 R14, RZ, RZ, R12 ;  /* 0x000000ffff0e7224 */ /* 0x000fe400078e000c */
[----:B------:R-:W-:Y:S01]  /*16160*/  @!P3 IMAD.IADD R6, R6, 0x1, -R24 ;  /* 0x000000010606b824 */ /* 0x000fe200078e0a18 */
[----:B------:R-:W-:Y:S01]  /*16170*/  ISETP.GE.AND P3, PT, R0, RZ, PT ;  /* 0x000000ff0000720c */ /* 0x000fe20003f66270 */
[----:B0-----:R-:W-:Y:S02]  /*16180*/  IMAD.MOV.U32 R13, RZ, RZ, R3 ;  /* 0x000000ffff0d7224 */ /* 0x001fe400078e0003 */
[----:B------:R-:W-:-:S04]  /*16190*/  IMAD.HI.U32 R3, R2, R11, RZ ;  /* 0x0000000b02037227 */ /* 0x000fc800078e00ff */
[----:B------:R-:W-:Y:S02]  /*161a0*/  IMAD.MOV R3, RZ, RZ, -R3 ;  /* 0x000000ffff037224 */ /* 0x000fe400078e0a03 */
[--C-:B------:R-:W-:Y:S02]  /*161b0*/  @!P0 IMAD.IADD R7, R7, 0x1, -R24.reuse ;  /* 0x0000000107078824 */ /* 0x100fe400078e0a18 */
[----:B------:R-:W-:Y:S01]  /*161c0*/  IMAD R11, R24, R3, R11 ;  /* 0x00000003180b7224 */ /* 0x000fe200078e020b */
[C---:B------:R-:W-:Y:S01]  /*161d0*/  IADD3 R3, R29.reuse, 0x5b, RZ ;  /* 0x0000005b1d037810 */ /* 0x040fe20007ffe0ff */
[----:B------:R-:W-:Y:S01]  /*161e0*/  @!P4 IMAD.MOV R13, RZ, RZ, -R13 ;  /* 0x000000ffff0dc224 */ /* 0x000fe200078e0a0d */
[----:B------:R-:W-:Y:S01]  /*161f0*/  ISETP.GE.AND P4, PT, R4, RZ, PT ;  /* 0x000000ff0400720c */ /* 0x000fe20003f86270 */
[----:B------:R-:W-:Y:S01]  /*16200*/  @!P1 IMAD.IADD R8, R8, 0x1, -R24 ;  /* 0x0000000108089824 */ /* 0x000fe200078e0a18 */
[C---:B------:R-:W-:Y:S01]  /*16210*/  ISETP.GT.U32.AND P0, PT, R24.reuse, R11, PT ;  /* 0x0000000b1800720c */ /* 0x040fe20003f04070 */
[----:B------:R-:W-:Y:S01]  /*16220*/  @!P2 IMAD.MOV R14, RZ, RZ, -R14 ;  /* 0x000000ffff0ea224 */ /* 0x000fe200078e0a0e */
[----:B------:R0:W-:Y:S01]  /*16230*/  STL [R1+0x150], R13 ;  /* 0x0001500d01007387 */ /* 0x0001e20000100800 */
[----:B------:R-:W-:Y:S01]  /*16240*/  IABS R0, R3 ;  /* 0x0000000300007213 */ /* 0x000fe20000000000 */
[----:B------:R-:W-:Y:S01]  /*16250*/  IMAD.MOV.U32 R12, RZ, RZ, R6 ;  /* 0x000000ffff0c7224 */ /* 0x000fe200078e0006 */
[----:B------:R-:W-:Y:S01]  /*16260*/  IADD3 R4, R29, 0x5a, RZ ;  /* 0x0000005a1d047810 */ /* 0x000fe20007ffe0ff */
[----:B------:R-:W-:Y:S01]  /*16270*/  @!P6 IMAD.MOV R7, RZ, RZ, -R7 ;  /* 0x000000ffff07e224 */ /* 0x000fe200078e0a07 */
[----:B------:R-:W-:Y:S01]  /*16280*/  ISETP.GT.U32.AND P2, PT, R24, R8, PT ;  /* 0x000000081800720c */ /* 0x000fe20003f44070 */
[----:B------:R-:W-:Y:S01]  /*16290*/  @!P5 IMAD.MOV R12, RZ, RZ, -R12 ;  /* 0x000000ffff0cd224 */ /* 0x000fe200078e0a0c */
[----:B------:R-:W-:Y:S01]  /*162a0*/  ISETP.GE.AND P1, PT, R5, RZ, PT ;  /* 0x000000ff0500720c */ /* 0x000fe20003f26270 */
[C---:B------:R-:W-:Y:S01]  /*162b0*/  IMAD.HI.U32 R5, R2.reuse, R0, RZ ;  /* 0x0000000002057227 */ /* 0x040fe200078e00ff */
[----:B------:R-:W-:Y:S01]  /*162c0*/  IABS R9, R4 ;  /* 0x0000000400097213 */ /* 0x000fe20000000000 */
[----:B------:R-:W-:Y:S01]  /*162d0*/  STL [R1+0x14c], R14 ;  /* 0x00014c0e01007387 */ /* 0x000fe20000100800 */
[----:B------:R-:W-:Y:S01]  /*162e0*/  ISETP.GE.AND P6, PT, R3, RZ, PT ;  /* 0x000000ff0300720c */ /* 0x000fe20003fc6270 */
[----:B0-----:R-:W-:Y:S01]  /*162f0*/  IMAD.HI.U32 R13, R2, R10, RZ ;  /* 0x0000000a020d7227 */ /* 0x001fe200078e00ff */
[----:B------:R-:W-:Y:S01]  /*16300*/  IADD3 R3, R29, 0x57, RZ ;  /* 0x000000571d037810 */ /* 0x000fe20007ffe0ff */
[----:B------:R-:W-:Y:S02]  /*16310*/  STL [R1+0x118], R12 ;  /* 0x0001180c01007387 */ /* 0x000fe40000100800 */
[----:B------:R-:W-:-:S02]  /*16320*/  @!P0 IMAD.IADD R11, R11, 0x1, -R24 ;  /* 0x000000010b0b8824 */ /* 0x000fc400078e0a18 */
[----:B------:R-:W-:Y:S01]  /*16330*/  IMAD.MOV R13, RZ, RZ, -R13 ;  /* 0x000000ffff0d7224 */ /* 0x000fe200078e0a0d */
[----:B------:R0:W-:Y:S01]  /*16340*/  STL [R1+0x11c], R7 ;  /* 0x00011c0701007387 */ /* 0x0001e20000100800 */
[----:B------:R-:W-:Y:S01]  /*16350*/  IMAD.MOV R5, RZ, RZ, -R5 ;  /* 0x000000ffff057224 */ /* 0x000fe200078e0a05 */
[C---:B------:R-:W-:Y:S01]  /*16360*/  ISETP.GT.U32.AND P0, PT, R24.reuse, R11, PT ;  /* 0x0000000b1800720c */ /* 0x040fe20003f04070 */
[----:B------:R-:W-:Y:S02]  /*16370*/  IMAD R10, R24, R13, R10 ;  /* 0x0000000d180a7224 */ /* 0x000fe400078e020a */
[----:B------:R-:W-:-:S03]  /*16380*/  IMAD.HI.U32 R6, R2, R9, RZ ;  /* 0x0000000902067227 */ /* 0x000fc600078e00ff */
[C---:B------:R-:W-:Y:S01]  /*16390*/  ISETP.GT.U32.AND P5, PT, R24.reuse, R10, PT ;  /* 0x0000000a1800720c */ /* 0x040fe20003fa4070 */
[----:B------:R-:W-:Y:S01]  /*163a0*/  IMAD R0, R24, R5, R0 ;  /* 0x0000000518007224 */ /* 0x000fe200078e0200 */
[----:B0-----:R-:W-:Y:S01]  /*163b0*/  IADD3 R7, R29, 0x59, RZ ;  /* 0x000000591d077810 */ /* 0x001fe20007ffe0ff */
[----:B------:R-:W-:Y:S02]  /*163c0*/  IMAD.MOV R6, RZ, RZ, -R6 ;  /* 0x000000ffff067224 */ /* 0x000fe400078e0a06 */
[--C-:B------:R-:W-:Y:S01]  /*163d0*/  @!P2 IMAD.IADD R8, R8, 0x1, -R24.reuse ;  /* 0x000000010808a824 */ /* 0x100fe200078e0a18 */
[----:B------:R-:W-:Y:S01]  /*163e0*/  IABS R5, R7 ;  /* 0x0000000700057213 */ /* 0x000fe20000000000 */
[----:B------:R-:W-:Y:S01]  /*163f0*/  @!P0 IMAD.IADD R11, R11, 0x1, -R24 ;  /* 0x000000010b0b8824 */ /* 0x000fe200078e0a18 */
[C---:B------:R-:W-:Y:S01]  /*16400*/  ISETP.GT.U32.AND P0, PT, R24.reuse, R0, PT ;  /* 0x000000001800720c */ /* 0x040fe20003f04070 */
[----:B------:R-:W-:Y:S01]  /*16410*/  IMAD R9, R24, R6, R9 ;  /* 0x0000000618097224 */ /* 0x000fe200078e0209 */
[----:B------:R-:W-:Y:S01]  /*16420*/  ISETP.GE.AND P2, PT, R4, RZ, PT ;  /* 0x000000ff0400720c */ /* 0x000fe20003f46270 */
[----:B------:R-:W-:Y:S01]  /*16430*/  IMAD.MOV.U32 R13, RZ, RZ, R8 ;  /* 0x000000ffff0d7224 */ /* 0x000fe200078e0008 */
[----:B------:R-:W-:Y:S01]  /*16440*/  IADD3 R4, R29, 0x58, RZ ;  /* 0x000000581d047810 */ /* 0x000fe20007ffe0ff */
[--C-:B------:R-:W-:Y:S01]  /*16450*/  @!P5 IMAD.IADD R10, R10, 0x1, -R24.reuse ;  /* 0x000000010a0ad824 */ /* 0x100fe200078e0a18 */
[----:B------:R-:W-:Y:S01]  /*16460*/  IABS R8, R3 ;  /* 0x0000000300087213 */ /* 0x000fe20000000000 */
[----:B------:R-:W-:Y:S01]  /*16470*/  @!P4 IMAD.MOV R13, RZ, RZ, -R13 ;  /* 0x000000ffff0dc224 */ /* 0x000fe200078e0a0d */
[C---:B------:R-:W-:Y:S01]  /*16480*/  ISETP.GT.U32.AND P4, PT, R24.reuse, R9, PT ;  /* 0x000000091800720c */ /* 0x040fe20003f84070 */
[----:B------:R-:W-:Y:S01]  /*16490*/  IMAD.MOV.U32 R12, RZ, RZ, R11 ;  /* 0x000000ffff0c7224 */ /* 0x000fe200078e000b */
[----:B------:R-:W-:Y:S01]  /*164a0*/  ISETP.GT.U32.AND P5, PT, R24, R10, PT ;  /* 0x0000000a1800720c */ /* 0x000fe20003fa4070 */
[----:B------:R-:W-:Y:S01]  /*164b0*/  IMAD.HI.U32 R11, R2, R5, RZ ;  /* 0x00000005020b7227 */ /* 0x000fe200078e00ff */
[----:B------:R-:W-:Y:S01]  /*164c0*/  IABS R6, R4 ;  /* 0x0000000400067213 */ /* 0x000fe20000000000 */
[----:B------:R0:W-:Y:S02]  /*164d0*/  STL [R1+0x130], R13 ;  /* 0x0001300d01007387 */ /* 0x0001e40000100800 */
[----:B------:R-:W-:-:S02]  /*164e0*/  @!P0 IMAD.IADD R0, R0, 0x1, -R24 ;  /* 0x0000000100008824 */ /* 0x000fc400078e0a18 */
[----:B------:R-:W-:Y:S02]  /*164f0*/  IMAD.MOV R11, RZ, RZ, -R11 ;  /* 0x000000ffff0b7224 */ /* 0x000fe400078e0a0b */
[----:B------:R-:W-:Y:S01]  /*16500*/  @!P3 IMAD.MOV R12, RZ, RZ, -R12 ;  /* 0x000000ffff0cb224 */ /* 0x000fe200078e0a0c */
[----:B------:R-:W-:Y:S01]  /*16510*/  ISETP.GT.U32.AND P0, PT, R24, R0, PT ;  /* 0x000000001800720c */ /* 0x000fe20003f04070 */
[--C-:B------:R-:W-:Y:S01]  /*16520*/  @!P4 IMAD.IADD R9, R9, 0x1, -R24.reuse ;  /* 0x000000010909c824 */ /* 0x100fe200078e0a18 */
[----:B------:R-:W-:Y:S01]  /*16530*/  ISETP.GE.AND P3, PT, R7, RZ, PT ;  /* 0x000000ff0700720c */ /* 0x000fe20003f66270 */
[----:B------:R-:W-:Y:S01]  /*16540*/  @!P5 IMAD.IADD R10, R10, 0x1, -R24 ;  /* 0x000000010a0ad824 */ /* 0x000fe200078e0a18 */
[----:B------:R-:W-:Y:S01]  /*16550*/  ISETP.GE.AND P5, PT, R4, RZ, PT ;  /* 0x000000ff0400720c */ /* 0x000fe20003fa6270 */
[----:B------:R-:W-:Y:S01]  /*16560*/  IMAD.HI.U32 R4, R2, R6, RZ ;  /* 0x0000000602047227 */ /* 0x000fe200078e00ff */
[C---:B------:R-:W-:Y:S01]  /*16570*/  ISETP.GT.U32.AND P4, PT, R24.reuse, R9, PT ;  /* 0x000000091800720c */ /* 0x040fe20003f84070 */
[----:B------:R1:W-:Y:S01]  /*16580*/  STL [R1+0x12c], R12 ;  /* 0x00012c0c01007387 */ /* 0x0003e20000100800 */
[----:B0-----:R-:W-:Y:S01]  /*16590*/  IADD3 R13, R29, 0x56, RZ ;  /* 0x000000561d0d7810 */ /* 0x001fe20007ffe0ff */
[----:B------:R-:W-:-:S02]  /*165a0*/  IMAD R5, R24, R11, R5 ;  /* 0x0000000b18057224 */ /* 0x000fc400078e0205 */
[----:B------:R-:W-:Y:S02]  /*165b0*/  IMAD.MOV R4, RZ, RZ, -R4 ;  /* 0x000000ffff047224 */ /* 0x000fe400078e0a04 */
[----:B------:R-:W-:Y:S01]  /*165c0*/  @!P0 IMAD.IADD R0, R0, 0x1, -R24 ;  /* 0x0000000100008824 */ /* 0x000fe200078e0a18 */
[----:B------:R-:W-:Y:S01]  /*165d0*/  ISETP.GT.U32.AND P0, PT, R24, R5, PT ;  /* 0x000000051800720c */ /* 0x000fe20003f04070 */
[----:B------:R-:W-:-:S04]  /*165e0*/  IMAD.HI.U32 R7, R2, R8, RZ ;  /* 0x0000000802077227 */ /* 0x000fc800078e00ff */
[C---:B------:R-:W-:Y:S02]  /*165f0*/  IMAD R6, R24.reuse, R4, R6 ;  /* 0x0000000418067224 */ /* 0x040fe400078e0206 */
[----:B------:R-:W-:Y:S02]  /*16600*/  IMAD.MOV.U32 R11, RZ, RZ, R0 ;  /* 0x000000ffff0b7224 */ /* 0x000fe400078e0000 */
[----:B------:R-:W-:Y:S02]  /*16610*/  IMAD.MOV R7, RZ, RZ, -R7 ;  /* 0x000000ffff077224 */ /* 0x000fe400078e0a07 */
[----:B------:R-:W-:Y:S01]  /*16620*/  @!P4 IMAD.IADD R9, R9, 0x1, -R24 ;  /* 0x000000010909c824 */ /* 0x000fe200078e0a18 */
[----:B------:R-:W-:Y:S01]  /*16630*/  ISETP.GE.AND P4, PT, R13, RZ, PT ;  /* 0x000000ff0d00720c */ /* 0x000fe20003f86270 */
[----:B------:R-:W-:Y:S01]  /*16640*/  @!P6 IMAD.MOV R11, RZ, RZ, -R11 ;  /* 0x000000ffff0be224 */ /* 0x000fe200078e0a0b */
[C---:B------:R-:W-:Y:S01]  /*16650*/  ISETP.GT.U32.AND P6, PT, R24.reuse, R6, PT ;  /* 0x000000061800720c */ /* 0x040fe20003fc4070 */
[----:B------:R-:W-:Y:S01]  /*16660*/  IMAD R8, R24, R7, R8 ;  /* 0x0000000718087224 */ /* 0x000fe200078e0208 */
[----:B------:R-:W-:Y:S01]  /*16670*/  IABS R13, R13 ;  /* 0x0000000d000d7213 */ /* 0x000fe20000000000 */
[----:B------:R-:W-:Y:S01]  /*16680*/  IMAD.MOV.U32 R15, RZ, RZ, R9 ;  /* 0x000000ffff0f7224 */ /* 0x000fe200078e0009 */
[----:B------:R-:W-:Y:S01]  /*16690*/  IADD3 R7, R29, 0x53, RZ ;  /* 0x000000531d077810 */ /* 0x000fe20007ffe0ff */
[----:B------:R-:W-:-:S02]  /*166a0*/  @!P0 IMAD.IADD R5, R5, 0x1, -R24 ;  /* 0x0000000105058824 */ /* 0x000fc400078e0a18 */
[----:B------:R-:W-:Y:S01]  /*166b0*/  @!P2 IMAD.MOV R15, RZ, RZ, -R15 ;  /* 0x000000ffff0fa224 */ /* 0x000fe200078e0a0f */
[C---:B------:R-:W-:Y:S01]  /*166c0*/  ISETP.GT.U32.AND P2, PT, R24.reuse, R8, PT ;  /* 0x000000081800720c */ /* 0x040fe20003f44070 */
[----:B-1----:R-:W-:Y:S01]  /*166d0*/  IMAD.MOV.U32 R12, RZ, RZ, R10 ;  /* 0x000000ffff0c7224 */ /* 0x002fe200078e000a */
[----:B------:R-:W-:Y:S01]  /*166e0*/  ISETP.GT.U32.AND P0, PT, R24, R5, PT ;  /* 0x000000051800720c */ /* 0x000fe20003f04070 */
[----:B------:R-:W-:Y:S01]  /*166f0*/  IMAD.HI.U32 R14, R2, R13, RZ ;  /* 0x0000000d020e7227 */ /* 0x000fe200078e00ff */
[----:B------:R-:W-:Y:S02]  /*16700*/  IADD3 R10, R29, 0x55, RZ ;  /* 0x000000551d0a7810 */ /* 0x000fe40007ffe0ff */
[----:B------:R-:W-:Y:S01]  /*16710*/  IABS R0, R7 ;  /* 0x0000000700007213 */ /* 0x000fe20000000000 */
[----:B------:R-:W-:Y:S01]  /*16720*/  @!P1 IMAD.MOV R12, RZ, RZ, -R12 ;  /* 0x000000ffff0c9224 */ /* 0x000fe200078e0a0c */
[----:B------:R-:W-:Y:S01]  /*16730*/  ISETP.GE.AND P1, PT, R3, RZ, PT ;  /* 0x000000ff0300720c */ /* 0x000fe20003f26270 */
[----:B------:R-:W-:Y:S01]  /*16740*/  @!P6 IMAD.IADD R6, R6, 0x1, -R24 ;  /* 0x000000010606e824 */ /* 0x000fe200078e0a18 */
[----:B------:R-:W-:Y:S01]  /*16750*/  IADD3 R3, R29, 0x54, RZ ;  /* 0x000000541d037810 */ /* 0x000fe20007ffe0ff */
[----:B------:R-:W-:Y:S01]  /*16760*/  IMAD.MOV R14, RZ, RZ, -R14 ;  /* 0x000000ffff0e7224 */ /* 0x000fe200078e0a0e */
[----:B------:R-:W-:Y:S01]  /*16770*/  STL [R1+0x124], R12 ;  /* 0x0001240c01007387 */ /* 0x000fe20000100800 */
[--C-:B------:R-:W-:Y:S01]  /*16780*/  @!P2 IMAD.IADD R8, R8, 0x1, -R24.reuse ;  /* 0x000000010808a824 */ /* 0x100fe200078e0a18 */
[----:B------:R-:W-:Y:S01]  /*16790*/  ISETP.GT.U32.AND P6, PT, R24, R6, PT ;  /* 0x000000061800720c */ /* 0x000fe20003fc4070 */
[----:B------:R-:W-:Y:S01]  /*167a0*/  @!P0 IMAD.IADD R5, R5, 0x1, -R24 ;  /* 0x0000000105058824 */ /* 0x000fe200078e0a18 */
[----:B------:R0:W-:Y:S01]  /*167b0*/  STL [R1+0x128], R11 ;  /* 0x0001280b01007387 */ /* 0x0001e20000100800 */
[----:B------:R-:W-:-:S02]  /*167c0*/  ISETP.GE.AND P0, PT, R10, RZ, PT ;  /* 0x000000ff0a00720c */ /* 0x000fc40003f06270 */
[C---:B------:R-:W-:Y:S01]  /*167d0*/  ISETP.GT.U32.AND P2, PT, R24.reuse, R8, PT ;  /* 0x000000081800720c */ /* 0x040fe20003f44070 */
[----:B------:R-:W-:Y:S01]  /*167e0*/  IMAD.MOV.U32 R16, RZ, RZ, R5 ;  /* 0x000000ffff107224 */ /* 0x000fe200078e0005 */
[----:B------:R-:W-:Y:S01]  /*167f0*/  IABS R4, R3 ;  /* 0x0000000300047213 */ /* 0x000fe20000000000 */
[----:B------:R-:W-:Y:S02]  /*16800*/  STL [R1+0x120], R15 ;  /* 0x0001200f01007387 */ /* 0x000fe40000100800 */
[----:B------:R-:W-:Y:S01]  /*16810*/  @!P3 IMAD.MOV R16, RZ, RZ, -R16 ;  /* 0x000000ffff10b224 */ /* 0x000fe200078e0a10 */
[----:B0-----:R-:W-:Y:S01]  /*16820*/  IABS R11, R10 ;  /* 0x0000000a000b7213 */ /* 0x001fe20000000000 */
[----:B------:R-:W-:Y:S02]  /*16830*/  IMAD R10, R24, R14, R13 ;  /* 0x0000000e180a7224 */ /* 0x000fe400078e020d */
[----:B------:R-:W-:Y:S01]  /*16840*/  @!P6 IMAD.IADD R6, R6, 0x1, -R24 ;  /* 0x000000010606e824 */ /* 0x000fe200078e0a18 */
[----:B------:R0:W-:Y:S01]  /*16850*/  STL [R1+0x114], R16 ;  /* 0x0001141001007387 */ /* 0x0001e20000100800 */
[----:B------:R-:W-:Y:S01]  /*16860*/  IMAD.HI.U32 R12, R2, R11, RZ ;  /* 0x0000000b020c7227 */ /* 0x000fe200078e00ff */
[----:B------:R-:W-:-:S03]  /*16870*/  ISETP.GT.U32.AND P6, PT, R24, R10, PT ;  /* 0x0000000a1800720c */ /* 0x000fc60003fc4070 */
[----:B------:R-:W-:Y:S02]  /*16880*/  IMAD.MOV R12, RZ, RZ, -R12 ;  /* 0x000000ffff0c7224 */ /* 0x000fe400078e0a0c */
[----:B------:R-:W-:Y:S01]  /*16890*/  IMAD.HI.U32 R9, R2, R4, RZ ;  /* 0x0000000402097227 */ /* 0x000fe200078e00ff */
[----:B0-----:R-:W-:-:S03]  /*168a0*/  IADD3 R16, R29, 0x49, RZ ;  /* 0x000000491d107810 */ /* 0x001fc60007ffe0ff */
[----:B------:R-:W-:Y:S02]  /*168b0*/  IMAD R11, R24, R12, R11 ;  /* 0x0000000c180b7224 */ /* 0x000fe400078e020b */
[----:B------:R-:W-:Y:S01]  /*168c0*/  IMAD.HI.U32 R12, R2, R0, RZ ;  /* 0x00000000020c7227 */ /* 0x000fe200078e00ff */
[----:B------:R-:W-:Y:S02]  /*168d0*/  IABS R17, R16 ;  /* 0x0000001000117213 */ /* 0x000fe40000000000 */
[----:B------:R-:W-:Y:S01]  /*168e0*/  ISETP.GT.U32.AND P3, PT, R24, R11, PT ;  /* 0x0000000b1800720c */ /* 0x000fe20003f64070 */
[----:B------:R-:W-:Y:S02]  /*168f0*/  IMAD.MOV R5, RZ, RZ, -R12 ;  /* 0x000000ffff057224 */ /* 0x000fe400078e0a0c */
[----:B------:R-:W-:Y:S02]  /*16900*/  @!P2 IMAD.IADD R8, R8, 0x1, -R24 ;  /* 0x000000010808a824 */ /* 0x000fe400078e0a18 */
[----:B------:R-:W-:Y:S01]  /*16910*/  IMAD.MOV.U32 R15, RZ, RZ, R6 ;  /* 0x000000ffff0f7224 */ /* 0x000fe200078e0006 */
[----:B------:R-:W-:Y:S01]  /*16920*/  IADD3 R6, R29, 0x50, RZ ;  /* 0x000000501d067810 */ /* 0x000fe20007ffe0ff */
[----:B------:R-:W-:-:S02]  /*16930*/  IMAD.MOV R9, RZ, RZ, -R9 ;  /* 0x000000ffff097224 */ /* 0x000fc400078e0a09 */
[C---:B------:R-:W-:Y:S01]  /*16940*/  IMAD R0, R24.reuse, R5, R0 ;  /* 0x0000000518007224 */ /* 0x040fe200078e0200 */
[----:B------:R-:W-:Y:S01]  /*16950*/  IADD3 R5, R29, 0x51, RZ ;  /* 0x000000511d057810 */ /* 0x000fe20007ffe0ff */
[----:B------:R-:W-:Y:S01]  /*16960*/  IMAD.MOV.U32 R13, RZ, RZ, R8 ;  /* 0x000000ffff0d7224 */ /* 0x000fe200078e0008 */
[----:B------:R-:W-:Y:S01]  /*16970*/  IABS R14, R6 ;  /* 0x00000006000e7213 */ /* 0x000fe20000000000 */
[----:B------:R-:W-:Y:S01]  /*16980*/  @!P5 IMAD.MOV R15, RZ, RZ, -R15 ;  /* 0x000000ffff0fd224 */ /* 0x000fe200078e0a0f */
[----:B------:R-:W-:Y:S01]  /*16990*/  ISETP.GE.AND P5, PT, R3, RZ, PT ;  /* 0x000000ff0300720c */ /* 0x000fe20003fa6270 */
[----:B------:R-:W-:Y:S01]  /*169a0*/  IMAD R3, R24, R9, R4 ;  /* 0x0000000918037224 */ /* 0x000fe200078e0204 */
[----:B------:R-:W-:Y:S01]  /*169b0*/  IADD3 R4, R29, 0x52, RZ ;  /* 0x000000521d047810 */ /* 0x000fe20007ffe0ff */
[--C-:B------:R-:W-:Y:S01]  /*169c0*/  @!P6 IMAD.IADD R10, R10, 0x1, -R24.reuse ;  /* 0x000000010a0ae824 */ /* 0x100fe200078e0a18 */
[----:B------:R-:W-:Y:S01]  /*169d0*/  IABS R8, R5 ;  /* 0x0000000500087213 */ /* 0x000fe20000000000 */
[----:B------:R-:W-:Y:S01]  /*169e0*/  @!P1 IMAD.MOV R13, RZ, RZ, -R13 ;  /* 0x000000ffff0d9224 */ /* 0x000fe200078e0a0d */
[C---:B------:R-:W-:Y:S01]  /*169f0*/  ISETP.GT.U32.AND P1, PT, R24.reuse, R0, PT ;  /* 0x000000001800720c */ /* 0x040fe20003f24070 */
[----:B------:R-:W-:Y:S01]  /*16a00*/  @!P3 IMAD.IADD R11, R11, 0x1, -R24 ;  /* 0x000000010b0bb824 */ /* 0x000fe200078e0a18 */
[C---:B------:R-:W-:Y:S01]  /*16a10*/  ISETP.GT.U32.AND P6, PT, R24.reuse, R10, PT ;  /* 0x0000000a1800720c */ /* 0x040fe20003fc4070 */
[----:B------:R0:W-:Y:S01]  /*16a20*/  STL [R1+0xe8], R15 ;  /* 0x0000e80f01007387 */ /* 0x0001e20000100800 */
[----:B------:R-:W-:Y:S01]  /*16a30*/  ISETP.GT.U32.AND P2, PT, R24, R3, PT ;  /* 0x000000031800720c */ /* 0x000fe20003f44070 */
[----:B------:R-:W-:Y:S01]  /*16a40*/  IMAD.HI.U32 R20, R2, R17, RZ ;  /* 0x0000001102147227 */ /* 0x000fe200078e00ff */
[----:B------:R-:W-:Y:S01]  /*16a50*/  IABS R9, R4 ;  /* 0x0000000400097213 */ /* 0x000fe20000000000 */
[----:B------:R1:W-:Y:S01]  /*16a60*/  STL [R1+0x10c], R13 ;  /* 0x00010c0d01007387 */ /* 0x0003e20000100800 */
[----:B------:R-:W-:Y:S01]  /*16a70*/  ISETP.GT.U32.AND P3, PT, R24, R11, PT ;  /* 0x0000000b1800720c */ /* 0x000fe20003f64070 */
[----:B------:R-:W-:-:S02]  /*16a80*/  IMAD.MOV R20, RZ, RZ, -R20 ;  /* 0x000000ffff147224 */ /* 0x000fc400078e0a14 */
[----:B------:R-:W-:-:S04]  /*16a90*/  IMAD.HI.U32 R12, R2, R9, RZ ;  /* 0x00000009020c7227 */ /* 0x000fc800078e00ff */
[--C-:B------:R-:W-:Y:S02]  /*16aa0*/  @!P1 IMAD.IADD R0, R0, 0x1, -R24.reuse ;  /* 0x0000000100009824 */ /* 0x100fe400078e0a18 */
[--C-:B------:R-:W-:Y:S01]  /*16ab0*/  @!P6 IMAD.IADD R10, R10, 0x1, -R24.reuse ;  /* 0x000000010a0ae824 */ /* 0x100fe200078e0a18 */
[----:B------:R-:W-:Y:S01]  /*16ac0*/  ISETP.GE.AND P6, PT, R7, RZ, PT ;  /* 0x000000ff0700720c */ /* 0x000fe20003fc6270 */
[----:B------:R-:W-:Y:S01]  /*16ad0*/  @!P2 IMAD.IADD R3, R3, 0x1, -R24 ;  /* 0x000000010303a824 */ /* 0x000fe200078e0a18 */
[----:B------:R-:W-:Y:S01]  /*16ae0*/  ISETP.GT.U32.AND P1, PT, R24, R0, PT ;  /* 0x000000001800720c */ /* 0x000fe20003f24070 */
[----:B------:R-:W-:Y:S02]  /*16af0*/  IMAD.MOV R12, RZ, RZ, -R12 ;  /* 0x000000ffff0c7224 */ /* 0x000fe400078e0a0c */
[----:B------:R-:W-:Y:S01]  /*16b00*/  IMAD.HI.U32 R7, R2, R8, RZ ;  /* 0x0000000802077227 */ /* 0x000fe200078e00ff */
[----:B------:R-:W-:-:S03]  /*16b10*/  ISETP.GT.U32.AND P2, PT, R24, R3, PT ;  /* 0x000000031800720c */ /* 0x000fc60003f44070 */
[C---:B------:R-:W-:Y:S02]  /*16b20*/  IMAD R9, R24.reuse, R12, R9 ;  /* 0x0000000c18097224 */ /* 0x040fe400078e0209 */
[----:B------:R-:W-:Y:S02]  /*16b30*/  IMAD.MOV R7, RZ, RZ, -R7 ;  /* 0x000000ffff077224 */ /* 0x000fe400078e0a07 */
[----:B------:R-:W-:Y:S01]  /*16b40*/  @!P3 IMAD.IADD R11, R11, 0x1, -R24 ;  /* 0x000000010b0bb824 */ /* 0x000fe200078e0a18 */
[C---:B------:R-:W-:Y:S01]  /*16b50*/  ISETP.GT.U32.AND P3, PT, R24.reuse, R9, PT ;  /* 0x000000091800720c */ /* 0x040fe20003f64070 */
[----:B------:R-:W-:Y:S02]  /*16b60*/  IMAD R8, R24, R7, R8 ;  /* 0x0000000718087224 */ /* 0x000fe400078e0208 */
[--C-:B------:R-:W-:Y:S02]  /*16b70*/  @!P1 IMAD.IADD R0, R0, 0x1, -R24.reuse ;  /* 0x0000000100009824 */ /* 0x100fe400078e0a18 */
[----:B------:R-:W-:Y:S01]  /*16b80*/  @!P2 IMAD.IADD R3, R3, 0x1, -R24 ;  /* 0x000000010303a824 */ /* 0x000fe200078e0a18 */
[----:B------:R-:W-:Y:S01]  /*16b90*/  ISETP.GT.U32.AND P1, PT, R24, R8, PT ;  /* 0x000000081800720c */ /* 0x000fe20003f24070 */
[----:B0-----:R-:W-:Y:S01]  /*16ba0*/  IMAD.MOV.U32 R15, RZ, RZ, R10 ;  /* 0x000000ffff0f7224 */ /* 0x001fe200078e000a */
[----:B------:R-:W-:Y:S01]  /*16bb0*/  ISETP.GE.AND P2, PT, R6, RZ, PT ;  /* 0x000000ff0600720c */ /* 0x000fe20003f46270 */
[----:B-1----:R-:W-:Y:S01]  /*16bc0*/  IMAD.MOV.U32 R13, RZ, RZ, R11 ;  /* 0x000000ffff0d7224 */ /* 0x002fe200078e000b */
[C---:B------:R-:W-:Y:S01]  /*16bd0*/  IADD3 R6, R29.reuse, 0x4c, RZ ;  /* 0x0000004c1d067810 */ /* 0x040fe20007ffe0ff */
[----:B------:R-:W-:Y:S01]  /*16be0*/  IMAD.MOV.U32 R12, RZ, RZ, R3 ;  /* 0x000000ffff0c7224 */ /* 0x000fe200078e0003 */
[----:B------:R-:W-:Y:S01]  /*16bf0*/  IADD3 R3, R29, 0x4e, RZ ;  /* 0x0000004e1d037810 */ /* 0x000fe20007ffe0ff */
[----:B------:R-:W-:Y:S01]  /*16c00*/  @!P4 IMAD.MOV R15, RZ, RZ, -R15 ;  /* 0x000000ffff0fc224 */ /* 0x000fe200078e0a0f */
[----:B------:R-:W-:Y:S01]  /*16c10*/  ISETP.GE.AND P4, PT, R4, RZ, PT ;  /* 0x000000ff0400720c */ /* 0x000fe20003f86270 */
[----:B------:R-:W-:Y:S01]  /*16c20*/  @!P3 IMAD.IADD R9, R9, 0x1, -R24 ;  /* 0x000000010909b824 */ /* 0x000fe200078e0a18 */
[----:B------:R-:W-:Y:S01]  /*16c30*/  IADD3 R4, R29, 0x4f, RZ ;  /* 0x0000004f1d047810 */ /* 0x000fe20007ffe0ff */
[----:B------:R-:W-:Y:S01]  /*16c40*/  @!P0 IMAD.MOV R13, RZ, RZ, -R13 ;  /* 0x000000ffff0d8224 */ /* 0x000fe200078e0a0d */
[----:B------:R-:W-:Y:S01]  /*16c50*/  ISETP.GE.AND P0, PT, R5, RZ, PT ;  /* 0x000000ff0500720c */ /* 0x000fe20003f06270 */
[----:B------:R-:W-:Y:S01]  /*16c60*/  @!P5 IMAD.MOV R12, RZ, RZ, -R12 ;  /* 0x000000ffff0cd224 */ /* 0x000fe200078e0a0c */
[----:B------:R-:W-:Y:S01]  /*16c70*/  ISETP.GT.U32.AND P3, PT, R24, R9, PT ;  /* 0x000000091800720c */ /* 0x000fe20003f64070 */
[----:B------:R-:W-:Y:S01]  /*16c80*/  @!P1 IMAD.IADD R8, R8, 0x1, -R24 ;  /* 0x0000000108089824 */ /* 0x000fe200078e0a18 */
[----:B------:R-:W-:Y:S01]  /*16c90*/  STL [R1+0xec], R15 ;  /* 0x0000ec0f01007387 */ /* 0x000fe20000100800 */
[----:B------:R-:W-:Y:S01]  /*16ca0*/  IABS R5, R4 ;  /* 0x0000000400057213 */ /* 0x000fe20000000000 */
[----:B------:R-:W-:Y:S01]  /*16cb0*/  IMAD.MOV.U32 R11, RZ, RZ, R0 ;  /* 0x000000ffff0b7224 */ /* 0x000fe200078e0000 */
[----:B------:R-:W-:Y:S01]  /*16cc0*/  IADD3 R0, R29, 0x4d, RZ ;  /* 0x0000004d1d007810 */ /* 0x000fe20007ffe0ff */
[----:B------:R-:W-:Y:S01]  /*16cd0*/  STL [R1+0xf8], R13 ;  /* 0x0000f80d01007387 */ /* 0x000fe20000100800 */
[----:B------:R-:W-:Y:S01]  /*16ce0*/  ISETP.GT.U32.AND P1, PT, R24, R8, PT ;  /* 0x000000081800720c */ /* 0x000fe20003f24070 */
[----:B------:R-:W-:Y:S01]  /*16cf0*/  IMAD.HI.U32 R7, R2, R5, RZ ;  /* 0x0000000502077227 */ /* 0x000fe200078e00ff */
[----:B------:R-:W-:Y:S01]  /*16d00*/  ISETP.GE.AND P5, PT, R4, RZ, PT ;  /* 0x000000ff0400720c */ /* 0x000fe20003fa6270 */
[----:B------:R0:W-:Y:S01]  /*16d10*/  STL [R1+0x104], R12 ;  /* 0x0001040c01007387 */ /* 0x0001e20000100800 */
[----:B------:R-:W-:Y:S01]  /*16d20*/  IABS R4, R0 ;  /* 0x0000000000047213 */ /* 0x000fe20000000000 */
[----:B------:R-:W-:Y:S01]  /*16d30*/  @!P6 IMAD.MOV R11, RZ, RZ, -R11 ;  /* 0x000000ffff0be224 */ /* 0x000fe200078e0a0b */
[----:B------:R-:W-:Y:S01]  /*16d40*/  ISETP.GE.AND P6, PT, R3, RZ, PT ;  /* 0x000000ff0300720c */ /* 0x000fe20003fc6270 */
[----:B------:R-:W-:-:S02]  /*16d50*/  IMAD.MOV R7, RZ, RZ, -R7 ;  /* 0x000000ffff077224 */ /* 0x000fc400078e0a07 */
[--C-:B------:R-:W-:Y:S01]  /*16d60*/  @!P3 IMAD.IADD R9, R9, 0x1, -R24.reuse ;  /* 0x000000010909b824 */ /* 0x100fe200078e0a18 */
[----:B------:R-:W-:Y:S01]  /*16d70*/  STL [R1+0x108], R11 ;  /* 0x0001080b01007387 */ /* 0x000fe20000100800 */
[----:B------:R-:W-:Y:S01]  /*16d80*/  IMAD R5, R24, R7, R5 ;  /* 0x0000000718057224 */ /* 0x000fe200078e0205 */
[----:B0-----:R-:W-:Y:S01]  /*16d90*/  IABS R12, R3 ;  /* 0x00000003000c7213 */ /* 0x001fe20000000000 */
[----:B------:R-:W-:Y:S01]  /*16da0*/  IMAD.MOV.U32 R13, RZ, RZ, R9 ;  /* 0x000000ffff0d7224 */ /* 0x000fe200078e0009 */
[----:B------:R-:W-:Y:S01]  /*16db0*/  IADD3 R9, R29, 0x47, RZ ;  /* 0x000000471d097810 */ /* 0x000fe20007ffe0ff */
[----:B------:R-:W-:Y:S01]  /*16dc0*/  @!P1 IMAD.IADD R8, R8, 0x1, -R24 ;  /* 0x0000000108089824 */ /* 0x000fe200078e0a18 */
[----:B------:R-:W-:Y:S01]  /*16dd0*/  ISETP.GT.U32.AND P1, PT, R24, R5, PT ;  /* 0x000000051800720c */ /* 0x000fe20003f24070 */
[----:B------:R-:W-:-:S04]  /*16de0*/  IMAD.HI.U32 R3, R2, R12, RZ ;  /* 0x0000000c02037227 */ /* 0x000fc800078e00ff */
[----:B------:R-:W-:Y:S02]  /*16df0*/  IMAD.MOV R3, RZ, RZ, -R3 ;  /* 0x000000ffff037224 */ /* 0x000fe400078e0a03 */
[----:B------:R-:W-:Y:S02]  /*16e00*/  @!P4 IMAD.MOV R13, RZ, RZ, -R13 ;  /* 0x000000ffff0dc224 */ /* 0x000fe400078e0a0d */
[----:B------:R-:W-:Y:S02]  /*16e10*/  IMAD R12, R24, R3, R12 ;  /* 0x00000003180c7224 */ /* 0x000fe400078e020c */
[----:B------:R-:W-:Y:S01]  /*16e20*/  IMAD.HI.U32 R10, R2, R14, RZ ;  /* 0x0000000e020a7227 */ /* 0x000fe200078e00ff */
[----:B------:R0:W-:Y:S02]  /*16e30*/  STL [R1+0xf0], R13 ;  /* 0x0000f00d01007387 */ /* 0x0001e40000100800 */
[----:B------:R-:W-:Y:S01]  /*16e40*/  ISETP.GT.U32.AND P4, PT, R24, R12, PT ;  /* 0x0000000c1800720c */ /* 0x000fe20003f84070 */
[----:B------:R-:W-:-:S02]  /*16e50*/  IMAD.MOV R10, RZ, RZ, -R10 ;  /* 0x000000ffff0a7224 */ /* 0x000fc400078e0a0a */
[----:B------:R-:W-:Y:S02]  /*16e60*/  @!P1 IMAD.IADD R5, R5, 0x1, -R24 ;  /* 0x0000000105059824 */ /* 0x000fe400078e0a18 */
[----:B------:R-:W-:Y:S01]  /*16e70*/  IMAD R14, R24, R10, R14 ;  /* 0x0000000a180e7224 */ /* 0x000fe200078e020e */
[----:B------:R-:W-:Y:S01]  /*16e80*/  IABS R10, R6 ;  /* 0x00000006000a7213 */ /* 0x000fe20000000000 */
[----:B------:R-:W-:Y:S01]  /*16e90*/  IMAD.HI.U32 R7, R2, R4, RZ ;  /* 0x0000000402077227 */ /* 0x000fe200078e00ff */
[C---:B------:R-:W-:Y:S02]  /*16ea0*/  ISETP.GT.U32.AND P1, PT, R24.reuse, R5, PT ;  /* 0x000000051800720c */ /* 0x040fe40003f24070 */
[----:B------:R-:W-:Y:S01]  /*16eb0*/  ISETP.GT.U32.AND P3, PT, R24, R14, PT ;  /* 0x0000000e1800720c */ /* 0x000fe20003f64070 */
[----:B------:R-:W-:Y:S01]  /*16ec0*/  IMAD.HI.U32 R3, R2, R10, RZ ;  /* 0x0000000a02037227 */ /* 0x000fe200078e00ff */
[----:B0-----:R-:W-:-:S03]  /*16ed0*/  IADD3 R13, R29, 0x4b, RZ ;  /* 0x0000004b1d0d7810 */ /* 0x001fc60007ffe0ff */
[----:B------:R-:W-:Y:S02]  /*16ee0*/  @!P4 IMAD.IADD R12, R12, 0x1, -R24 ;  /* 0x000000010c0cc824 */ /* 0x000fe400078e0a18 */
[----:B------:R-:W-:Y:S01]  /*16ef0*/  IMAD.MOV.U32 R11, RZ, RZ, R8 ;  /* 0x000000ffff0b7224 */ /* 0x000fe200078e0008 */
[----:B------:R-:W-:Y:S01]  /*16f00*/  IABS R8, R9 ;  /* 0x0000000900087213 */ /* 0x000fe20000000000 */
[----:B------:R-:W-:Y:S01]  /*16f10*/  IMAD.MOV R3, RZ, RZ, -R3 ;  /* 0x000000ffff037224 */ /* 0x000fe200078e0a03 */
[----:B------:R-:W-:Y:S01]  /*16f20*/  ISETP.GT.U32.AND P4, PT, R24, R12, PT ;  /* 0x0000000c1800720c */ /* 0x000fe20003f84070 */
[----:B------:R-:W-:Y:S02]  /*16f30*/  IMAD.MOV R7, RZ, RZ, -R7 ;  /* 0x000000ffff077224 */ /* 0x000fe400078e0a07 */
[----:B------:R-:W-:Y:S01]  /*16f40*/  @!P0 IMAD.MOV R11, RZ, RZ, -R11 ;  /* 0x000000ffff0b8224 */ /* 0x000fe200078e0a0b */
[----:B------:R-:W-:Y:S01]  /*16f50*/  ISETP.GE.AND P0, PT, R0, RZ, PT ;  /* 0x000000ff0000720c */ /* 0x000fe20003f06270 */
[C---:B------:R-:W-:Y:S01]  /*16f60*/  IMAD R10, R24.reuse, R3, R10 ;  /* 0x00000003180a7224 */ /* 0x040fe200078e020a */
[----:B------:R-:W-:Y:S01]  /*16f70*/  IADD3 R3, R29, 0x4a, RZ ;  /* 0x0000004a1d037810 */ /* 0x000fe20007ffe0ff */
[----:B------:R-:W-:Y:S01]  /*16f80*/  IMAD R0, R24, R7, R4 ;  /* 0x0000000718007224 */ /* 0x000fe200078e0204 */
[----:B------:R-:W-:Y:S01]  /*16f90*/  IABS R7, R13 ;  /* 0x0000000d00077213 */ /* 0x000fe20000000000 */
[--C-:B------:R-:W-:Y:S01]  /*16fa0*/  @!P3 IMAD.IADD R14, R14, 0x1, -R24.reuse ;  /* 0x000000010e0eb824 */ /* 0x100fe200078e0a18 */
[----:B------:R-:W-:Y:S01]  /*16fb0*/  IABS R19, R3 ;  /* 0x0000000300137213 */ /* 0x000fe20000000000 */
[--C-:B------:R-:W-:Y:S01]  /*16fc0*/  @!P1 IMAD.IADD R5, R5, 0x1, -R24.reuse ;  /* 0x0000000105059824 */ /* 0x100fe200078e0a18 */
[----:B------:R0:W-:Y:S01]  /*16fd0*/  STL [R1+0xf4], R11 ;  /* 0x0000f40b01007387 */ /* 0x0001e20000100800 */
[----:B------:R-:W-:Y:S01]  /*16fe0*/  ISETP.GT.U32.AND P1, PT, R24, R0, PT ;  /* 0x000000001800720c */ /* 0x000fe20003f24070 */
[----:B------:R-:W-:Y:S01]  /*16ff0*/  @!P4 IMAD.IADD R12, R12, 0x1, -R24 ;  /* 0x000000010c0cc824 */ /* 0x000fe200078e0a18 */
[----:B------:R-:W-:Y:S01]  /*17000*/  ISETP.GT.U32.AND P3, PT, R24, R14, PT ;  /* 0x0000000e1800720c */ /* 0x000fe20003f64070 */
[----:B------:R-:W-:Y:S01]  /*17010*/  IMAD.HI.U32 R18, R2, R19, RZ ;  /* 0x0000001302127227 */ /* 0x000fe200078e00ff */
[----:B------:R-:W-:-:S02]  /*17020*/  ISETP.GT.U32.AND P4, PT, R24, R10, PT ;  /* 0x0000000a1800720c */ /* 0x000fc40003f84070 */
[----:B------:R-:W-:Y:S01]  /*17030*/  IADD3 R4, R29, 0x48, RZ ;  /* 0x000000481d047810 */ /* 0x000fe20007ffe0ff */
[----:B------:R-:W-:Y:S02]  /*17040*/  IMAD.MOV R18, RZ, RZ, -R18 ;  /* 0x000000ffff127224 */ /* 0x000fe400078e0a12 */
[----:B0-----:R-:W-:-:S04]  /*17050*/  IMAD.HI.U32 R11, R2, R7, RZ ;  /* 0x00000007020b7227 */ /* 0x001fc800078e00ff */
[----:B------:R-:W-:Y:S02]  /*17060*/  IMAD.MOV R11, RZ, RZ, -R11 ;  /* 0x000000ffff0b7224 */ /* 0x000fe400078e0a0b */
[C---:B------:R-:W-:Y:S02]  /*17070*/  IMAD R18, R24.reuse, R18, R19 ;  /* 0x0000001218127224 */ /* 0x040fe400078e0213 */
[----:B------:R-:W-:Y:S02]  /*17080*/  IMAD R7, R24, R11, R7 ;  /* 0x0000000b18077224 */ /* 0x000fe400078e0207 */
[--C-:B------:R-:W-:Y:S02]  /*17090*/  @!P1 IMAD.IADD R0, R0, 0x1, -R24.reuse ;  /* 0x0000000100009824 */ /* 0x100fe400078e0a18 */
[--C-:B------:R-:W-:Y:S01]  /*170a0*/  @!P3 IMAD.IADD R14, R14, 0x1, -R24.reuse ;  /* 0x000000010e0eb824 */ /* 0x100fe200078e0a18 */
[----:B------:R-:W-:Y:S01]  /*170b0*/  ISETP.GT.U32.AND P1, PT, R24, R7, PT ;  /* 0x000000071800720c */ /* 0x000fe20003f24070 */
[----:B------:R-:W-:Y:S01]  /*170c0*/  @!P4 IMAD.IADD R10, R10, 0x1, -R24 ;  /* 0x000000010a0ac824 */ /* 0x000fe200078e0a18 */
[----:B------:R-:W-:Y:S01]  /*170d0*/  ISETP.GT.U32.AND P4, PT, R24, R18, PT ;  /* 0x000000121800720c */ /* 0x000fe20003f84070 */
[----:B------:R-:W-:Y:S01]  /*170e0*/  IMAD.MOV.U32 R21, RZ, RZ, R14 ;  /* 0x000000ffff157224 */ /* 0x000fe200078e000e */
[----:B------:R-:W-:Y:S01]  /*170f0*/  ISETP.GE.AND P3, PT, R6, RZ, PT ;  /* 0x000000ff0600720c */ /* 0x000fe20003f66270 */
[----:B------:R-:W-:Y:S01]  /*17100*/  IMAD.MOV.U32 R19, RZ, RZ, R5 ;  /* 0x000000ffff137224 */ /* 0x000fe200078e0005 */
[----:B------:R-:W-:Y:S01]  /*17110*/  IABS R6, R4 ;  /* 0x0000000400067213 */ /* 0x000fe20000000000 */
[----:B------:R-:W-:Y:S01]  /*17120*/  @!P2 IMAD.MOV R21, RZ, RZ, -R21 ;  /* 0x000000ffff15a224 */ /* 0x000fe200078e0a15 */
[----:B------:R-:W-:Y:S01]  /*17130*/  ISETP.GT.U32.AND P2, PT, R24, R0, PT ;  /* 0x000000001800720c */ /* 0x000fe20003f44070 */
[----:B------:R-:W-:-:S03]  /*17140*/  IMAD.HI.U32 R11, R2, R8, RZ ;  /* 0x00000008020b7227 */ /* 0x000fc600078e00ff */
[----:B------:R-:W-:Y:S01]  /*17150*/  STL [R1+0xe4], R21 ;  /* 0x0000e41501007387 */ /* 0x000fe20000100800 */
[----:B------:R-:W-:-:S04]  /*17160*/  IMAD.HI.U32 R15, R2, R6, RZ ;  /* 0x00000006020f7227 */ /* 0x000fc800078e00ff */
[--C-:B------:R-:W-:Y:S01]  /*17170*/  @!P1 IMAD.IADD R7, R7, 0x1, -R24.reuse ;  /* 0x0000000107079824 */ /* 0x100fe200078e0a18 */
[----:B------:R-:W-:Y:S01]  /*17180*/  ISETP.GT.U32.AND P1, PT, R24, R10, PT ;  /* 0x0000000a1800720c */ /* 0x000fe20003f24070 */
[----:B------:R-:W-:Y:S02]  /*17190*/  IMAD.MOV R15, RZ, RZ, -R15 ;  /* 0x000000ffff0f7224 */ /* 0x000fe400078e0a0f */
[----:B------:R-:W-:Y:S01]  /*171a0*/  @!P4 IMAD.IADD R18, R18, 0x1, -R24 ;  /* 0x000000011212c824 */ /* 0x000fe200078e0a18 */
[C---:B------:R-:W-:Y:S01]  /*171b0*/  ISETP.GT.U32.AND P4, PT, R24.reuse, R7, PT ;  /* 0x000000071800720c */ /* 0x040fe20003f84070 */
[C---:B------:R-:W-:Y:S02]  /*171c0*/  IMAD R17, R24.reuse, R20, R17 ;  /* 0x0000001418117224 */ /* 0x040fe400078e0211 */
[C---:B------:R-:W-:Y:S01]  /*171d0*/  IMAD R6, R24.reuse, R15, R6 ;  /* 0x0000000f18067224 */ /* 0x040fe200078e0206 */
[C---:B------:R-:W-:Y:S01]  /*171e0*/  IADD3 R15, R29.reuse, 0x46, RZ ;  /* 0x000000461d0f7810 */ /* 0x040fe20007ffe0ff */
[----:B------:R-:W-:Y:S01]  /*171f0*/  @!P5 IMAD.MOV R19, RZ, RZ, -R19 ;  /* 0x000000ffff13d224 */ /* 0x000fe200078e0a13 */
[C---:B------:R-:W-:Y:S01]  /*17200*/  ISETP.GT.U32.AND P5, PT, R24.reuse, R18, PT ;  /* 0x000000121800720c */ /* 0x040fe20003fa4070 */
[----:B------:R-:W-:Y:S01]  /*17210*/  IMAD.MOV R11, RZ, RZ, -R11 ;  /* 0x000000ffff0b7224 */ /* 0x000fe200078e0a0b */
[----:B------:R-:W-:Y:S01]  /*17220*/  IABS R14, R15 ;  /* 0x0000000f000e7213 */ /* 0x000fe20000000000 */
[----:B------:R-:W-:Y:S01]  /*17230*/  @!P6 IMAD.MOV R12, RZ, RZ, -R12 ;  /* 0x000000ffff0ce224 */ /* 0x000fe200078e0a0c */
[----:B------:R-:W-:Y:S01]  /*17240*/  ISETP.GT.U32.AND P6, PT, R24, R17, PT ;  /* 0x000000111800720c */ /* 0x000fe20003fc4070 */
        /* <DEDUP_REMOVED lines=8> */
[----:B------:R-:W-:Y:S01]  /*172d0*/  @!P5 IMAD.IADD R18, R18, 0x1, -R24 ;  /* 0x000000011212d824 */ /* 0x000fe200078e0a18 */
[----:B------:R-:W-:Y:S01]  /*172e0*/  ISETP.GE.AND P1, PT, R13, RZ, PT ;  /* 0x000000ff0d00720c */ /* 0x000fe20003f26270 */
[----:B------:R-:W-:Y:S01]  /*172f0*/  IMAD.MOV.U32 R20, RZ, RZ, R0 ;  /* 0x000000ffff147224 */ /* 0x000fe200078e0000 */
[----:B------:R-:W-:Y:S01]  /*17300*/  IABS R5, R11 ;  /* 0x0000000b00057213 */ /* 0x000fe20000000000 */
[--C-:B------:R-:W-:Y:S01]  /*17310*/  @!P6 IMAD.IADD R17, R17, 0x1, -R24.reuse ;  /* 0x000000011111e824 */ /* 0x100fe200078e0a18 */
[----:B------:R-:W-:Y:S01]  /*17320*/  ISETP.GE.AND P5, PT, R3, RZ, PT ;  /* 0x000000ff0300720c */ /* 0x000fe20003fa6270 */
[----:B------:R-:W-:Y:S01]  /*17330*/  @!P2 IMAD.IADD R6, R6, 0x1, -R24 ;  /* 0x000000010606a824 */ /* 0x000fe200078e0a18 */
[----:B------:R1:W-:Y:S01]  /*17340*/  STL [R1+0xd8], R12 ;  /* 0x0000d80c01007387 */ /* 0x0003e20000100800 */
[----:B0-----:R-:W-:Y:S01]  /*17350*/  IMAD.MOV.U32 R19, RZ, RZ, R10 ;  /* 0x000000ffff137224 */ /* 0x001fe200078e000a */
[----:B------:R-:W-:Y:S01]  /*17360*/  ISETP.GE.AND P2, PT, R4, RZ, PT ;  /* 0x000000ff0400720c */ /* 0x000fe20003f46270 */
[----:B------:R-:W-:Y:S01]  /*17370*/  IMAD.HI.U32 R13, R2, R14, RZ ;  /* 0x0000000e020d7227 */ /* 0x000fe200078e00ff */
[----:B------:R-:W-:-:S02]  /*17380*/  IADD3 R0, R29, 0x44, RZ ;  /* 0x000000441d007810 */ /* 0x000fc40007ffe0ff */
[----:B------:R-:W-:Y:S01]  /*17390*/  ISETP.GE.AND P6, PT, R16, RZ, PT ;  /* 0x000000ff1000720c */ /* 0x000fe20003fc6270 */
[----:B------:R-:W-:Y:S01]  /*173a0*/  @!P0 IMAD.MOV R20, RZ, RZ, -R20 ;  /* 0x000000ffff148224 */ /* 0x000fe200078e0a14 */
[C---:B------:R-:W-:Y:S01]  /*173b0*/  ISETP.GT.U32.AND P0, PT, R24.reuse, R17, PT ;  /* 0x000000111800720c */ /* 0x040fe20003f04070 */
[----:B------:R-:W-:Y:S01]  /*173c0*/  @!P3 IMAD.MOV R19, RZ, RZ, -R19 ;  /* 0x000000ffff13b224 */ /* 0x000fe200078e0a13 */
[----:B------:R-:W-:Y:S01]  /*173d0*/  ISETP.GT.U32.AND P3, PT, R24, R6, PT ;  /* 0x000000061800720c */ /* 0x000fe20003f64070 */
[----:B-1----:R-:W-:Y:S01]  /*173e0*/  IMAD.HI.U32 R12, R2, R5, RZ ;  /* 0x00000005020c7227 */ /* 0x002fe200078e00ff */
[----:B------:R-:W-:Y:S03]  /*173f0*/  STL [R1+0xb8], R20 ;  /* 0x0000b81401007387 */ /* 0x000fe60000100800 */
[----:B------:R-:W-:Y:S01]  /*17400*/  IMAD.MOV R13, RZ, RZ, -R13 ;  /* 0x000000ffff0d7224 */ /* 0x000fe200078e0a0d */
[----:B------:R-:W-:Y:S01]  /*17410*/  STL [R1+0xb4], R19 ;  /* 0x0000b41301007387 */ /* 0x000fe20000100800 */
[----:B------:R-:W-:-:S02]  /*17420*/  IMAD.MOV R12, RZ, RZ, -R12 ;  /* 0x000000ffff0c7224 */ /* 0x000fc400078e0a0c */
[----:B------:R-:W-:Y:S01]  /*17430*/  IMAD.MOV.U32 R10, RZ, RZ, R18 ;  /* 0x000000ffff0a7224 */ /* 0x000fe200078e0012 */
[C---:B------:R-:W-:Y:S01]  /*17440*/  IADD3 R18, R29.reuse, 0x16, RZ ;  /* 0x000000161d127810 */ /* 0x040fe20007ffe0ff */
[----:B------:R-:W-:Y:S02]  /*17450*/  @!P4 IMAD.IADD R8, R8, 0x1, -R24 ;  /* 0x000000010808c824 */ /* 0x000fe400078e0a18 */
[----:B------:R-:W-:Y:S02]  /*17460*/  @!P1 IMAD.MOV R7, RZ, RZ, -R7 ;  /* 0x000000ffff079224 */ /* 0x000fe400078e0a07 */
[C---:B------:R-:W-:Y:S01]  /*17470*/  IMAD R3, R24.reuse, R13, R14 ;  /* 0x0000000d18037224 */ /* 0x040fe200078e020e */
[C---:B------:R-:W-:Y:S01]  /*17480*/  ISETP.GT.U32.AND P4, PT, R24.reuse, R8, PT ;  /* 0x000000081800720c */ /* 0x040fe20003f84070 */
[C---:B------:R-:W-:Y:S01]  /*17490*/  IMAD R4, R24.reuse, R12, R5 ;  /* 0x0000000c18047224 */ /* 0x040fe200078e0205 */
[----:B------:R-:W-:Y:S01]  /*174a0*/  IADD3 R5, R29, 0x43, RZ ;  /* 0x000000431d057810 */ /* 0x000fe20007ffe0ff */
[----:B------:R-:W-:Y:S01]  /*174b0*/  @!P5 IMAD.MOV R10, RZ, RZ, -R10 ;  /* 0x000000ffff0ad224 */ /* 0x000fe200078e0a0a */
[----:B------:R0:W-:Y:S01]  /*174c0*/  STL [R1+0xb0], R7 ;  /* 0x0000b00701007387 */ /* 0x0001e20000100800 */
[C---:B------:R-:W-:Y:S01]  /*174d0*/  ISETP.GT.U32.AND P1, PT, R24.reuse, R3, PT ;  /* 0x000000031800720c */ /* 0x040fe20003f24070 */
[--C-:B------:R-:W-:Y:S01]  /*174e0*/  @!P0 IMAD.IADD R17, R17, 0x1, -R24.reuse ;  /* 0x0000000111118824 */ /* 0x100fe200078e0a18 */
[----:B------:R-:W-:Y:S01]  /*174f0*/  ISETP.GT.U32.AND P0, PT, R24, R4, PT ;  /* 0x000000041800720c */ /* 0x000fe20003f04070 */
[----:B------:R1:W-:Y:S01]  /*17500*/  STL [R1+0xac], R10 ;  /* 0x0000ac0a01007387 */ /* 0x0003e20000100800 */
[--C-:B------:R-:W-:Y:S01]  /*17510*/  @!P3 IMAD.IADD R6, R6, 0x1, -R24.reuse ;  /* 0x000000010606b824 */ /* 0x100fe200078e0a18 */
[----:B------:R-:W-:Y:S01]  /*17520*/  ISETP.GE.AND P3, PT, R15, RZ, PT ;  /* 0x000000ff0f00720c */ /* 0x000fe20003f66270 */
[----:B------:R-:W-:Y:S01]  /*17530*/  IMAD.MOV.U32 R13, RZ, RZ, R17 ;  /* 0x000000ffff0d7224 */ /* 0x000fe200078e0011 */
[----:B------:R-:W-:Y:S01]  /*17540*/  ISETP.GE.AND P5, PT, R9, RZ, PT ;  /* 0x000000ff0900720c */ /* 0x000fe20003fa6270 */
[----:B------:R-:W-:Y:S01]  /*17550*/  @!P4 IMAD.IADD R8, R8, 0x1, -R24 ;  /* 0x000000010808c824 */ /* 0x000fe200078e0a18 */
[----:B0-----:R-:W-:Y:S01]  /*17560*/  IABS R7, R5 ;  /* 0x0000000500077213 */ /* 0x001fe20000000000 */
[----:B------:R-:W-:Y:S01]  /*17570*/  IMAD.MOV.U32 R12, RZ, RZ, R6 ;  /* 0x000000ffff0c7224 */ /* 0x000fe200078e0006 */
[----:B------:R-:W-:Y:S01]  /*17580*/  ISETP.GE.AND P4, PT, R11, RZ, PT ;  /* 0x000000ff0b00720c */ /* 0x000fe20003f86270 */
[----:B------:R-:W-:Y:S01]  /*17590*/  IMAD.MOV.U32 R28, RZ, RZ, R8 ;  /* 0x000000ffff1c7224 */ /* 0x000fe200078e0008 */
[----:B-1----:R-:W-:Y:S01]  /*175a0*/  IABS R10, R0 ;  /* 0x00000000000a7213 */ /* 0x002fe20000000000 */
[----:B------:R-:W-:Y:S01]  /*175b0*/  IMAD.MOV.U32 R15, RZ, RZ, R7 ;  /* 0x000000ffff0f7224 */ /* 0x000fe200078e0007 */
[----:B------:R-:W-:Y:S01]  /*175c0*/  IABS R19, R18 ;  /* 0x0000001200137213 */ /* 0x000fe20000000000 */
[----:B------:R-:W-:Y:S01]  /*175d0*/  @!P1 IMAD.IADD R3, R3, 0x1, -R24 ;  /* 0x0000000103039824 */ /* 0x000fe200078e0a18 */
[----:B------:R-:W-:Y:S01]  /*175e0*/  ISETP.GE.AND P1, PT, R0, RZ, PT ;  /* 0x000000ff0000720c */ /* 0x000fe20003f26270 */
[----:B------:R-:W-:-:S04]  /*175f0*/  IMAD.HI.U32 R7, R2, R10, RZ ;  /* 0x0000000a02077227 */ /* 0x000fc800078e00ff */
[----:B------:R-:W-:Y:S02]  /*17600*/  IMAD.MOV R7, RZ, RZ, -R7 ;  /* 0x000000ffff077224 */ /* 0x000fe400078e0a07 */
[----:B------:R-:W-:Y:S01]  /*17610*/  @!P0 IMAD.IADD R4, R4, 0x1, -R24 ;  /* 0x0000000104048824 */ /* 0x000fe200078e0a18 */
[C---:B------:R-:W-:Y:S01]  /*17620*/  ISETP.GT.U32.AND P0, PT, R24.reuse, R3, PT ;  /* 0x000000031800720c */ /* 0x040fe20003f04070 */
[C---:B------:R-:W-:Y:S02]  /*17630*/  IMAD R10, R24.reuse, R7, R10 ;  /* 0x00000007180a7224 */ /* 0x040fe400078e020a */
[----:B------:R-:W-:Y:S02]  /*17640*/  @!P5 IMAD.MOV R28, RZ, RZ, -R28 ;  /* 0x000000ffff1cd224 */ /* 0x000fe400078e0a1c */
[----:B------:R-:W-:Y:S01]  /*17650*/  @!P6 IMAD.MOV R13, RZ, RZ, -R13 ;  /* 0x000000ffff0de224 */ /* 0x000fe200078e0a0d */
[----:B------:R-:W-:Y:S01]  /*17660*/  ISETP.GT.U32.AND P5, PT, R24, R10, PT ;  /* 0x0000000a1800720c */ /* 0x000fe20003fa4070 */
[----:B------:R-:W-:Y:S01]  /*17670*/  IMAD.HI.U32 R0, R2, R15, RZ ;  /* 0x0000000f02007227 */ /* 0x000fe200078e00ff */
[----:B------:R-:W-:-:S02]  /*17680*/  ISETP.GT.U32.AND P6, PT, R24, R4, PT ;  /* 0x000000041800720c */ /* 0x000fc40003fc4070 */
[----:B------:R-:W-:Y:S01]  /*17690*/  STL [R1+0x8], R13 ;  /* 0x0000080d01007387 */ /* 0x000fe20000100800 */
[----:B------:R-:W-:Y:S01]  /*176a0*/  @!P2 IMAD.MOV R12, RZ, RZ, -R12 ;  /* 0x000000ffff0ca224 */ /* 0x000fe200078e0a0c */
[----:B------:R-:W-:Y:S01]  /*176b0*/  ISETP.GE.AND P2, PT, R5, RZ, PT ;  /* 0x000000ff0500720c */ /* 0x000fe20003f46270 */
[----:B------:R-:W-:Y:S01]  /*176c0*/  IMAD.MOV R0, RZ, RZ, -R0 ;  /* 0x000000ffff007224 */ /* 0x000fe200078e0a00 */
[----:B------:R-:W-:Y:S01]  /*176d0*/  IADD3 R5, R29, 0x41, RZ ;  /* 0x000000411d057810 */ /* 0x000fe20007ffe0ff */
[--C-:B------:R-:W-:Y:S01]  /*176e0*/  @!P0 IMAD.IADD R3, R3, 0x1, -R24.reuse ;  /* 0x0000000103038824 */ /* 0x100fe200078e0a18 */
[----:B------:R0:W-:Y:S01]  /*176f0*/  STL [R1+0x4], R12 ;  /* 0x0000040c01007387 */ /* 0x0001e20000100800 */
[----:B------:R-:W-:Y:S01]  /*17700*/  IMAD R15, R24, R0, R15 ;  /* 0x00000000180f7224 */ /* 0x000fe200078e020f */
[C---:B------:R-:W-:Y:S01]  /*17710*/  IADD3 R0, R29.reuse, 0x40, RZ ;  /* 0x000000401d007810 */ /* 0x040fe20007ffe0ff */
[--C-:B------:R-:W-:Y:S01]  /*17720*/  @!P5 IMAD.IADD R10, R10, 0x1, -R24.reuse ;  /* 0x000000010a0ad824 */ /* 0x100fe200078e0a18 */
[----:B------:R-:W-:Y:S01]  /*17730*/  IABS R8, R5 ;  /* 0x0000000500087213 */ /* 0x000fe20000000000 */
[----:B------:R-:W-:Y:S01]  /*17740*/  @!P6 IMAD.IADD R4, R4, 0x1, -R24 ;  /* 0x000000010404e824 */ /* 0x000fe200078e0a18 */
[C---:B------:R-:W-:Y:S01]  /*17750*/  ISETP.GT.U32.AND P6, PT, R24.reuse, R15, PT ;  /* 0x0000000f1800720c */ /* 0x040fe20003fc4070 */
[----:B------:R-:W-:Y:S01]  /*17760*/  @!P3 IMAD.MOV R3, RZ, RZ, -R3 ;  /* 0x000000ffff03b224 */ /* 0x000fe200078e0a03 */
[----:B------:R-:W-:Y:S01]  /*17770*/  ISETP.GT.U32.AND P5, PT, R24, R10, PT ;  /* 0x0000000a1800720c */ /* 0x000fe20003fa4070 */
[----:B------:R-:W-:Y:S01]  /*17780*/  IMAD.HI.U32 R6, R2, R8, RZ ;  /* 0x0000000802067227 */ /* 0x000fe200078e00ff */
[----:B0-----:R-:W-:Y:S01]  /*17790*/  IADD3 R12, R29, 0x42, RZ ;  /* 0x000000421d0c7810 */ /* 0x001fe20007ffe0ff */
[----:B------:R-:W-:Y:S01]  /*177a0*/  STL [R1+0x1df4], R28 ;  /* 0x001df41c01007387 */ /* 0x000fe20000100800 */
[----:B------:R-:W-:Y:S01]  /*177b0*/  IABS R7, R0 ;  /* 0x0000000000077213 */ /* 0x000fe20000000000 */
[----:B------:R-:W-:Y:S01]  /*177c0*/  IMAD.MOV R6, RZ, RZ, -R6 ;  /* 0x000000ffff067224 */ /* 0x000fe200078e0a06 */
[----:B------:R-:W-:Y:S01]  /*177d0*/  ISETP.GE.AND P0, PT, R12, RZ, PT ;  /* 0x000000ff0c00720c */ /* 0x000fe20003f06270 */
[----:B------:R-:W-:Y:S01]  /*177e0*/  IMAD.MOV.U32 R11, RZ, RZ, R4 ;  /* 0x000000ffff0b7224 */ /* 0x000fe200078e0004 */
[----:B------:R-:W-:Y:S01]  /*177f0*/  IABS R12, R12 ;  /* 0x0000000c000c7213 */ /* 0x000fe20000000000 */
[----:B------:R-:W-:Y:S01]  /*17800*/  IMAD R8, R24, R6, R8 ;  /* 0x0000000618087224 */ /* 0x000fe200078e0208 */
[----:B------:R-:W-:Y:S01]  /*17810*/  ISETP.GE.AND P3, PT, R5, RZ, PT ;  /* 0x000000ff0500720c */ /* 0x000fe20003f66270 */
[----:B------:R-:W-:Y:S01]  /*17820*/  @!P6 IMAD.IADD R15, R15, 0x1, -R24 ;  /* 0x000000010f0fe824 */ /* 0x000fe200078e0a18 */
[----:B------:R0:W-:Y:S01]  /*17830*/  STL [R1+0x1df8], R3 ;  /* 0x001df80301007387 */ /* 0x0001e20000100800 */
[----:B------:R-:W-:Y:S01]  /*17840*/  IMAD.HI.U32 R9, R2, R12, RZ ;  /* 0x0000000c02097227 */ /* 0x000fe200078e00ff */
[----:B------:R-:W-:-:S02]  /*17850*/  IADD3 R4, R29, 0x3c, RZ ;  /* 0x0000003c1d047810 */ /* 0x000fc40007ffe0ff */
[----:B------:R-:W-:Y:S01]  /*17860*/  ISETP.GT.U32.AND P6, PT, R24, R15, PT ;  /* 0x0000000f1800720c */ /* 0x000fe20003fc4070 */
[----:B------:R-:W-:Y:S02]  /*17870*/  IMAD.MOV R9, RZ, RZ, -R9 ;  /* 0x000000ffff097224 */ /* 0x000fe400078e0a09 */
[----:B------:R-:W-:Y:S02]  /*17880*/  @!P5 IMAD.IADD R10, R10, 0x1, -R24 ;  /* 0x000000010a0ad824 */ /* 0x000fe400078e0a18 */
[----:B------:R-:W-:Y:S01]  /*17890*/  IMAD R12, R24, R9, R12 ;  /* 0x00000009180c7224 */ /* 0x000fe200078e020c */
[----:B------:R-:W-:Y:S01]  /*178a0*/  IABS R9, R4 ;  /* 0x0000000400097213 */ /* 0x000fe20000000000 */
[----:B------:R-:W-:-:S03]  /*178b0*/  IMAD.HI.U32 R5, R2, R7, RZ ;  /* 0x0000000702057227 */ /* 0x000fc600078e00ff */
[C---:B------:R-:W-:Y:S01]  /*178c0*/  ISETP.GT.U32.AND P5, PT, R24.reuse, R12, PT ;  /* 0x0000000c1800720c */ /* 0x040fe20003fa4070 */
[----:B------:R-:W-:Y:S02]  /*178d0*/  IMAD.MOV R5, RZ, RZ, -R5 ;  /* 0x000000ffff057224 */ /* 0x000fe400078e0a05 */
[----:B------:R-:W-:Y:S01]  /*178e0*/  @!P6 IMAD.IADD R15, R15, 0x1, -R24 ;  /* 0x000000010f0fe824 */ /* 0x000fe200078e0a18 */
[C---:B------:R-:W-:Y:S01]  /*178f0*/  ISETP.GT.U32.AND P6, PT, R24.reuse, R8, PT ;  /* 0x000000081800720c */ /* 0x040fe20003fc4070 */
[----:B------:R-:W-:Y:S01]  /*17900*/  IMAD R7, R24, R5, R7 ;  /* 0x0000000518077224 */ /* 0x000fe200078e0207 */
[C---:B------:R-:W-:Y:S01]  /*17910*/  IADD3 R5, R29.reuse, 0x3d, RZ ;  /* 0x0000003d1d057810 */ /* 0x040fe20007ffe0ff */
[----:B------:R-:W-:Y:S01]  /*17920*/  @!P4 IMAD.MOV R11, RZ, RZ, -R11 ;  /* 0x000000ffff0bc224 */ /* 0x000fe200078e0a0b */
[----:B------:R-:W-:Y:S01]  /*17930*/  ISETP.GE.AND P4, PT, R0, RZ, PT ;  /* 0x000000ff0000720c */ /* 0x000fe20003f86270 */
[----:B0-----:R-:W-:Y:S01]  /*17940*/  IMAD.MOV.U32 R3, RZ, RZ, R10 ;  /* 0x000000ffff037224 */ /* 0x001fe200078e000a */
[----:B------:R-:W-:Y:S01]  /*17950*/  IADD3 R0, R29, 0x3f, RZ ;  /* 0x0000003f1d007810 */ /* 0x000fe20007ffe0ff */
[----:B------:R-:W-:Y:S01]  /*17960*/  IMAD.HI.U32 R20, R2, R19, RZ ;  /* 0x0000001302147227 */ /* 0x000fe200078e00ff */
[----:B------:R0:W-:Y:S01]  /*17970*/  STL [R1+0xa8], R11 ;  /* 0x0000a80b01007387 */ /* 0x0001e20000100800 */
[----:B------:R-:W-:-:S02]  /*17980*/  IABS R13, R5 ;  /* 0x00000005000d7213 */ /* 0x000fc40000000000 */
[--C-:B------:R-:W-:Y:S01]  /*17990*/  @!P5 IMAD.IADD R12, R12, 0x1, -R24.reuse ;  /* 0x000000010c0cd824 */ /* 0x100fe200078e0a18 */
[----:B------:R-:W-:Y:S01]  /*179a0*/  ISETP.GT.U32.AND P5, PT, R24, R7, PT ;  /* 0x000000071800720c */ /* 0x000fe20003fa4070 */
[----:B------:R-:W-:Y:S01]  /*179b0*/  @!P1 IMAD.MOV R3, RZ, RZ, -R3 ;  /* 0x000000ffff039224 */ /* 0x000fe200078e0a03 */
[----:B------:R-:W-:Y:S01]  /*179c0*/  IABS R6, R0 ;  /* 0x0000000000067213 */ /* 0x000fe20000000000 */
[----:B------:R-:W-:Y:S01]  /*179d0*/  @!P6 IMAD.IADD R8, R8, 0x1, -R24 ;  /* 0x000000010808e824 */ /* 0x000fe200078e0a18 */
[----:B------:R-:W-:Y:S01]  /*179e0*/  ISETP.GT.U32.AND P1, PT, R24, R12, PT ;  /* 0x0000000c1800720c */ /* 0x000fe20003f24070 */
[----:B------:R-:W-:Y:S01]  /*179f0*/  IMAD.MOV R20, RZ, RZ, -R20 ;  /* 0x000000ffff147224 */ /* 0x000fe200078e0a14 */
[----:B------:R1:W-:Y:S01]  /*17a00*/  STL [R1+0xa4], R3 ;  /* 0x0000a40301007387 */ /* 0x0003e20000100800 */
[----:B------:R-:W-:Y:S01]  /*17a10*/  IMAD.HI.U32 R10, R2, R6, RZ ;  /* 0x00000006020a7227 */ /* 0x000fe200078e00ff */
[----:B0-----:R-:W-:Y:S02]  /*17a20*/  IADD3 R11, R29, 0x3e, RZ ;  /* 0x0000003e1d0b7810 */ /* 0x001fe40007ffe0ff */
[----:B------:R-:W-:Y:S01]  /*17a30*/  ISETP.GT.U32.AND P6, PT, R24, R8, PT ;  /* 0x000000081800720c */ /* 0x000fe20003fc4070 */
[----:B------:R-:W-:Y:S01]  /*17a40*/  IMAD.MOV R10, RZ, RZ, -R10 ;  /* 0x000000ffff0a7224 */ /* 0x000fe200078e0a0a */
[----:B------:R-:W-:Y:S01]  /*17a50*/  IABS R14, R11 ;  /* 0x0000000b000e7213 */ /* 0x000fe20000000000 */
[----:B------:R-:W-:-:S02]  /*17a60*/  @!P5 IMAD.IADD R7, R7, 0x1, -R24 ;  /* 0x000000010707d824 */ /* 0x000fc400078e0a18 */
[----:B-1----:R-:W-:-:S03]  /*17a70*/  IMAD.MOV.U32 R3, RZ, RZ, R15 ;  /* 0x000000ffff037224 */ /* 0x002fc600078e000f */
[----:B------:R-:W-:Y:S01]  /*17a80*/  ISETP.GT.U32.AND P5, PT, R24, R7, PT ;  /* 0x000000071800720c */ /* 0x000fe20003fa4070 */
[----:B------:R-:W-:Y:S02]  /*17a90*/  @!P1 IMAD.IADD R12, R12, 0x1, -R24 ;  /* 0x000000010c0c9824 */ /* 0x000fe400078e0a18 */
[----:B------:R-:W-:Y:S01]  /*17aa0*/  @!P2 IMAD.MOV R3, RZ, RZ, -R3 ;  /* 0x000000ffff03a224 */ /* 0x000fe200078e0a03 */
[----:B------:R-:W-:Y:S01]  /*17ab0*/  ISETP.GE.AND P2, PT, R0, RZ, PT ;  /* 0x000000ff0000720c */ /* 0x000fe20003f46270 */
[----:B------:R-:W-:Y:S02]  /*17ac0*/  IMAD R0, R24, R10, R6 ;  /* 0x0000000a18007224 */ /* 0x000fe400078e0206 */
[----:B------:R-:W-:Y:S01]  /*17ad0*/  IMAD.HI.U32 R6, R2, R13, RZ ;  /* 0x0000000d02067227 */ /* 0x000fe200078e00ff */
[----:B------:R0:W-:Y:S02]  /*17ae0*/  STL [R1+0xa0], R3 ;  /* 0x0000a00301007387 */ /* 0x0001e40000100800 */
[----:B------:R-:W-:Y:S01]  /*17af0*/  ISETP.GT.U32.AND P1, PT, R24, R0, PT ;  /* 0x000000001800720c */ /* 0x000fe20003f24070 */
[----:B------:R-:W-:-:S04]  /*17b00*/  IMAD.HI.U32 R15, R2, R14, RZ ;  /* 0x0000000e020f7227 */ /* 0x000fc800078e00ff */
[----:B------:R-:W-:-:S04]  /*17b10*/  IMAD.HI.U32 R10, R2, R9, RZ ;  /* 0x00000009020a7227 */ /* 0x000fc800078e00ff */
[----:B0-----:R-:W-:Y:S02]  /*17b20*/  IMAD.MOV.U32 R3, RZ, RZ, R12 ;  /* 0x000000ffff037224 */ /* 0x001fe400078e000c */
[----:B------:R-:W-:Y:S02]  /*17b30*/  IMAD.MOV R6, RZ, RZ, -R6 ;  /* 0x000000ffff067224 */ /* 0x000fe400078e0a06 */
[----:B------:R-:W-:Y:S02]  /*17b40*/  @!P0 IMAD.MOV R3, RZ, RZ, -R3 ;  /* 0x000000ffff038224 */ /* 0x000fe400078e0a03 */
[----:B------:R-:W-:Y:S02]  /*17b50*/  IMAD.MOV R15, RZ, RZ, -R15 ;  /* 0x000000ffff0f7224 */ /* 0x000fe400078e0a0f */
[----:B------:R-:W-:Y:S01]  /*17b60*/  IMAD.MOV R10, RZ, RZ, -R10 ;  /* 0x000000ffff0a7224 */ /* 0x000fe200078e0a0a */
[----:B------:R0:W-:Y:S01]  /*17b70*/  STL [R1+0x88], R3 ;  /* 0x0000880301007387 */ /* 0x0001e20000100800 */
[----:B------:R-:W-:Y:S01]  /*17b80*/  IMAD R13, R24, R6, R13 ;  /* 0x00000006180d7224 */ /* 0x000fe200078e020d */
[----:B------:R-:W-:Y:S01]  /*17b90*/  IADD3 R6, R29, 0x3b, RZ ;  /* 0x0000003b1d067810 */ /* 0x000fe20007ffe0ff */
[----:B------:R-:W-:-:S02]  /*17ba0*/  @!P5 IMAD.IADD R7, R7, 0x1, -R24 ;  /* 0x000000010707d824 */ /* 0x000fc400078e0a18 */
[----:B------:R-:W-:Y:S01]  /*17bb0*/  @!P6 IMAD.IADD R8, R8, 0x1, -R24 ;  /* 0x000000010808e824 */ /* 0x000fe200078e0a18 */
[----:B------:R-:W-:Y:S01]  /*17bc0*/  ISETP.GE.AND P6, PT, R11, RZ, PT ;  /* 0x000000ff0b00720c */ /* 0x000fe20003fc6270 */
[C---:B------:R-:W-:Y:S01]  /*17bd0*/  IMAD R11, R24.reuse, R15, R14 ;  /* 0x0000000f180b7224 */ /* 0x040fe200078e020e */
[C---:B------:R-:W-:Y:S01]  /*17be0*/  ISETP.GT.U32.AND P5, PT, R24.reuse, R13, PT ;  /* 0x0000000d1800720c */ /* 0x040fe20003fa4070 */
[C---:B------:R-:W-:Y:S01]  /*17bf0*/  IMAD R9, R24.reuse, R10, R9 ;  /* 0x0000000a18097224 */ /* 0x040fe200078e0209 */
[----:B------:R-:W-:Y:S01]  /*17c00*/  IABS R12, R6 ;  /* 0x00000006000c7213 */ /* 0x000fe20000000000 */
[----:B0-----:R-:W-:Y:S01]  /*17c10*/  IMAD.MOV.U32 R3, RZ, RZ, R7 ;  /* 0x000000ffff037224 */ /* 0x001fe200078e0007 */
[----:B------:R-:W-:Y:S01]  /*17c20*/  ISETP.GT.U32.AND P0, PT, R24, R11, PT ;  /* 0x0000000b1800720c */ /* 0x000fe20003f04070 */
[----:B------:R-:W-:Y:S01]  /*17c30*/  @!P1 IMAD.IADD R0, R0, 0x1, -R24 ;  /* 0x0000000100009824 */ /* 0x000fe200078e0a18 */
[----:B------:R-:W-:Y:S01]  /*17c40*/  IADD3 R10, R29, 0x37, RZ ;  /* 0x000000371d0a7810 */ /* 0x000fe20007ffe0ff */
[----:B------:R-:W-:Y:S01]  /*17c50*/  @!P4 IMAD.MOV R3, RZ, RZ, -R3 ;  /* 0x000000ffff03c224 */ /* 0x000fe200078e0a03 */
[----:B------:R-:W-:Y:S01]  /*17c60*/  ISETP.GT.U32.AND P4, PT, R24, R9, PT ;  /* 0x000000091800720c */ /* 0x000fe20003f84070 */
[----:B------:R-:W-:Y:S01]  /*17c70*/  @!P3 IMAD.MOV R8, RZ, RZ, -R8 ;  /* 0x000000ffff08b224 */ /* 0x000fe200078e0a08 */
[----:B------:R-:W-:Y:S01]  /*17c80*/  ISETP.GE.AND P3, PT, R5, RZ, PT ;  /* 0x000000ff0500720c */ /* 0x000fe20003f66270 */
[----:B------:R-:W-:Y:S01]  /*17c90*/  IMAD.HI.U32 R7, R2, R12, RZ ;  /* 0x0000000c02077227 */ /* 0x000fe200078e00ff */
[----:B------:R-:W-:-:S02]  /*17ca0*/  ISETP.GT.U32.AND P1, PT, R24, R0, PT ;  /* 0x000000001800720c */ /* 0x000fc40003f24070 */
[----:B------:R-:W-:Y:S01]  /*17cb0*/  IADD3 R5, R29, 0x3a, RZ ;  /* 0x0000003a1d057810 */ /* 0x000fe20007ffe0ff */
[----:B------:R0:W-:Y:S01]  /*17cc0*/  STL [R1+0x90], R8 ;  /* 0x0000900801007387 */ /* 0x0001e20000100800 */
[--C-:B------:R-:W-:Y:S01]  /*17cd0*/  @!P5 IMAD.IADD R13, R13, 0x1, -R24.reuse ;  /* 0x000000010d0dd824 */ /* 0x100fe200078e0a18 */
[----:B------:R-:W-:Y:S01]  /*17ce0*/  IABS R14, R10 ;  /* 0x0000000a000e7213 */ /* 0x000fe20000000000 */
[--C-:B------:R-:W-:Y:S01]  /*17cf0*/  @!P0 IMAD.IADD R11, R11, 0x1, -R24.reuse ;  /* 0x000000010b0b8824 */ /* 0x100fe200078e0a18 */
[----:B------:R-:W-:Y:S01]  /*17d00*/  ISETP.GE.AND P0, PT, R6, RZ, PT ;  /* 0x000000ff0600720c */ /* 0x000fe20003f06270 */
[----:B------:R1:W-:Y:S01]  /*17d10*/  STL [R1+0x94], R3 ;  /* 0x0000940301007387 */ /* 0x0003e20000100800 */
[--C-:B------:R-:W-:Y:S01]  /*17d20*/  @!P4 IMAD.IADD R9, R9, 0x1, -R24.reuse ;  /* 0x000000010909c824 */ /* 0x100fe200078e0a18 */
[C---:B------:R-:W-:Y:S01]  /*17d30*/  ISETP.GT.U32.AND P4, PT, R24.reuse, R13, PT ;  /* 0x0000000d1800720c */ /* 0x040fe20003f84070 */
[----:B------:R-:W-:Y:S01]  /*17d40*/  IMAD.MOV R7, RZ, RZ, -R7 ;  /* 0x000000ffff077224 */ /* 0x000fe200078e0a07 */
[----:B------:R-:W-:Y:S01]  /*17d50*/  ISETP.GT.U32.AND P5, PT, R24, R11, PT ;  /* 0x0000000b1800720c */ /* 0x000fe20003fa4070 */
[----:B------:R-:W-:Y:S01]  /*17d60*/  @!P1 IMAD.IADD R0, R0, 0x1, -R24 ;  /* 0x0000000100009824 */ /* 0x000fe200078e0a18 */
[----:B0-----:R-:W-:Y:S01]  /*17d70*/  IABS R8, R5 ;  /* 0x0000000500087213 */ /* 0x001fe20000000000 */
[----:B------:R-:W-:Y:S01]  /*17d80*/  IMAD R12, R24, R7, R12 ;  /* 0x00000007180c7224 */ /* 0x000fe200078e020c */
[----:B------:R-:W-:Y:S01]  /*17d90*/  ISETP.GE.AND P1, PT, R4, RZ, PT ;  /* 0x000000ff0400720c */ /* 0x000fe20003f26270 */
[----:B-1----:R-:W-:Y:S01]  /*17da0*/  IMAD.MOV.U32 R3, RZ, RZ, R0 ;  /* 0x000000ffff037224 */ /* 0x002fe200078e0000 */
[C---:B------:R-:W-:Y:S01]  /*17db0*/  IADD3 R0, R29.reuse, 0x38, RZ ;  /* 0x000000381d007810 */ /* 0x040fe20007ffe0ff */
[----:B------:R-:W-:Y:S01]  /*17dc0*/  IMAD.HI.U32 R6, R2, R8, RZ ;  /* 0x0000000802067227 */ /* 0x000fe200078e00ff */
[----:B------:R-:W-:-:S03]  /*17dd0*/  IADD3 R4, R29, 0x39, RZ ;  /* 0x000000391d047810 */ /* 0x000fc60007ffe0ff */
[----:B------:R-:W-:Y:S01]  /*17de0*/  IMAD.MOV R6, RZ, RZ, -R6 ;  /* 0x000000ffff067224 */ /* 0x000fe200078e0a06 */
[----:B------:R-:W-:Y:S01]  /*17df0*/  IABS R7, R4 ;  /* 0x0000000400077213 */ /* 0x000fe20000000000 */
[----:B------:R-:W-:Y:S01]  /*17e00*/  @!P2 IMAD.MOV R3, RZ, RZ, -R3 ;  /* 0x000000ffff03a224 */ /* 0x000fe200078e0a03 */
[C---:B------:R-:W-:Y:S01]  /*17e10*/  ISETP.GT.U32.AND P2, PT, R24.reuse, R9, PT ;  /* 0x000000091800720c */ /* 0x040fe20003f44070 */
[C---:B------:R-:W-:Y:S01]  /*17e20*/  IMAD R8, R24.reuse, R6, R8 ;  /* 0x0000000618087224 */ /* 0x040fe200078e0208 */
[----:B------:R-:W-:Y:S01]  /*17e30*/  IABS R6, R0 ;  /* 0x0000000000067213 */ /* 0x000fe20000000000 */
[--C-:B------:R-:W-:Y:S01]  /*17e40*/  @!P4 IMAD.IADD R13, R13, 0x1, -R24.reuse ;  /* 0x000000010d0dc824 */ /* 0x100fe200078e0a18 */
[----:B------:R0:W-:Y:S01]  /*17e50*/  STL [R1+0x9c], R3 ;  /* 0x00009c0301007387 */ /* 0x0001e20000100800 */
[----:B------:R-:W-:Y:S01]  /*17e60*/  @!P5 IMAD.IADD R11, R11, 0x1, -R24 ;  /* 0x000000010b0bd824 */ /* 0x000fe200078e0a18 */
[----:B------:R-:W-:Y:S01]  /*17e70*/  ISETP.GT.U32.AND P4, PT, R24, R8, PT ;  /* 0x000000081800720c */ /* 0x000fe20003f84070 */
[----:B------:R-:W-:Y:S01]  /*17e80*/  IMAD.HI.U32 R15, R2, R6, RZ ;  /* 0x00000006020f7227 */ /* 0x000fe200078e00ff */
[----:B------:R-:W-:-:S03]  /*17e90*/  ISETP.GT.U32.AND P5, PT, R24, R12, PT ;  /* 0x0000000c1800720c */ /* 0x000fc60003fa4070 */
[----:B------:R-:W-:Y:S02]  /*17ea0*/  @!P3 IMAD.MOV R13, RZ, RZ, -R13 ;  /* 0x000000ffff0db224 */ /* 0x000fe400078e0a0d */
[----:B------:R-:W-:Y:S01]  /*17eb0*/  @!P2 IMAD.IADD R9, R9, 0x1, -R24 ;  /* 0x000000010909a824 */ /* 0x000fe200078e0a18 */
[----:B------:R-:W-:Y:S01]  /*17ec0*/  ISETP.GE.AND P2, PT, R5, RZ, PT ;  /* 0x000000ff0500720c */ /* 0x000fe20003f46270 */
[----:B0-----:R-:W-:Y:S02]  /*17ed0*/  IMAD.MOV.U32 R3, RZ, RZ, R11 ;  /* 0x000000ffff037224 */ /* 0x001fe400078e000b */
[----:B------:R-:W-:Y:S02]  /*17ee0*/  IMAD.MOV.U32 R5, RZ, RZ, R14 ;  /* 0x000000ffff057224 */ /* 0x000fe400078e000e */
[--C-:B------:R-:W-:Y:S02]  /*17ef0*/  @!P4 IMAD.IADD R8, R8, 0x1, -R24.reuse ;  /* 0x000000010808c824 */ /* 0x100fe400078e0a18 */
[----:B------:R-:W-:Y:S01]  /*17f00*/  @!P5 IMAD.IADD R12, R12, 0x1, -R24 ;  /* 0x000000010c0cd824 */ /* 0x000fe200078e0a18 */
[----:B------:R-:W-:Y:S01]  /*17f10*/  ISETP.GE.AND P5, PT, R4, RZ, PT ;  /* 0x000000ff0400720c */ /* 0x000fe20003fa6270 */
[----:B------:R-:W-:Y:S01]  /*17f20*/  @!P6 IMAD.MOV R3, RZ, RZ, -R3 ;  /* 0x000000ffff03e224 */ /* 0x000fe200078e0a03 */
[----:B------:R-:W-:Y:S01]  /*17f30*/  ISETP.GT.U32.AND P6, PT, R24, R8, PT ;  /* 0x000000081800720c */ /* 0x000fe20003fc4070 */
[----:B------:R-:W-:Y:S01]  /*17f40*/  IMAD.HI.U32 R4, R2, R5, RZ ;  /* 0x0000000502047227 */ /* 0x000fe200078e00ff */
[----:B------:R-:W-:-:S02]  /*17f50*/  ISETP.GT.U32.AND P4, PT, R24, R12, PT ;  /* 0x0000000c1800720c */ /* 0x000fc40003f84070 */
[----:B------:R0:W-:Y:S01]  /*17f60*/  STL [R1+0x8c], R3 ;  /* 0x00008c0301007387 */ /* 0x0001e20000100800 */
[----:B------:R-:W-:Y:S01]  /*17f70*/  IMAD.MOV R11, RZ, RZ, -R15 ;  /* 0x000000ffff0b7224 */ /* 0x000fe200078e0a0f */
[----:B------:R-:W-:Y:S01]  /*17f80*/  IADD3 R15, R29, 0x36, RZ ;  /* 0x000000361d0f7810 */ /* 0x000fe20007ffe0ff */
[----:B------:R-:W-:Y:S01]  /*17f90*/  IMAD.MOV R4, RZ, RZ, -R4 ;  /* 0x000000ffff047224 */ /* 0x000fe200078e0a04 */
[----:B------:R1:W-:Y:S01]  /*17fa0*/  STL [R1+0x7c], R13 ;  /* 0x00007c0d01007387 */ /* 0x0003e20000100800 */
[C---:B------:R-:W-:Y:S02]  /*17fb0*/  IMAD R6, R24.reuse, R11, R6 ;  /* 0x0000000b18067224 */ /* 0x040fe400078e0206 */
[----:B------:R-:W-:Y:S01]  /*17fc0*/  IMAD R5, R24, R4, R5 ;  /* 0x0000000418057224 */ /* 0x000fe200078e0205 */
[----:B------:R-:W-:Y:S01]  /*17fd0*/  IABS R4, R15 ;  /* 0x0000000f00047213 */ /* 0x000fe20000000000 */
[----:B------:R-:W-:-:S04]  /*17fe0*/  IMAD.HI.U32 R14, R2, R7, RZ ;  /* 0x00000007020e7227 */ /* 0x000fc800078e00ff */
[----:B0-----:R-:W-:Y:S01]  /*17ff0*/  IMAD.MOV.U32 R3, RZ, RZ, R9 ;  /* 0x000000ffff037224 */ /* 0x001fe200078e0009 */
[----:B------:R-:W-:Y:S01]  /*18000*/  IADD3 R9, R29, 0x35, RZ ;  /* 0x000000351d097810 */ /* 0x000fe20007ffe0ff */
[----:B------:R-:W-:Y:S01]  /*18010*/  @!P6 IMAD.IADD R8, R8, 0x1, -R24 ;  /* 0x000000010808e824 */ /* 0x000fe200078e0a18 */
[C---:B------:R-:W-:Y:S01]  /*18020*/  ISETP.GT.U32.AND P6, PT, R24.reuse, R5, PT ;  /* 0x000000051800720c */ /* 0x040fe20003fc4070 */
[----:B------:R-:W-:Y:S01]  /*18030*/  @!P1 IMAD.MOV R3, RZ, RZ, -R3 ;  /* 0x000000ffff039224 */ /* 0x000fe200078e0a03 */
[----:B------:R-:W-:Y:S01]  /*18040*/  ISETP.GT.U32.AND P1, PT, R24, R6, PT ;  /* 0x000000061800720c */ /* 0x000fe20003f24070 */
[----:B------:R-:W-:Y:S02]  /*18050*/  IMAD.MOV R14, RZ, RZ, -R14 ;  /* 0x000000ffff0e7224 */ /* 0x000fe400078e0a0e */
[----:B------:R-:W-:Y:S01]  /*18060*/  @!P4 IMAD.IADD R12, R12, 0x1, -R24 ;  /* 0x000000010c0cc824 */ /* 0x000fe200078e0a18 */
[----:B------:R-:W-:Y:S01]  /*18070*/  ISETP.GE.AND P4, PT, R0, RZ, PT ;  /* 0x000000ff0000720c */ /* 0x000fe20003f86270 */
[----:B------:R-:W-:Y:S01]  /*18080*/  IMAD R7, R24, R14, R7 ;  /* 0x0000000e18077224 */ /* 0x000fe200078e0207 */
[----:B------:R-:W-:Y:S01]  /*18090*/  IABS R0, R9 ;  /* 0x0000000900007213 */ /* 0x000fe20000000000 */
[----:B------:R0:W-:Y:S01]  /*180a0*/  STL [R1+0x80], R3 ;  /* 0x0000800301007387 */ /* 0x0001e20000100800 */
[----:B------:R-:W-:-:S02]  /*180b0*/  IMAD.HI.U32 R11, R2, R4, RZ ;  /* 0x00000004020b7227 */ /* 0x000fc400078e00ff */
[----:B------:R-:W-:Y:S02]  /*180c0*/  ISETP.GT.U32.AND P3, PT, R24, R7, PT ;  /* 0x000000071800720c */ /* 0x000fe40003f64070 */
[--C-:B------:R-:W-:Y:S02]  /*180d0*/  @!P6 IMAD.IADD R5, R5, 0x1, -R24.reuse ;  /* 0x000000010505e824 */ /* 0x100fe400078e0a18 */
[----:B------:R-:W-:Y:S02]  /*180e0*/  @!P1 IMAD.IADD R6, R6, 0x1, -R24 ;  /* 0x0000000106069824 */ /* 0x000fe400078e0a18 */
[----:B-1----:R-:W-:-:S03]  /*180f0*/  IMAD.HI.U32 R13, R2, R0, RZ ;  /* 0x00000000020d7227 */ /* 0x002fc600078e00ff */
[C---:B------:R-:W-:Y:S01]  /*18100*/  ISETP.GT.U32.AND P6, PT, R24.reuse, R6, PT ;  /* 0x000000061800720c */ /* 0x040fe20003fc4070 */
[----:B------:R-:W-:Y:S02]  /*18110*/  IMAD.MOV R13, RZ, RZ, -R13 ;  /* 0x000000ffff0d7224 */ /* 0x000fe400078e0a0d */
[----:B0-----:R-:W-:Y:S02]  /*18120*/  IMAD.MOV.U32 R3, RZ, RZ, R12 ;  /* 0x000000ffff037224 */ /* 0x001fe400078e000c */
[----:B------:R-:W-:Y:S01]  /*18130*/  IMAD R0, R24, R13, R0 ;  /* 0x0000000d18007224 */ /* 0x000fe200078e0200 */
[----:B------:R-:W-:Y:S01]  /*18140*/  IADD3 R13, R29, 0x32, RZ ;  /* 0x000000321d0d7810 */ /* 0x000fe20007ffe0ff */
[--C-:B------:R-:W-:Y:S01]  /*18150*/  @!P3 IMAD.IADD R7, R7, 0x1, -R24.reuse ;  /* 0x000000010707b824 */ /* 0x100fe200078e0a18 */
[----:B------:R-:W-:Y:S01]  /*18160*/  ISETP.GE.AND P3, PT, R10, RZ, PT ;  /* 0x000000ff0a00720c */ /* 0x000fe20003f66270 */
[----:B------:R-:W-:Y:S01]  /*18170*/  @!P0 IMAD.MOV R3, RZ, RZ, -R3 ;  /* 0x000000ffff038224 */ /* 0x000fe200078e0a03 */
[C---:B------:R-:W-:Y:S01]  /*18180*/  ISETP.GT.U32.AND P0, PT, R24.reuse, R5, PT ;  /* 0x000000051800720c */ /* 0x040fe20003f04070 */
[----:B------:R-:W-:Y:S01]  /*18190*/  IMAD.MOV R11, RZ, RZ, -R11 ;  /* 0x000000ffff0b7224 */ /* 0x000fe200078e0a0b */
[----:B------:R-:W-:Y:S01]  /*181a0*/  ISETP.GT.U32.AND P1, PT, R24, R7, PT ;  /* 0x000000071800720c */ /* 0x000fe20003f24070 */
[----:B------:R-:W-:Y:S01]  /*181b0*/  @!P6 IMAD.IADD R6, R6, 0x1, -R24 ;  /* 0x000000010606e824 */ /* 0x000fe200078e0a18 */
[C---:B------:R-:W-:Y:S01]  /*181c0*/  ISETP.GT.U32.AND P6, PT, R24.reuse, R0, PT ;  /* 0x000000001800720c */ /* 0x040fe20003fc4070 */
[----:B------:R-:W-:Y:S01]  /*181d0*/  IMAD R4, R24, R11, R4 ;  /* 0x0000000b18047224 */ /* 0x000fe200078e0204 */
[C---:B------:R-:W-:Y:S01]  /*181e0*/  IADD3 R10, R29.reuse, 0x34, RZ ;  /* 0x000000341d0a7810 */ /* 0x040fe20007ffe0ff */
[----:B------:R0:W-:Y:S01]  /*181f0*/  STL [R1+0x84], R3 ;  /* 0x0000840301007387 */ /* 0x0001e20000100800 */
[----:B------:R-:W-:Y:S01]  /*18200*/  IADD3 R11, R29, 0x33, RZ ;  /* 0x000000331d0b7810 */ /* 0x000fe20007ffe0ff */
[----:B------:R-:W-:Y:S01]  /*18210*/  @!P4 IMAD.MOV R6, RZ, RZ, -R6 ;  /* 0x000000ffff06c224 */ /* 0x000fe200078e0a06 */
[----:B------:R-:W-:-:S02]  /*18220*/  IABS R12, R10 ;  /* 0x0000000a000c7213 */ /* 0x000fc40000000000 */
[----:B------:R-:W-:Y:S01]  /*18230*/  IABS R14, R11 ;  /* 0x0000000b000e7213 */ /* 0x000fe20000000000 */
[----:B------:R-:W-:Y:S01]  /*18240*/  @!P0 IMAD.IADD R5, R5, 0x1, -R24 ;  /* 0x0000000105058824 */ /* 0x000fe200078e0a18 */
[----:B------:R-:W-:Y:S01]  /*18250*/  ISETP.GE.AND P0, PT, R15, RZ, PT ;  /* 0x000000ff0f00720c */ /* 0x000fe20003f06270 */
[----:B------:R-:W-:Y:S01]  /*18260*/  IMAD.HI.U32 R16, R2, R12, RZ ;  /* 0x0000000c02107227 */ /* 0x000fe200078e00ff */
[----:B------:R-:W-:-:S03]  /*18270*/  ISETP.GE.AND P4, PT, R10, RZ, PT ;  /* 0x000000ff0a00720c */ /* 0x000fc60003f86270 */
[--C-:B------:R-:W-:Y:S02]  /*18280*/  @!P6 IMAD.IADD R0, R0, 0x1, -R24.reuse ;  /* 0x000000010000e824 */ /* 0x100fe400078e0a18 */
[----:B------:R-:W-:Y:S01]  /*18290*/  @!P1 IMAD.IADD R7, R7, 0x1, -R24 ;  /* 0x0000000107079824 */ /* 0x000fe200078e0a18 */
[C---:B------:R-:W-:Y:S01]  /*182a0*/  ISETP.GT.U32.AND P1, PT, R24.reuse, R4, PT ;  /* 0x000000041800720c */ /* 0x040fe20003f24070 */
[----:B------:R-:W-:Y:S01]  /*182b0*/  IMAD.MOV R15, RZ, RZ, -R16 ;  /* 0x000000ffff0f7224 */ /* 0x000fe200078e0a10 */
[----:B------:R-:W-:Y:S01]  /*182c0*/  ISETP.GT.U32.AND P6, PT, R24, R0, PT ;  /* 0x000000001800720c */ /* 0x000fe20003fc4070 */
[----:B------:R-:W-:Y:S01]  /*182d0*/  IMAD.HI.U32 R17, R2, R14, RZ ;  /* 0x0000000e02117227 */ /* 0x000fe200078e00ff */
[----:B------:R-:W-:-:S03]  /*182e0*/  IABS R16, R13 ;  /* 0x0000000d00107213 */ /* 0x000fc60000000000 */
[C---:B------:R-:W-:Y:S02]  /*182f0*/  IMAD R12, R24.reuse, R15, R12 ;  /* 0x0000000f180c7224 */ /* 0x040fe400078e020c */
[----:B0-----:R-:W-:Y:S02]  /*18300*/  IMAD.MOV.U32 R3, RZ, RZ, R8 ;  /* 0x000000ffff037224 */ /* 0x001fe400078e0008 */
[----:B------:R-:W-:Y:S02]  /*18310*/  IMAD.MOV R17, RZ, RZ, -R17 ;  /* 0x000000ffff117224 */ /* 0x000fe400078e0a11 */
[----:B------:R-:W-:Y:S02]  /*18320*/  @!P2 IMAD.MOV R3, RZ, RZ, -R3 ;  /* 0x000000ffff03a224 */ /* 0x000fe400078e0a03 */
[----:B------:R-:W-:Y:S01]  /*18330*/  @!P5 IMAD.MOV R7, RZ, RZ, -R7 ;  /* 0x000000ffff07d224 */ /* 0x000fe200078e0a07 */
[C---:B------:R-:W-:Y:S01]  /*18340*/  ISETP.GT.U32.AND P5, PT, R24.reuse, R12, PT ;  /* 0x0000000c1800720c */ /* 0x040fe20003fa4070 */
[----:B------:R-:W-:Y:S01]  /*18350*/  IMAD R14, R24, R17, R14 ;  /* 0x00000011180e7224 */ /* 0x000fe200078e020e */
[----:B------:R0:W-:Y:S01]  /*18360*/  STL [R1+0x78], R3 ;  /* 0x0000780301007387 */ /* 0x0001e20000100800 */
[--C-:B------:R-:W-:Y:S01]  /*18370*/  @!P1 IMAD.IADD R4, R4, 0x1, -R24.reuse ;  /* 0x0000000104049824 */ /* 0x100fe200078e0a18 */
[----:B------:R-:W-:Y:S01]  /*18380*/  ISETP.GE.AND P1, PT, R9, RZ, PT ;  /* 0x000000ff0900720c */ /* 0x000fe20003f26270 */
[----:B------:R-:W-:Y:S01]  /*18390*/  @!P6 IMAD.IADD R0, R0, 0x1, -R24 ;  /* 0x000000010000e824 */ /* 0x000fe200078e0a18 */
[C---:B------:R-:W-:Y:S01]  /*183a0*/  ISETP.GT.U32.AND P6, PT, R24.reuse, R14, PT ;  /* 0x0000000e1800720c */ /* 0x040fe20003fc4070 */
[----:B------:R-:W-:Y:S01]  /*183b0*/  STL [R1+0x70], R7 ;  /* 0x0000700701007387 */ /* 0x000fe20000100800 */
[----:B------:R-:W-:-:S02]  /*183c0*/  ISETP.GT.U32.AND P2, PT, R24, R4, PT ;  /* 0x000000041800720c */ /* 0x000fc40003f44070 */
[C---:B------:R-:W-:Y:S01]  /*183d0*/  IADD3 R9, R29.reuse, 0x2f, RZ ;  /* 0x0000002f1d097810 */ /* 0x040fe20007ffe0ff */
[----:B------:R1:W-:Y:S01]  /*183e0*/  STL [R1+0x6c], R6 ;  /* 0x00006c0601007387 */ /* 0x0003e20000100800 */
[----:B0-----:R-:W-:Y:S01]  /*183f0*/  IMAD.MOV.U32 R3, RZ, RZ, R5 ;  /* 0x000000ffff037224 */ /* 0x001fe200078e0005 */
[----:B------:R-:W-:Y:S01]  /*18400*/  IADD3 R17, R29, 0x18, RZ ;  /* 0x000000181d117810 */ /* 0x000fe20007ffe0ff */
[----:B------:R-:W-:-:S04]  /*18410*/  IMAD.HI.U32 R5, R2, R16, RZ ;  /* 0x0000001002057227 */ /* 0x000fc800078e00ff */
[----:B------:R-:W-:Y:S01]  /*18420*/  @!P3 IMAD.MOV R3, RZ, RZ, -R3 ;  /* 0x000000ffff03b224 */ /* 0x000fe200078e0a03 */
[----:B------:R-:W-:Y:S01]  /*18430*/  ISETP.GE.AND P3, PT, R11, RZ, PT ;  /* 0x000000ff0b00720c */ /* 0x000fe20003f66270 */
[----:B------:R-:W-:Y:S01]  /*18440*/  IMAD.MOV R5, RZ, RZ, -R5 ;  /* 0x000000ffff057224 */ /* 0x000fe200078e0a05 */
[----:B-1----:R-:W-:Y:S01]  /*18450*/  IADD3 R6, R29, 0x31, RZ ;  /* 0x000000311d067810 */ /* 0x002fe20007ffe0ff */
[----:B------:R-:W-:Y:S01]  /*18460*/  @!P5 IMAD.IADD R12, R12, 0x1, -R24 ;  /* 0x000000010c0cd824 */ /* 0x000fe200078e0a18 */
[----:B------:R0:W-:Y:S01]  /*18470*/  STL [R1+0x68], R3 ;  /* 0x0000680301007387 */ /* 0x0001e20000100800 */
[----:B------:R-:W-:Y:S01]  /*18480*/  IMAD R5, R24, R5, R16 ;  /* 0x0000000518057224 */ /* 0x000fe200078e0210 */
[----:B------:R-:W-:Y:S01]  /*18490*/  IABS R11, R6 ;  /* 0x00000006000b7213 */ /* 0x000fe20000000000 */
[--C-:B------:R-:W-:Y:S01]  /*184a0*/  @!P6 IMAD.IADD R14, R14, 0x1, -R24.reuse ;  /* 0x000000010e0ee824 */ /* 0x100fe200078e0a18 */
[----:B------:R-:W-:Y:S01]  /*184b0*/  ISETP.GT.U32.AND P5, PT, R24, R12, PT ;  /* 0x0000000c1800720c */ /* 0x000fe20003fa4070 */
[----:B------:R-:W-:Y:S01]  /*184c0*/  @!P2 IMAD.IADD R4, R4, 0x1, -R24 ;  /* 0x000000010404a824 */ /* 0x000fe200078e0a18 */
[----:B------:R-:W-:-:S02]  /*184d0*/  ISETP.GE.AND P2, PT, R13, RZ, PT ;  /* 0x000000ff0d00720c */ /* 0x000fc40003f46270 */
[----:B------:R-:W-:Y:S01]  /*184e0*/  ISETP.GT.U32.AND P6, PT, R24, R14, PT ;  /* 0x0000000e1800720c */ /* 0x000fe20003fc4070 */
[----:B------:R-:W-:Y:S01]  /*184f0*/  IMAD.MOV.U32 R7, RZ, RZ, R4 ;  /* 0x000000ffff077224 */ /* 0x000fe200078e0004 */
[C---:B------:R-:W-:Y:S01]  /*18500*/  IADD3 R13, R29.reuse, 0x2d, RZ ;  /* 0x0000002d1d0d7810 */ /* 0x040fe20007ffe0ff */
[----:B0-----:R-:W-:Y:S01]  /*18510*/  IMAD.MOV.U32 R3, RZ, RZ, R0 ;  /* 0x000000ffff037224 */ /* 0x001fe200078e0000 */
[----:B------:R-:W-:Y:S01]  /*18520*/  IADD3 R0, R29, 0x30, RZ ;  /* 0x000000301d007810 */ /* 0x000fe20007ffe0ff */
[----:B------:R-:W-:-:S04]  /*18530*/  IMAD.HI.U32 R4, R2, R11, RZ ;  /* 0x0000000b02047227 */ /* 0x000fc800078e00ff */
[----:B------:R-:W-:Y:S01]  /*18540*/  @!P1 IMAD.MOV R3, RZ, RZ, -R3 ;  /* 0x000000ffff039224 */ /* 0x000fe200078e0a03 */
[----:B------:R-:W-:Y:S01]  /*18550*/  ISETP.GT.U32.AND P1, PT, R24, R5, PT ;  /* 0x000000051800720c */ /* 0x000fe20003f24070 */
[----:B------:R-:W-:Y:S01]  /*18560*/  @!P0 IMAD.MOV R7, RZ, RZ, -R7 ;  /* 0x000000ffff078224 */ /* 0x000fe200078e0a07 */
[----:B------:R-:W-:Y:S01]  /*18570*/  ISETP.GE.AND P0, PT, R6, RZ, PT ;  /* 0x000000ff0600720c */ /* 0x000fe20003f06270 */
[----:B------:R-:W-:Y:S01]  /*18580*/  IMAD.MOV R4, RZ, RZ, -R4 ;  /* 0x000000ffff047224 */ /* 0x000fe200078e0a04 */
[----:B------:R-:W-:Y:S01]  /*18590*/  IABS R6, R9 ;  /* 0x0000000900067213 */ /* 0x000fe20000000000 */
[--C-:B------:R-:W-:Y:S01]  /*185a0*/  @!P5 IMAD.IADD R12, R12, 0x1, -R24.reuse ;  /* 0x000000010c0cd824 */ /* 0x100fe200078e0a18 */
[----:B------:R0:W-:Y:S01]  /*185b0*/  STL [R1+0x5c], R7 ;  /* 0x00005c0701007387 */ /* 0x0001e20000100800 */
[----:B------:R-:W-:Y:S01]  /*185c0*/  IMAD R11, R24, R4, R11 ;  /* 0x00000004180b7224 */ /* 0x000fe200078e020b */
[----:B------:R-:W-:Y:S01]  /*185d0*/  ISETP.GE.AND P5, PT, R0, RZ, PT ;  /* 0x000000ff0000720c */ /* 0x000fe20003fa6270 */
[----:B------:R-:W-:Y:S01]  /*185e0*/  @!P6 IMAD.IADD R14, R14, 0x1, -R24 ;  /* 0x000000010e0ee824 */ /* 0x000fe200078e0a18 */
[----:B------:R1:W-:Y:S01]  /*185f0*/  STL [R1+0x50], R3 ;  /* 0x0000500301007387 */ /* 0x0003e20000100800 */
[----:B------:R-:W-:Y:S01]  /*18600*/  IMAD.HI.U32 R10, R2, R6, RZ ;  /* 0x00000006020a7227 */ /* 0x000fe200078e00ff */
[----:B------:R-:W-:-:S03]  /*18610*/  ISETP.GT.U32.AND P6, PT, R24, R11, PT ;  /* 0x0000000b1800720c */ /* 0x000fc60003fc4070 */
[----:B------:R-:W-:Y:S01]  /*18620*/  @!P1 IMAD.IADD R5, R5, 0x1, -R24 ;  /* 0x0000000105059824 */ /* 0x000fe200078e0a18 */
[----:B0-----:R-:W-:Y:S01]  /*18630*/  IABS R7, R0 ;  /* 0x0000000000077213 */ /* 0x001fe20000000000 */
[----:B------:R-:W-:Y:S01]  /*18640*/  IMAD.MOV R10, RZ, RZ, -R10 ;  /* 0x000000ffff0a7224 */ /* 0x000fe200078e0a0a */
[----:B------:R-:W-:Y:S01]  /*18650*/  IADD3 R0, R29, 0x2e, RZ ;  /* 0x0000002e1d007810 */ /* 0x000fe20007ffe0ff */
[----:B-1----:R-:W-:Y:S01]  /*18660*/  IMAD.MOV.U32 R3, RZ, RZ, R12 ;  /* 0x000000ffff037224 */ /* 0x002fe200078e000c */
[----:B------:R-:W-:Y:S01]  /*18670*/  ISETP.GT.U32.AND P1, PT, R24, R5, PT ;  /* 0x000000051800720c */ /* 0x000fe20003f24070 */
[----:B------:R-:W-:Y:S01]  /*18680*/  IMAD.HI.U32 R8, R2, R7, RZ ;  /* 0x0000000702087227 */ /* 0x000fe200078e00ff */
[----:B------:R-:W-:-:S03]  /*18690*/  IABS R4, R0 ;  /* 0x0000000000047213 */ /* 0x000fc60000000000 */
[----:B------:R-:W-:Y:S01]  /*186a0*/  @!P4 IMAD.MOV R3, RZ, RZ, -R3 ;  /* 0x000000ffff03c224 */ /* 0x000fe200078e0a03 */
[----:B------:R-:W-:Y:S01]  /*186b0*/  ISETP.GE.AND P4, PT, R9, RZ, PT ;  /* 0x000000ff0900720c */ /* 0x000fe20003f86270 */
[----:B------:R-:W-:Y:S02]  /*186c0*/  IMAD.MOV R8, RZ, RZ, -R8 ;  /* 0x000000ffff087224 */ /* 0x000fe400078e0a08 */
[--C-:B------:R-:W-:Y:S01]  /*186d0*/  @!P6 IMAD.IADD R11, R11, 0x1, -R24.reuse ;  /* 0x000000010b0be824 */ /* 0x100fe200078e0a18 */
[----:B------:R0:W-:Y:S01]  /*186e0*/  STL [R1+0x54], R3 ;  /* 0x0000540301007387 */ /* 0x0001e20000100800 */
[C---:B------:R-:W-:Y:S01]  /*186f0*/  IMAD R7, R24.reuse, R8, R7 ;  /* 0x0000000818077224 */ /* 0x040fe200078e0207 */
[----:B------:R-:W-:Y:S01]  /*18700*/  IADD3 R8, R29, 0x2c, RZ ;  /* 0x0000002c1d087810 */ /* 0x000fe20007ffe0ff */
[----:B------:R-:W-:Y:S01]  /*18710*/  @!P1 IMAD.IADD R5, R5, 0x1, -R24 ;  /* 0x0000000105059824 */ /* 0x000fe200078e0a18 */
[C---:B------:R-:W-:Y:S01]  /*18720*/  ISETP.GT.U32.AND P6, PT, R24.reuse, R11, PT ;  /* 0x0000000b1800720c */ /* 0x040fe20003fc4070 */
[C---:B------:R-:W-:Y:S01]  /*18730*/  IMAD R6, R24.reuse, R10, R6 ;  /* 0x0000000a18067224 */ /* 0x040fe200078e0206 */
[----:B------:R-:W-:-:S02]  /*18740*/  ISETP.GT.U32.AND P1, PT, R24, R7, PT ;  /* 0x000000071800720c */ /* 0x000fc40003f24070 */
[----:B------:R-:W-:Y:S01]  /*18750*/  IABS R10, R8 ;  /* 0x00000008000a7213 */ /* 0x000fe20000000000 */
[----:B0-----:R-:W-:-:S04]  /*18760*/  IMAD.MOV.U32 R3, RZ, RZ, R14 ;  /* 0x000000ffff037224 */ /* 0x001fc800078e000e */
[----:B------:R-:W-:Y:S01]  /*18770*/  @!P3 IMAD.MOV R3, RZ, RZ, -R3 ;  /* 0x000000ffff03b224 */ /* 0x000fe200078e0a03 */
[----:B------:R-:W-:Y:S01]  /*18780*/  ISETP.GE.AND P3, PT, R0, RZ, PT ;  /* 0x000000ff0000720c */ /* 0x000fe20003f66270 */
[----:B------:R-:W-:-:S03]  /*18790*/  IMAD.HI.U32 R0, R2, R4, RZ ;  /* 0x0000000402007227 */ /* 0x000fc600078e00ff */
[----:B------:R0:W-:Y:S01]  /*187a0*/  STL [R1+0x60], R3 ;  /* 0x0000600301007387 */ /* 0x0001e20000100800 */
[----:B------:R-:W-:Y:S02]  /*187b0*/  IMAD.MOV R0, RZ, RZ, -R0 ;  /* 0x000000ffff007224 */ /* 0x000fe400078e0a00 */
[----:B------:R-:W-:Y:S02]  /*187c0*/  @!P1 IMAD.IADD R7, R7, 0x1, -R24 ;  /* 0x0000000107079824 */ /* 0x000fe400078e0a18 */
[C---:B------:R-:W-:Y:S01]  /*187d0*/  IMAD R4, R24.reuse, R0, R4 ;  /* 0x0000000018047224 */ /* 0x040fe200078e0204 */
[----:B------:R-:W-:Y:S01]  /*187e0*/  IADD3 R0, R29, 0x2b, RZ ;  /* 0x0000002b1d007810 */ /* 0x000fe20007ffe0ff */
[----:B------:R-:W-:Y:S01]  /*187f0*/  @!P6 IMAD.IADD R11, R11, 0x1, -R24 ;  /* 0x000000010b0be824 */ /* 0x000fe200078e0a18 */
[C---:B------:R-:W-:Y:S01]  /*18800*/  ISETP.GT.U32.AND P1, PT, R24.reuse, R7, PT ;  /* 0x000000071800720c */ /* 0x040fe20003f24070 */
[----:B0-----:R-:W-:Y:S01]  /*18810*/  IMAD.MOV.U32 R3, RZ, RZ, R5 ;  /* 0x000000ffff037224 */ /* 0x001fe200078e0005 */
[----:B------:R-:W-:-:S02]  /*18820*/  ISETP.GT.U32.AND P6, PT, R24, R4, PT ;  /* 0x000000041800720c */ /* 0x000fc40003fc4070 */
[----:B------:R-:W-:Y:S01]  /*18830*/  IABS R5, R13 ;  /* 0x0000000d00057213 */ /* 0x000fe20000000000 */
[----:B------:R-:W-:Y:S01]  /*18840*/  @!P2 IMAD.MOV R3, RZ, RZ, -R3 ;  /* 0x000000ffff03a224 */ /* 0x000fe200078e0a03 */
[----:B------:R-:W-:Y:S02]  /*18850*/  ISETP.GT.U32.AND P2, PT, R24, R6, PT ;  /* 0x000000061800720c */ /* 0x000fe40003f44070 */
[----:B------:R-:W-:Y:S01]  /*18860*/  IABS R9, R0 ;  /* 0x0000000000097213 */ /* 0x000fe20000000000 */
[----:B------:R-:W-:Y:S01]  /*18870*/  IMAD.HI.U32 R12, R2, R5, RZ ;  /* 0x00000005020c7227 */ /* 0x000fe200078e00ff */
[----:B------:R0:W-:Y:S03]  /*18880*/  STL [R1+0x64], R3 ;  /* 0x0000640301007387 */ /* 0x0001e60000100800 */
[----:B------:R-:W-:Y:S02]  /*18890*/  IMAD.MOV R12, RZ, RZ, -R12 ;  /* 0x000000ffff0c7224 */ /* 0x000fe400078e0a0c */
[----:B------:R-:W-:-:S02]  /*188a0*/  @!P6 IMAD.IADD R4, R4, 0x1, -R24 ;  /* 0x000000010404e824 */ /* 0x000fc400078e0a18 */
[--C-:B------:R-:W-:Y:S01]  /*188b0*/  @!P1 IMAD.IADD R7, R7, 0x1, -R24.reuse ;  /* 0x0000000107079824 */ /* 0x100fe200078e0a18 */
[----:B------:R-:W-:Y:S01]  /*188c0*/  ISETP.GE.AND P1, PT, R8, RZ, PT ;  /* 0x000000ff0800720c */ /* 0x000fe20003f26270 */
[----:B------:R-:W-:Y:S01]  /*188d0*/  @!P2 IMAD.IADD R6, R6, 0x1, -R24 ;  /* 0x000000010606a824 */ /* 0x000fe200078e0a18 */
[----:B------:R-:W-:Y:S01]  /*188e0*/  ISETP.GT.U32.AND P6, PT, R24, R4, PT ;  /* 0x000000041800720c */ /* 0x000fe20003fc4070 */
[----:B0-----:R-:W-:Y:S02]  /*188f0*/  IMAD.MOV.U32 R3, RZ, RZ, R11 ;  /* 0x000000ffff037224 */ /* 0x001fe400078e000b */
[----:B------:R-:W-:Y:S01]  /*18900*/  IMAD.HI.U32 R11, R2, R10, RZ ;  /* 0x0000000a020b7227 */ /* 0x000fe200078e00ff */
[----:B------:R-:W-:-:S03]  /*18910*/  ISETP.GT.U32.AND P2, PT, R24, R6, PT ;  /* 0x000000061800720c */ /* 0x000fc60003f44070 */
[----:B------:R-:W-:Y:S01]  /*18920*/  @!P0 IMAD.MOV R3, RZ, RZ, -R3 ;  /* 0x000000ffff038224 */ /* 0x000fe200078e0a03 */
[----:B------:R-:W-:Y:S01]  /*18930*/  ISETP.GE.AND P0, PT, R13, RZ, PT ;  /* 0x000000ff0d00720c */ /* 0x000fe20003f06270 */
[----:B------:R-:W-:Y:S02]  /*18940*/  IMAD.MOV R11, RZ, RZ, -R11 ;  /* 0x000000ffff0b7224 */ /* 0x000fe400078e0a0b */
[----:B------:R-:W-:Y:S01]  /*18950*/  IMAD R5, R24, R12, R5 ;  /* 0x0000000c18057224 */ /* 0x000fe200078e0205 */
[----:B------:R0:W-:Y:S01]  /*18960*/  STL [R1+0x29c], R3 ;  /* 0x00029c0301007387 */ /* 0x0001e20000100800 */
[----:B------:R-:W-:-:S04]  /*18970*/  IMAD.HI.U32 R13, R2, R9, RZ ;  /* 0x00000009020d7227 */ /* 0x000fc800078e00ff */
[----:B------:R-:W-:Y:S02]  /*18980*/  IMAD R10, R24, R11, R10 ;  /* 0x0000000b180a7224 */ /* 0x000fe400078e020a */
[----:B------:R-:W-:Y:S01]  /*18990*/  @!P2 IMAD.IADD R6, R6, 0x1, -R24 ;  /* 0x000000010606a824 */ /* 0x000fe200078e0a18 */
[C---:B------:R-:W-:Y:S01]  /*189a0*/  ISETP.GT.U32.AND P2, PT, R24.reuse, R5, PT ;  /* 0x000000051800720c */ /* 0x040fe20003f44070 */
[----:B------:R-:W-:Y:S01]  /*189b0*/  IMAD.MOV.U32 R14, RZ, RZ, R7 ;  /* 0x000000ffff0e7224 */ /* 0x000fe200078e0007 */
[C---:B------:R-:W-:Y:S01]  /*189c0*/  IADD3 R7, R29.reuse, 0x28, RZ ;  /* 0x000000281d077810 */ /* 0x040fe20007ffe0ff */
[----:B------:R-:W-:Y:S02]  /*189d0*/  IMAD.MOV R8, RZ, RZ, -R13 ;  /* 0x000000ffff087224 */ /* 0x000fe400078e0a0d */
[----:B------:R-:W-:Y:S01]  /*189e0*/  @!P5 IMAD.MOV R14, RZ, RZ, -R14 ;  /* 0x000000ffff0ed224 */ /* 0x000fe200078e0a0e */
[C---:B------:R-:W-:Y:S01]  /*189f0*/  ISETP.GT.U32.AND P5, PT, R24.reuse, R10, PT ;  /* 0x0000000a1800720c */ /* 0x040fe20003fa4070 */
[----:B------:R-:W-:Y:S01]  /*18a00*/  IMAD R9, R24, R8, R9 ;  /* 0x0000000818097224 */ /* 0x000fe200078e0209 */
[C---:B------:R-:W-:Y:S01]  /*18a10*/  IADD3 R8, R29.reuse, 0x29, RZ ;  /* 0x000000291d087810 */ /* 0x040fe20007ffe0ff */
[----:B0-----:R-:W-:Y:S01]  /*18a20*/  IMAD.MOV.U32 R3, RZ, RZ, R6 ;  /* 0x000000ffff037224 */ /* 0x001fe200078e0006 */
[----:B------:R-:W-:Y:S01]  /*18a30*/  IADD3 R6, R29, 0x2a, RZ ;  /* 0x0000002a1d067810 */ /* 0x000fe20007ffe0ff */
[--C-:B------:R-:W-:Y:S01]  /*18a40*/  @!P6 IMAD.IADD R4, R4, 0x1, -R24.reuse ;  /* 0x000000010404e824 */ /* 0x100fe200078e0a18 */
[----:B------:R-:W-:Y:S01]  /*18a50*/  ISETP.GT.U32.AND P6, PT, R24, R9, PT ;  /* 0x000000091800720c */ /* 0x000fe20003fc4070 */
[--C-:B------:R-:W-:Y:S01]  /*18a60*/  @!P2 IMAD.IADD R5, R5, 0x1, -R24.reuse ;  /* 0x000000010505a824 */ /* 0x100fe200078e0a18 */
[----:B------:R-:W-:Y:S01]  /*18a70*/  IABS R13, R6 ;  /* 0x00000006000d7213 */ /* 0x000fe20000000000 */
[----:B------:R-:W-:Y:S01]  /*18a80*/  @!P4 IMAD.MOV R3, RZ, RZ, -R3 ;  /* 0x000000ffff03c224 */ /* 0x000fe200078e0a03 */
[----:B------:R-:W-:Y:S01]  /*18a90*/  ISETP.GE.AND P4, PT, R0, RZ, PT ;  /* 0x000000ff0000720c */ /* 0x000fe20003f86270 */
[----:B------:R0:W-:Y:S01]  /*18aa0*/  STL [R1+0x240], R14 ;  /* 0x0002400e01007387 */ /* 0x0001e20000100800 */
[----:B------:R-:W-:Y:S01]  /*18ab0*/  IABS R12, R8 ;  /* 0x00000008000c7213 */ /* 0x000fe20000000000 */
[----:B------:R-:W-:Y:S01]  /*18ac0*/  @!P5 IMAD.IADD R10, R10, 0x1, -R24 ;  /* 0x000000010a0ad824 */ /* 0x000fe200078e0a18 */
[----:B------:R-:W-:Y:S01]  /*18ad0*/  ISETP.GT.U32.AND P5, PT, R24, R5, PT ;  /* 0x000000051800720c */ /* 0x000fe20003fa4070 */
[----:B------:R-:W-:Y:S01]  /*18ae0*/  IMAD.HI.U32 R0, R2, R13, RZ ;  /* 0x0000000d02007227 */ /* 0x000fe200078e00ff */
[----:B------:R1:W-:Y:S01]  /*18af0*/  STL [R1+0x260], R3 ;  /* 0x0002600301007387 */ /* 0x0003e20000100800 */
[----:B------:R-:W-:-:S02]  /*18b00*/  IABS R11, R7 ;  /* 0x00000007000b7213 */ /* 0x000fc40000000000 */
[----:B------:R-:W-:Y:S01]  /*18b10*/  IMAD.MOV R0, RZ, RZ, -R0 ;  /* 0x000000ffff007224 */ /* 0x000fe200078e0a00 */
[----:B------:R-:W-:Y:S01]  /*18b20*/  ISETP.GE.AND P2, PT, R6, RZ, PT ;  /* 0x000000ff0600720c */ /* 0x000fe20003f46270 */
[----:B------:R-:W-:Y:S01]  /*18b30*/  @!P6 IMAD.IADD R9, R9, 0x1, -R24 ;  /* 0x000000010909e824 */ /* 0x000fe200078e0a18 */
[C---:B------:R-:W-:Y:S01]  /*18b40*/  ISETP.GT.U32.AND P6, PT, R24.reuse, R10, PT ;  /* 0x0000000a1800720c */ /* 0x040fe20003fc4070 */
[----:B------:R-:W-:Y:S01]  /*18b50*/  IMAD R13, R24, R0, R13 ;  /* 0x00000000180d7224 */ /* 0x000fe200078e020d */
[----:B------:R-:W-:Y:S01]  /*18b60*/  IADD3 R0, R29, 0x27, RZ ;  /* 0x000000271d007810 */ /* 0x000fe20007ffe0ff */
[----:B------:R-:W-:-:S03]  /*18b70*/  IMAD.HI.U32 R6, R2, R11, RZ ;  /* 0x0000000b02067227 */ /* 0x000fc600078e00ff */
[----:B0-----:R-:W-:Y:S01]  /*18b80*/  IABS R14, R0 ;  /* 0x00000000000e7213 */ /* 0x001fe20000000000 */
[----:B-1----:R-:W-:Y:S02]  /*18b90*/  IMAD.MOV.U32 R3, RZ, RZ, R4 ;  /* 0x000000ffff037224 */ /* 0x002fe400078e0004 */
[----:B------:R-:W-:-:S04]  /*18ba0*/  IMAD.HI.U32 R4, R2, R12, RZ ;  /* 0x0000000c02047227 */ /* 0x000fc800078e00ff */
[----:B------:R-:W-:Y:S02]  /*18bb0*/  IMAD.MOV R4, RZ, RZ, -R4 ;  /* 0x000000ffff047224 */ /* 0x000fe400078e0a04 */
[----:B------:R-:W-:Y:S01]  /*18bc0*/  @!P5 IMAD.IADD R5, R5, 0x1, -R24 ;  /* 0x000000010505d824 */ /* 0x000fe200078e0a18 */
[C---:B------:R-:W-:Y:S01]  /*18bd0*/  ISETP.GT.U32.AND P5, PT, R24.reuse, R13, PT ;  /* 0x0000000d1800720c */ /* 0x040fe20003fa4070 */
[C---:B------:R-:W-:Y:S01]  /*18be0*/  IMAD R12, R24.reuse, R4, R12 ;  /* 0x00000004180c7224 */ /* 0x040fe200078e020c */
[----:B------:R-:W-:Y:S01]  /*18bf0*/  IADD3 R4, R29, 0x26, RZ ;  /* 0x000000261d047810 */ /* 0x000fe20007ffe0ff */
[----:B------:R-:W-:Y:S01]  /*18c00*/  @!P3 IMAD.MOV R3, RZ, RZ, -R3 ;  /* 0x000000ffff03b224 */ /* 0x000fe200078e0a03 */
[----:B------:R-:W-:Y:S01]  /*18c10*/  ISETP.GT.U32.AND P3, PT, R24, R9, PT ;  /* 0x000000091800720c */ /* 0x000fe20003f64070 */
[----:B------:R-:W-:Y:S01]  /*18c20*/  @!P6 IMAD.IADD R10, R10, 0x1, -R24 ;  /* 0x000000010a0ae824 */ /* 0x000fe200078e0a18 */
[----:B------:R-:W-:Y:S01]  /*18c30*/  ISETP.GT.U32.AND P6, PT, R24, R12, PT ;  /* 0x0000000c1800720c */ /* 0x000fe20003fc4070 */
[----:B------:R-:W-:Y:S01]  /*18c40*/  IMAD.MOV R6, RZ, RZ, -R6 ;  /* 0x000000ffff067224 */ /* 0x000fe200078e0a06 */
[----:B------:R0:W-:Y:S01]  /*18c50*/  STL [R1+0x268], R3 ;  /* 0x0002680301007387 */ /* 0x0001e20000100800 */
[----:B------:R-:W-:-:S02]  /*18c60*/  @!P1 IMAD.MOV R10, RZ, RZ, -R10 ;  /* 0x000000ffff0a9224 */ /* 0x000fc400078e0a0a */
[----:B------:R-:W-:Y:S02]  /*18c70*/  IMAD R11, R24, R6, R11 ;  /* 0x00000006180b7224 */ /* 0x000fe400078e020b */
[----:B------:R-:W-:-:S03]  /*18c80*/  @!P5 IMAD.IADD R13, R13, 0x1, -R24 ;  /* 0x000000010d0dd824 */ /* 0x000fc600078e0a18 */
[----:B------:R-:W-:Y:S01]  /*18c90*/  ISETP.GT.U32.AND P1, PT, R24, R11, PT ;  /* 0x0000000b1800720c */ /* 0x000fe20003f24070 */
[--C-:B------:R-:W-:Y:S01]  /*18ca0*/  @!P3 IMAD.IADD R9, R9, 0x1, -R24.reuse ;  /* 0x000000010909b824 */ /* 0x100fe200078e0a18 */
[----:B------:R-:W-:Y:S01]  /*18cb0*/  ISETP.GE.AND P3, PT, R8, RZ, PT ;  /* 0x000000ff0800720c */ /* 0x000fe20003f66270 */
[----:B0-----:R-:W-:Y:S01]  /*18cc0*/  IMAD.MOV.U32 R3, RZ, RZ, R5 ;  /* 0x000000ffff037224 */ /* 0x001fe200078e0005 */
[----:B------:R-:W-:Y:S01]  /*18cd0*/  ISETP.GT.U32.AND P5, PT, R24, R13, PT ;  /* 0x0000000d1800720c */ /* 0x000fe20003fa4070 */
[----:B------:R-:W-:Y:S01]  /*18ce0*/  @!P6 IMAD.IADD R12, R12, 0x1, -R24 ;  /* 0x000000010c0ce824 */ /* 0x000fe200078e0a18 */
[----:B------:R-:W-:Y:S01]  /*18cf0*/  IABS R8, R4 ;  /* 0x0000000400087213 */ /* 0x000fe20000000000 */
[----:B------:R-:W-:Y:S02]  /*18d00*/  IMAD.MOV.U32 R5, RZ, RZ, R14 ;  /* 0x000000ffff057224 */ /* 0x000fe400078e000e */
[----:B------:R-:W-:Y:S01]  /*18d10*/  @!P0 IMAD.MOV R3, RZ, RZ, -R3 ;  /* 0x000000ffff038224 */ /* 0x000fe200078e0a03 */
[----:B------:R-:W-:Y:S01]  /*18d20*/  ISETP.GE.AND P0, PT, R7, RZ, PT ;  /* 0x000000ff0700720c */ /* 0x000fe20003f06270 */
[----:B------:R-:W-:Y:S01]  /*18d30*/  IMAD.MOV.U32 R7, RZ, RZ, R8 ;  /* 0x000000ffff077224 */ /* 0x000fe200078e0008 */
[----:B------:R-:W-:Y:S01]  /*18d40*/  ISETP.GT.U32.AND P6, PT, R24, R12, PT ;  /* 0x0000000c1800720c */ /* 0x000fe20003fc4070 */
[----:B------:R-:W-:Y:S01]  /*18d50*/  IMAD.HI.U32 R8, R2, R5, RZ ;  /* 0x0000000502087227 */ /* 0x000fe200078e00ff */
[----:B------:R-:W-:Y:S03]  /*18d60*/  STL [R1+0x248], R3 ;  /* 0x0002480301007387 */ /* 0x000fe60000100800 */
[----:B------:R-:W-:Y:S01]  /*18d70*/  IMAD.MOV R8, RZ, RZ, -R8 ;  /* 0x000000ffff087224 */ /* 0x000fe200078e0a08 */
[----:B------:R0:W-:Y:S01]  /*18d80*/  STL [R1+0xd0], R10 ;  /* 0x0000d00a01007387 */ /* 0x0001e20000100800 */
[----:B------:R-:W-:Y:S01]  /*18d90*/  @!P5 IMAD.IADD R13, R13, 0x1, -R24 ;  /* 0x000000010d0dd824 */ /* 0x000fe200078e0a18 */
[----:B------:R-:W-:Y:S01]  /*18da0*/  ISETP.GE.AND P5, PT, R4, RZ, PT ;  /* 0x000000ff0400720c */ /* 0x000fe20003fa6270 */
[----:B------:R-:W-:-:S02]  /*18db0*/  IMAD R4, R24, R8, R5 ;  /* 0x0000000818047224 */ /* 0x000fc400078e0205 */
[----:B------:R-:W-:-:S04]  /*18dc0*/  IMAD.HI.U32 R6, R2, R7, RZ ;  /* 0x0000000702067227 */ /* 0x000fc800078e00ff */
[----:B------:R-:W-:Y:S01]  /*18dd0*/  @!P6 IMAD.IADD R12, R12, 0x1, -R24 ;  /* 0x000000010c0ce824 */ /* 0x000fe200078e0a18 */
[C---:B------:R-:W-:Y:S01]  /*18de0*/  ISETP.GT.U32.AND P6, PT, R24.reuse, R4, PT ;  /* 0x000000041800720c */ /* 0x040fe20003fc4070 */
[----:B------:R-:W-:Y:S01]  /*18df0*/  IMAD.MOV R6, RZ, RZ, -R6 ;  /* 0x000000ffff067224 */ /* 0x000fe200078e0a06 */
[----:B0-----:R-:W-:Y:S01]  /*18e00*/  IADD3 R10, R29, 0x25, RZ ;  /* 0x000000251d0a7810 */ /* 0x001fe20007ffe0ff */
[----:B------:R-:W-:Y:S02]  /*18e10*/  IMAD.MOV.U32 R3, RZ, RZ, R9 ;  /* 0x000000ffff037224 */ /* 0x000fe400078e0009 */
[----:B------:R-:W-:Y:S01]  /*18e20*/  @!P1 IMAD.IADD R11, R11, 0x1, -R24 ;  /* 0x000000010b0b9824 */ /* 0x000fe200078e0a18 */
[----:B------:R-:W-:Y:S01]  /*18e30*/  IABS R5, R10 ;  /* 0x0000000a00057213 */ /* 0x000fe20000000000 */
[C---:B------:R-:W-:Y:S01]  /*18e40*/  IMAD R7, R24.reuse, R6, R7 ;  /* 0x0000000618077224 */ /* 0x040fe200078e0207 */
[C---:B------:R-:W-:Y:S01]  /*18e50*/  IADD3 R6, R29.reuse, 0x23, RZ ;  /* 0x000000231d067810 */ /* 0x040fe20007ffe0ff */
[----:B------:R-:W-:Y:S01]  /*18e60*/  IMAD.MOV.U32 R14, RZ, RZ, R13 ;  /* 0x000000ffff0e7224 */ /* 0x000fe200078e000d */
[----:B------:R-:W-:Y:S01]  /*18e70*/  ISETP.GT.U32.AND P1, PT, R24, R11, PT ;  /* 0x0000000b1800720c */ /* 0x000fe20003f24070 */
[----:B------:R-:W-:Y:S01]  /*18e80*/  @!P4 IMAD.MOV R3, RZ, RZ, -R3 ;  /* 0x000000ffff03c224 */ /* 0x000fe200078e0a03 */
[----:B------:R-:W-:Y:S01]  /*18e90*/  ISETP.GE.AND P4, PT, R0, RZ, PT ;  /* 0x000000ff0000720c */ /* 0x000fe20003f86270 */
[----:B------:R-:W-:Y:S01]  /*18ea0*/  @!P2 IMAD.MOV R14, RZ, RZ, -R14 ;  /* 0x000000ffff0ea224 */ /* 0x000fe200078e0a0e */
[----:B------:R-:W-:Y:S01]  /*18eb0*/  ISETP.GT.U32.AND P2, PT, R24, R7, PT ;  /* 0x000000071800720c */ /* 0x000fe20003f44070 */
[----:B------:R-:W-:Y:S01]  /*18ec0*/  @!P6 IMAD.IADD R4, R4, 0x1, -R24 ;  /* 0x000000010404e824 */ /* 0x000fe200078e0a18 */
[----:B------:R0:W-:Y:S01]  /*18ed0*/  STL [R1+0x214], R3 ;  /* 0x0002140301007387 */ /* 0x0001e20000100800 */
[----:B------:R-:W-:-:S02]  /*18ee0*/  IADD3 R0, R29, 0x24, RZ ;  /* 0x000000241d007810 */ /* 0x000fc40007ffe0ff */
[----:B------:R-:W-:Y:S01]  /*18ef0*/  ISETP.GE.AND P6, PT, R10, RZ, PT ;  /* 0x000000ff0a00720c */ /* 0x000fe20003fc6270 */
[----:B------:R-:W-:Y:S01]  /*18f00*/  STL [R1+0x1b4], R14 ;  /* 0x0001b40e01007387 */ /* 0x000fe20000100800 */
[----:B------:R-:W-:Y:S02]  /*18f10*/  IABS R9, R0 ;  /* 0x0000000000097213 */ /* 0x000fe40000000000 */
[----:B------:R-:W-:Y:S01]  /*18f20*/  @!P1 IMAD.IADD R11, R11, 0x1, -R24 ;  /* 0x000000010b0b9824 */ /* 0x000fe200078e0a18 */
[----:B------:R-:W-:Y:S01]  /*18f30*/  IABS R8, R6 ;  /* 0x0000000600087213 */ /* 0x000fe20000000000 */
[----:B0-----:R-:W-:Y:S01]  /*18f40*/  IMAD.MOV.U32 R3, RZ, RZ, R12 ;  /* 0x000000ffff037224 */ /* 0x001fe200078e000c */
[----:B------:R-:W-:Y:S01]  /*18f50*/  ISETP.GE.AND P1, PT, R0, RZ, PT ;  /* 0x000000ff0000720c */ /* 0x000fe20003f26270 */
[----:B------:R-:W-:Y:S01]  /*18f60*/  @!P2 IMAD.IADD R7, R7, 0x1, -R24 ;  /* 0x000000010707a824 */ /* 0x000fe200078e0a18 */
[----:B------:R-:W-:Y:S01]  /*18f70*/  IADD3 R13, R29, 0x22, RZ ;  /* 0x000000221d0d7810 */ /* 0x000fe20007ffe0ff */
[----:B------:R-:W-:Y:S01]  /*18f80*/  @!P3 IMAD.MOV R3, RZ, RZ, -R3 ;  /* 0x000000ffff03b224 */ /* 0x000fe200078e0a03 */
[----:B------:R-:W-:Y:S01]  /*18f90*/  ISETP.GT.U32.AND P3, PT, R24, R4, PT ;  /* 0x000000041800720c */ /* 0x000fe20003f64070 */
[----:B------:R-:W-:Y:S01]  /*18fa0*/  IMAD.HI.U32 R12, R2, R5, RZ ;  /* 0x00000005020c7227 */ /* 0x000fe200078e00ff */
[----:B------:R-:W-:-:S02]  /*18fb0*/  ISETP.GT.U32.AND P2, PT, R24, R7, PT ;  /* 0x000000071800720c */ /* 0x000fc40003f44070 */
[----:B------:R0:W-:Y:S01]  /*18fc0*/  STL [R1+0x20c], R3 ;  /* 0x00020c0301007387 */ /* 0x0001e20000100800 */
[----:B------:R-:W-:-:S04]  /*18fd0*/  IMAD.HI.U32 R10, R2, R9, RZ ;  /* 0x00000009020a7227 */ /* 0x000fc800078e00ff */
[----:B------:R-:W-:Y:S02]  /*18fe0*/  IMAD.MOV R12, RZ, RZ, -R12 ;  /* 0x000000ffff0c7224 */ /* 0x000fe400078e0a0c */
[----:B------:R-:W-:Y:S02]  /*18ff0*/  IMAD.MOV R10, RZ, RZ, -R10 ;  /* 0x000000ffff0a7224 */ /* 0x000fe400078e0a0a */
[----:B------:R-:W-:Y:S02]  /*19000*/  @!P3 IMAD.IADD R4, R4, 0x1, -R24 ;  /* 0x000000010404b824 */ /* 0x000fe400078e0a18 */
[----:B0-----:R-:W-:Y:S02]  /*19010*/  IMAD.MOV.U32 R3, RZ, RZ, R11 ;  /* 0x000000ffff037224 */ /* 0x001fe400078e000b */
[----:B------:R-:W-:Y:S02]  /*19020*/  IMAD R5, R24, R12, R5 ;  /* 0x0000000c18057224 */ /* 0x000fe400078e0205 */
[----:B------:R-:W-:Y:S01]  /*19030*/  @!P0 IMAD.MOV R3, RZ, RZ, -R3 ;  /* 0x000000ffff038224 */ /* 0x000fe200078e0a03 */
[----:B------:R-:W-:Y:S01]  /*19040*/  ISETP.GE.AND P0, PT, R6, RZ, PT ;  /* 0x000000ff0600720c */ /* 0x000fe20003f06270 */
[C---:B------:R-:W-:Y:S01]  /*19050*/  IMAD R9, R24.reuse, R10, R9 ;  /* 0x0000000a18097224 */ /* 0x040fe200078e0209 */
[----:B------:R-:W-:Y:S01]  /*19060*/  ISETP.GT.U32.AND P3, PT, R24, R5, PT ;  /* 0x000000051800720c */ /* 0x000fe20003f64070 */
[----:B------:R-:W-:Y:S01]  /*19070*/  IMAD.HI.U32 R0, R2, R8, RZ ;  /* 0x0000000802007227 */ /* 0x000fe200078e00ff */
[----:B------:R0:W-:Y:S01]  /*19080*/  STL [R1+0x1c0], R3 ;  /* 0x0001c00301007387 */ /* 0x0001e20000100800 */
[----:B------:R-:W-:-:S02]  /*19090*/  IADD3 R10, R29, 0x21, RZ ;  /* 0x000000211d0a7810 */ /* 0x000fc40007ffe0ff */
[----:B------:R-:W-:Y:S01]  /*190a0*/  IMAD.MOV R0, RZ, RZ, -R0 ;  /* 0x000000ffff007224 */ /* 0x000fe200078e0a00 */
[----:B------:R-:W-:Y:S01]  /*190b0*/  IABS R6, R29 ;  /* 0x0000001d00067213 */ /* 0x000fe20000000000 */
[----:B------:R-:W-:Y:S01]  /*190c0*/  @!P2 IMAD.IADD R7, R7, 0x1, -R24 ;  /* 0x000000010707a824 */ /* 0x000fe200078e0a18 */
[----:B------:R-:W-:Y:S01]  /*190d0*/  ISETP.GE.AND P2, PT, R13, RZ, PT ;  /* 0x000000ff0d00720c */ /* 0x000fe20003f46270 */
[C---:B------:R-:W-:Y:S01]  /*190e0*/  IMAD R8, R24.reuse, R0, R8 ;  /* 0x0000000018087224 */ /* 0x040fe200078e0208 */
[----:B------:R-:W-:Y:S01]  /*190f0*/  IABS R13, R13 ;  /* 0x0000000d000d7213 */ /* 0x000fe20000000000 */
[----:B0-----:R-:W-:Y:S01]  /*19100*/  IMAD.MOV.U32 R3, RZ, RZ, R4 ;  /* 0x000000ffff037224 */ /* 0x001fe200078e0004 */
[----:B------:R-:W-:Y:S01]  /*19110*/  IABS R11, R10 ;  /* 0x0000000a000b7213 */ /* 0x000fe20000000000 */
[----:B------:R-:W-:Y:S01]  /*19120*/  @!P3 IMAD.IADD R5, R5, 0x1, -R24 ;  /* 0x000000010505b824 */ /* 0x000fe200078e0a18 */
[----:B------:R-:W-:Y:S01]  /*19130*/  IADD3 R4, R29, 0x20, RZ ;  /* 0x000000201d047810 */ /* 0x000fe20007ffe0ff */
[----:B------:R-:W-:Y:S01]  /*19140*/  @!P4 IMAD.MOV R3, RZ, RZ, -R3 ;  /* 0x000000ffff03c224 */ /* 0x000fe200078e0a03 */
[----:B------:R-:W-:Y:S01]  /*19150*/  ISETP.GT.U32.AND P4, PT, R24, R9, PT ;  /* 0x000000091800720c */ /* 0x000fe20003f84070 */
[----:B------:R-:W-:Y:S01]  /*19160*/  IMAD.HI.U32 R14, R2, R13, RZ ;  /* 0x0000000d020e7227 */ /* 0x000fe200078e00ff */
[----:B------:R-:W-:-:S02]  /*19170*/  ISETP.GT.U32.AND P3, PT, R24, R5, PT ;  /* 0x000000051800720c */ /* 0x000fc40003f64070 */
[----:B------:R0:W-:Y:S01]  /*19180*/  STL [R1+0x1d4], R3 ;  /* 0x0001d40301007387 */ /* 0x0001e20000100800 */
[----:B------:R-:W-:Y:S01]  /*19190*/  IMAD.MOV R14, RZ, RZ, -R14 ;  /* 0x000000ffff0e7224 */ /* 0x000fe200078e0a0e */
[----:B------:R-:W-:Y:S01]  /*191a0*/  IABS R0, R4 ;  /* 0x0000000400007213 */ /* 0x000fe20000000000 */
[----:B------:R-:W-:-:S04]  /*191b0*/  IMAD.HI.U32 R12, R2, R11, RZ ;  /* 0x0000000b020c7227 */ /* 0x000fc800078e00ff */
[----:B------:R-:W-:Y:S02]  /*191c0*/  IMAD.MOV R12, RZ, RZ, -R12 ;  /* 0x000000ffff0c7224 */ /* 0x000fe400078e0a0c */
[--C-:B------:R-:W-:Y:S02]  /*191d0*/  @!P4 IMAD.IADD R9, R9, 0x1, -R24.reuse ;  /* 0x000000010909c824 */ /* 0x100fe400078e0a18 */
[----:B0-----:R-:W-:Y:S02]  /*191e0*/  IMAD.MOV.U32 R3, RZ, RZ, R7 ;  /* 0x000000ffff037224 */ /* 0x001fe400078e0007 */
[----:B------:R-:W-:Y:S01]  /*191f0*/  @!P3 IMAD.IADD R5, R5, 0x1, -R24 ;  /* 0x000000010505b824 */ /* 0x000fe200078e0a18 */
[C---:B------:R-:W-:Y:S01]  /*19200*/  ISETP.GT.U32.AND P4, PT, R24.reuse, R9, PT ;  /* 0x000000091800720c */ /* 0x040fe20003f84070 */
[----:B------:R-:W-:Y:S01]  /*19210*/  @!P5 IMAD.MOV R3, RZ, RZ, -R3 ;  /* 0x000000ffff03d224 */ /* 0x000fe200078e0a03 */
[----:B------:R-:W-:Y:S01]  /*19220*/  ISETP.GT.U32.AND P5, PT, R24, R8, PT ;  /* 0x000000081800720c */ /* 0x000fe20003fa4070 */
[----:B------:R-:W-:Y:S01]  /*19230*/  IMAD.MOV.U32 R15, RZ, RZ, R5 ;  /* 0x000000ffff0f7224 */ /* 0x000fe200078e0005 */
[----:B------:R-:W-:Y:S01]  /*19240*/  ISETP.GE.AND P3, PT, R10, RZ, PT ;  /* 0x000000ff0a00720c */ /* 0x000fe20003f66270 */
[C---:B------:R-:W-:Y:S01]  /*19250*/  IMAD R10, R24.reuse, R14, R13 ;  /* 0x0000000e180a7224 */ /* 0x040fe200078e020d */
[----:B------:R0:W-:Y:S01]  /*19260*/  STL [R1+0x1c4], R3 ;  /* 0x0001c40301007387 */ /* 0x0001e20000100800 */
[----:B------:R-:W-:-:S02]  /*19270*/  IMAD R11, R24, R12, R11 ;  /* 0x0000000c180b7224 */ /* 0x000fc400078e020b */
[----:B------:R-:W-:-:S04]  /*19280*/  IMAD.HI.U32 R12, R2, R0, RZ ;  /* 0x00000000020c7227 */ /* 0x000fc800078e00ff */
[--C-:B------:R-:W-:Y:S01]  /*19290*/  @!P4 IMAD.IADD R9, R9, 0x1, -R24.reuse ;  /* 0x000000010909c824 */ /* 0x100fe200078e0a18 */
[----:B------:R-:W-:Y:S01]  /*192a0*/  ISETP.GT.U32.AND P4, PT, R24, R10, PT ;  /* 0x0000000a1800720c */ /* 0x000fe20003f84070 */
[----:B------:R-:W-:Y:S02]  /*192b0*/  @!P5 IMAD.IADD R8, R8, 0x1, -R24 ;  /* 0x000000010808d824 */ /* 0x000fe400078e0a18 */
[----:B0-----:R-:W-:Y:S02]  /*192c0*/  IMAD.MOV.U32 R3, RZ, RZ, R9 ;  /* 0x000000ffff037224 */ /* 0x001fe400078e0009 */
[----:B------:R-:W-:Y:S01]  /*192d0*/  @!P6 IMAD.MOV R15, RZ, RZ, -R15 ;  /* 0x000000ffff0fe224 */ /* 0x000fe200078e0a0f */
[C---:B------:R-:W-:Y:S01]  /*192e0*/  ISETP.GT.U32.AND P5, PT, R24.reuse, R8, PT ;  /* 0x000000081800720c */ /* 0x040fe20003fa4070 */
[----:B------:R-:W-:Y:S01]  /*192f0*/  @!P1 IMAD.MOV R3, RZ, RZ, -R3 ;  /* 0x000000ffff039224 */ /* 0x000fe200078e0a03 */
[----:B------:R-:W-:Y:S01]  /*19300*/  ISETP.GT.U32.AND P6, PT, R24, R11, PT ;  /* 0x0000000b1800720c */ /* 0x000fe20003fc4070 */
[----:B------:R-:W-:Y:S01]  /*19310*/  IMAD.MOV R5, RZ, RZ, -R12 ;  /* 0x000000ffff057224 */ /* 0x000fe200078e0a0c */
[----:B------:R-:W-:Y:S01]  /*19320*/  STL [R1+0xe0], R15 ;  /* 0x0000e00f01007387 */ /* 0x000fe20000100800 */
[----:B------:R-:W-:Y:S01]  /*19330*/  IMAD.HI.U32 R7, R2, R6, RZ ;  /* 0x0000000602077227 */ /* 0x000fe200078e00ff */
[----:B------:R-:W-:-:S02]  /*19340*/  ISETP.GE.AND P1, PT, R4, RZ, PT ;  /* 0x000000ff0400720c */ /* 0x000fc40003f26270 */
[----:B------:R0:W-:Y:S01]  /*19350*/  STL [R1+0x178], R3 ;  /* 0x0001780301007387 */ /* 0x0001e20000100800 */
[----:B------:R-:W-:Y:S01]  /*19360*/  IMAD R0, R24, R5, R0 ;  /* 0x0000000518007224 */ /* 0x000fe200078e0200 */
[----:B------:R-:W-:Y:S01]  /*19370*/  IADD3 R5, R29, 0x1e, RZ ;  /* 0x0000001e1d057810 */ /* 0x000fe20007ffe0ff */
[--C-:B------:R-:W-:Y:S02]  /*19380*/  @!P4 IMAD.IADD R10, R10, 0x1, -R24.reuse ;  /* 0x000000010a0ac824 */ /* 0x100fe400078e0a18 */
[--C-:B------:R-:W-:Y:S02]  /*19390*/  @!P5 IMAD.IADD R8, R8, 0x1, -R24.reuse ;  /* 0x000000010808d824 */ /* 0x100fe400078e0a18 */
[----:B------:R-:W-:Y:S01]  /*193a0*/  IMAD.MOV R7, RZ, RZ, -R7 ;  /* 0x000000ffff077224 */ /* 0x000fe200078e0a07 */
[C---:B------:R-:W-:Y:S01]  /*193b0*/  ISETP.GT.U32.AND P4, PT, R24.reuse, R10, PT ;  /* 0x0000000a1800720c */ /* 0x040fe20003f84070 */
[----:B------:R-:W-:Y:S02]  /*193c0*/  @!P6 IMAD.IADD R11, R11, 0x1, -R24 ;  /* 0x000000010b0be824 */ /* 0x000fe400078e0a18 */
[----:B0-----:R-:W-:Y:S01]  /*193d0*/  IMAD.MOV.U32 R3, RZ, RZ, R8 ;  /* 0x000000ffff037224 */ /* 0x001fe200078e0008 */
[----:B------:R-:W-:Y:S01]  /*193e0*/  IABS R8, R5 ;  /* 0x0000000500087213 */ /* 0x000fe20000000000 */
[C---:B------:R-:W-:Y:S01]  /*193f0*/  IMAD R4, R24.reuse, R7, R6 ;  /* 0x0000000718047224 */ /* 0x040fe200078e0206 */
[----:B------:R-:W-:Y:S01]  /*19400*/  IADD3 R7, R29, 0x1f, RZ ;  /* 0x0000001f1d077810 */ /* 0x000fe20007ffe0ff */
[----:B------:R-:W-:Y:S01]  /*19410*/  @!P0 IMAD.MOV R3, RZ, RZ, -R3 ;  /* 0x000000ffff038224 */ /* 0x000fe200078e0a03 */
[----:B------:R-:W-:-:S02]  /*19420*/  ISETP.GT.U32.AND P0, PT, R24, R0, PT ;  /* 0x000000001800720c */ /* 0x000fc40003f04070 */
[----:B------:R-:W-:Y:S02]  /*19430*/  IABS R9, R7 ;  /* 0x0000000700097213 */ /* 0x000fe40000000000 */
[----:B------:R-:W-:Y:S01]  /*19440*/  ISETP.GT.U32.AND P5, PT, R24, R4, PT ;  /* 0x000000041800720c */ /* 0x000fe20003fa4070 */
[----:B------:R-:W-:Y:S01]  /*19450*/  @!P4 IMAD.IADD R10, R10, 0x1, -R24 ;  /* 0x000000010a0ac824 */ /* 0x000fe200078e0a18 */
[----:B------:R-:W-:Y:S01]  /*19460*/  ISETP.GE.AND P4, PT, R7, RZ, PT ;  /* 0x000000ff0700720c */ /* 0x000fe20003f86270 */
[----:B------:R-:W-:Y:S01]  /*19470*/  IMAD.HI.U32 R7, R2, R8, RZ ;  /* 0x0000000802077227 */ /* 0x000fe200078e00ff */
[----:B------:R-:W-:Y:S01]  /*19480*/  ISETP.GT.U32.AND P6, PT, R24, R11, PT ;  /* 0x0000000b1800720c */ /* 0x000fe20003fc4070 */
[----:B------:R0:W-:Y:S01]  /*19490*/  STL [R1+0x188], R3 ;  /* 0x0001880301007387 */ /* 0x0001e20000100800 */
[----:B------:R-:W-:Y:S01]  /*194a0*/  IADD3 R6, R29, 0x1d, RZ ;  /* 0x0000001d1d067810 */ /* 0x000fe20007ffe0ff */
[----:B------:R-:W-:-:S03]  /*194b0*/  IMAD.HI.U32 R12, R2, R9, RZ ;  /* 0x00000009020c7227 */ /* 0x000fc600078e00ff */
[----:B------:R-:W-:Y:S01]  /*194c0*/  IABS R16, R6 ;  /* 0x0000000600107213 */ /* 0x000fe20000000000 */
[----:B------:R-:W-:Y:S02]  /*194d0*/  @!P0 IMAD.IADD R0, R0, 0x1, -R24 ;  /* 0x0000000100008824 */ /* 0x000fe400078e0a18 */
[----:B------:R-:W-:Y:S02]  /*194e0*/  IMAD.MOV R7, RZ, RZ, -R7 ;  /* 0x000000ffff077224 */ /* 0x000fe400078e0a07 */
[----:B------:R-:W-:Y:S01]  /*194f0*/  IMAD.MOV R12, RZ, RZ, -R12 ;  /* 0x000000ffff0c7224 */ /* 0x000fe200078e0a0c */
[C---:B------:R-:W-:Y:S01]  /*19500*/  ISETP.GT.U32.AND P0, PT, R24.reuse, R0, PT ;  /* 0x000000001800720c */ /* 0x040fe20003f04070 */
[----:B------:R-:W-:Y:S02]  /*19510*/  IMAD R8, R24, R7, R8 ;  /* 0x0000000718087224 */ /* 0x000fe400078e0208 */
[--C-:B------:R-:W-:Y:S02]  /*19520*/  @!P5 IMAD.IADD R4, R4, 0x1, -R24.reuse ;  /* 0x000000010404d824 */ /* 0x100fe400078e0a18 */
[C---:B------:R-:W-:Y:S01]  /*19530*/  IMAD R9, R24.reuse, R12, R9 ;  /* 0x0000000c18097224 */ /* 0x040fe200078e0209 */
[----:B------:R-:W-:Y:S01]  /*19540*/  IADD3 R12, R29, 0x15, RZ ;  /* 0x000000151d0c7810 */ /* 0x000fe20007ffe0ff */
[----:B------:R-:W-:Y:S01]  /*19550*/  @!P6 IMAD.IADD R11, R11, 0x1, -R24 ;  /* 0x000000010b0be824 */ /* 0x000fe200078e0a18 */
[C---:B------:R-:W-:Y:S01]  /*19560*/  ISETP.GT.U32.AND P5, PT, R24.reuse, R4, PT ;  /* 0x000000041800720c */ /* 0x040fe20003fa4070 */
[----:B------:R-:W-:Y:S01]  /*19570*/  IMAD.MOV.U32 R13, RZ, RZ, R10 ;  /* 0x000000ffff0d7224 */ /* 0x000fe200078e000a */
[----:B------:R-:W-:Y:S01]  /*19580*/  ISETP.GT.U32.AND P6, PT, R24, R9, PT ;  /* 0x000000091800720c */ /* 0x000fe20003fc4070 */
[----:B0-----:R-:W-:-:S02]  /*19590*/  IMAD.MOV.U32 R3, RZ, RZ, R11 ;  /* 0x000000ffff037224 */ /* 0x001fc400078e000b */
[--C-:B------:R-:W-:Y:S01]  /*195a0*/  @!P0 IMAD.IADD R0, R0, 0x1, -R24.reuse ;  /* 0x0000000100008824 */ /* 0x100fe200078e0a18 */
[----:B------:R-:W-:Y:S01]  /*195b0*/  ISETP.GT.U32.AND P0, PT, R24, R8, PT ;  /* 0x000000081800720c */ /* 0x000fe20003f04070 */
[----:B------:R-:W-:Y:S01]  /*195c0*/  @!P2 IMAD.MOV R13, RZ, RZ, -R13 ;  /* 0x000000ffff0da224 */ /* 0x000fe200078e0a0d */
[----:B------:R-:W-:Y:S01]  /*195d0*/  ISETP.GE.AND P2, PT, R5, RZ, PT ;  /* 0x000000ff0500720c */ /* 0x000fe20003f46270 */
[----:B------:R-:W-:Y:S01]  /*195e0*/  @!P3 IMAD.MOV R3, RZ, RZ, -R3 ;  /* 0x000000ffff03b224 */ /* 0x000fe200078e0a03 */
[C---:B------:R-:W-:Y:S01]  /*195f0*/  IADD3 R5, R29.reuse, 0x1c, RZ ;  /* 0x0000001c1d057810 */ /* 0x040fe20007ffe0ff */
[----:B------:R-:W-:Y:S01]  /*19600*/  IMAD.HI.U32 R10, R2, R16, RZ ;  /* 0x00000010020a7227 */ /* 0x000fe200078e00ff */
[----:B------:R0:W-:Y:S01]  /*19610*/  STL [R1+0x134], R13 ;  /* 0x0001340d01007387 */ /* 0x0001e20000100800 */
[----:B------:R-:W-:Y:S02]  /*19620*/  ISETP.GE.AND P3, PT, R29, RZ, PT ;  /* 0x000000ff1d00720c */ /* 0x000fe40003f66270 */
[--C-:B------:R-:W-:Y:S01]  /*19630*/  @!P5 IMAD.IADD R4, R4, 0x1, -R24.reuse ;  /* 0x000000010404d824 */ /* 0x100fe200078e0a18 */
[----:B------:R1:W-:Y:S01]  /*19640*/  STL [R1+0x138], R3 ;  /* 0x0001380301007387 */ /* 0x0003e20000100800 */
[--C-:B------:R-:W-:Y:S01]  /*19650*/  @!P6 IMAD.IADD R9, R9, 0x1, -R24.reuse ;  /* 0x000000010909e824 */ /* 0x100fe200078e0a18 */
[----:B------:R-:W-:Y:S01]  /*19660*/  ISETP.GE.AND P5, PT, R6, RZ, PT ;  /* 0x000000ff0600720c */ /* 0x000fe20003fa6270 */
[----:B------:R-:W-:Y:S01]  /*19670*/  @!P0 IMAD.IADD R8, R8, 0x1, -R24 ;  /* 0x0000000108088824 */ /* 0x000fe200078e0a18 */
[----:B------:R-:W-:Y:S01]  /*19680*/  IADD3 R6, R29, 0x19, RZ ;  /* 0x000000191d067810 */ /* 0x000fe20007ffe0ff */
[----:B------:R-:W-:Y:S01]  /*19690*/  IMAD.MOV.U32 R11, RZ, RZ, R4 ;  /* 0x000000ffff0b7224 */ /* 0x000fe200078e0004 */
[----:B0-----:R-:W-:Y:S01]  /*196a0*/  IABS R13, R5 ;  /* 0x00000005000d7213 */ /* 0x001fe20000000000 */
[----:B------:R-:W-:Y:S01]  /*196b0*/  IMAD.MOV R10, RZ, RZ, -R10 ;  /* 0x000000ffff0a7224 */ /* 0x000fe200078e0a0a */
[----:B------:R-:W-:-:S02]  /*196c0*/  ISETP.GT.U32.AND P0, PT, R24, R8, PT ;  /* 0x000000081800720c */ /* 0x000fc40003f04070 */
[----:B------:R-:W-:Y:S01]  /*196d0*/  ISETP.GT.U32.AND P6, PT, R24, R9, PT ;  /* 0x000000091800720c */ /* 0x000fe20003fc4070 */
[----:B------:R-:W-:Y:S01]  /*196e0*/  IMAD.HI.U32 R7, R2, R13, RZ ;  /* 0x0000000d02077227 */ /* 0x000fe200078e00ff */
[----:B------:R-:W-:Y:S02]  /*196f0*/  IADD3 R4, R29, 0x1b, RZ ;  /* 0x0000001b1d047810 */ /* 0x000fe40007ffe0ff */
[----:B------:R-:W-:Y:S01]  /*19700*/  IABS R15, R6 ;  /* 0x00000006000f7213 */ /* 0x000fe20000000000 */
[----:B------:R-:W-:Y:S01]  /*19710*/  IMAD.MOV R7, RZ, RZ, -R7 ;  /* 0x000000ffff077224 */ /* 0x000fe200078e0a07 */
[----:B------:R-:W-:Y:S01]  /*19720*/  IABS R14, R4 ;  /* 0x00000004000e7213 */ /* 0x000fe20000000000 */
[----:B-1----:R-:W-:Y:S02]  /*19730*/  IMAD.MOV.U32 R3, RZ, RZ, R0 ;  /* 0x000000ffff037224 */ /* 0x002fe400078e0000 */
[----:B------:R-:W-:Y:S02]  /*19740*/  IMAD R13, R24, R7, R13 ;  /* 0x00000007180d7224 */ /* 0x000fe400078e020d */
[----:B------:R-:W-:-:S04]  /*19750*/  IMAD.HI.U32 R0, R2, R14, RZ ;  /* 0x0000000e02007227 */ /* 0x000fc800078e00ff */
[--C-:B------:R-:W-:Y:S01]  /*19760*/  @!P0 IMAD.IADD R8, R8, 0x1, -R24.reuse ;  /* 0x0000000108088824 */ /* 0x100fe200078e0a18 */
[C---:B------:R-:W-:Y:S01]  /*19770*/  ISETP.GT.U32.AND P0, PT, R24.reuse, R13, PT ;  /* 0x0000000d1800720c */ /* 0x040fe20003f04070 */
[----:B------:R-:W-:Y:S02]  /*19780*/  @!P6 IMAD.IADD R9, R9, 0x1, -R24 ;  /* 0x000000010909e824 */ /* 0x000fe400078e0a18 */
[----:B------:R-:W-:Y:S02]  /*19790*/  IMAD.MOV R0, RZ, RZ, -R0 ;  /* 0x000000ffff007224 */ /* 0x000fe400078e0a00 */
[C---:B------:R-:W-:Y:S02]  /*197a0*/  IMAD R16, R24.reuse, R10, R16 ;  /* 0x0000000a18107224 */ /* 0x040fe400078e0210 */
[C---:B------:R-:W-:Y:S02]  /*197b0*/  IMAD R14, R24.reuse, R0, R14 ;  /* 0x00000000180e7224 */ /* 0x040fe400078e020e */
[----:B------:R-:W-:Y:S01]  /*197c0*/  IMAD.MOV.U32 R10, RZ, RZ, R9 ;  /* 0x000000ffff0a7224 */ /* 0x000fe200078e0009 */
[----:B------:R-:W-:Y:S01]  /*197d0*/  ISETP.GT.U32.AND P6, PT, R24, R16, PT ;  /* 0x000000101800720c */ /* 0x000fe20003fc4070 */
[----:B------:R-:W-:Y:S01]  /*197e0*/  @!P1 IMAD.MOV R3, RZ, RZ, -R3 ;  /* 0x000000ffff039224 */ /* 0x000fe200078e0a03 */
[----:B------:R-:W-:Y:S01]  /*197f0*/  ISETP.GE.AND P1, PT, R4, RZ, PT ;  /* 0x000000ff0400720c */ /* 0x000fe20003f26270 */
[----:B------:R-:W-:Y:S01]  /*19800*/  @!P4 IMAD.MOV R10, RZ, RZ, -R10 ;  /* 0x000000ffff0ac224 */ /* 0x000fe200078e0a0a */
[----:B------:R-:W-:Y:S01]  /*19810*/  IADD3 R4, R29, 0x1a, RZ ;  /* 0x0000001a1d047810 */ /* 0x000fe20007ffe0ff */
[----:B------:R-:W-:Y:S01]  /*19820*/  @!P3 IMAD.MOV R11, RZ, RZ, -R11 ;  /* 0x000000ffff0bb224 */ /* 0x000fe200078e0a0b */
[----:B------:R-:W-:Y:S01]  /*19830*/  ISETP.GT.U32.AND P4, PT, R24, R14, PT ;  /* 0x0000000e1800720c */ /* 0x000fe20003f84070 */
[--C-:B------:R-:W-:Y:S01]  /*19840*/  @!P0 IMAD.IADD R13, R13, 0x1, -R24.reuse ;  /* 0x000000010d0d8824 */ /* 0x100fe200078e0a18 */
[----:B------:R-:W-:Y:S01]  /*19850*/  ISETP.GE.AND P3, PT, R5, RZ, PT ;  /* 0x000000ff0500720c */ /* 0x000fe20003f66270 */
[----:B------:R-:W-:Y:S01]  /*19860*/  IMAD.HI.U32 R0, R2, R15, RZ ;  /* 0x0000000f02007227 */ /* 0x000fe200078e00ff */
[----:B------:R-:W-:Y:S01]  /*19870*/  IABS R5, R4 ;  /* 0x0000000400057213 */ /* 0x000fe20000000000 */
[----:B------:R0:W-:Y:S01]  /*19880*/  STL [R1+0x13c], R11 ;  /* 0x00013c0b01007387 */ /* 0x0001e20000100800 */
[----:B------:R-:W-:Y:S01]  /*19890*/  ISETP.GT.U32.AND P0, PT, R24, R13, PT ;  /* 0x0000000d1800720c */ /* 0x000fe20003f04070 */
[----:B------:R-:W-:-:S02]  /*198a0*/  @!P6 IMAD.IADD R16, R16, 0x1, -R24 ;  /* 0x000000011010e824 */ /* 0x000fc400078e0a18 */
[----:B------:R-:W-:Y:S01]  /*198b0*/  IMAD.HI.U32 R7, R2, R5, RZ ;  /* 0x0000000502077227 */ /* 0x000fe200078e00ff */
[----:B------:R1:W-:Y:S02]  /*198c0*/  STL [R1+0x140], R3 ;  /* 0x0001400301007387 */ /* 0x0003e40000100800 */
[----:B------:R-:W-:Y:S01]  /*198d0*/  ISETP.GT.U32.AND P6, PT, R24, R16, PT ;  /* 0x000000101800720c */ /* 0x000fe20003fc4070 */
[----:B------:R-:W-:Y:S01]  /*198e0*/  IMAD.MOV R7, RZ, RZ, -R7 ;  /* 0x000000ffff077224 */ /* 0x000fe200078e0a07 */
[----:B------:R-:W-:Y:S01]  /*198f0*/  STL [R1+0xfc], R10 ;  /* 0x0000fc0a01007387 */ /* 0x000fe20000100800 */
[----:B------:R-:W-:Y:S01]  /*19900*/  @!P4 IMAD.IADD R14, R14, 0x1, -R24 ;  /* 0x000000010e0ec824 */ /* 0x000fe200078e0a18 */
[----:B0-----:R-:W-:Y:S01]  /*19910*/  IADD3 R11, R29, 0x17, RZ ;  /* 0x000000171d0b7810 */ /* 0x001fe20007ffe0ff */
[----:B------:R-:W-:Y:S02]  /*19920*/  IMAD.MOV R0, RZ, RZ, -R0 ;  /* 0x000000ffff007224 */ /* 0x000fe400078e0a00 */
[----:B------:R-:W-:Y:S01]  /*19930*/  @!P0 IMAD.IADD R13, R13, 0x1, -R24 ;  /* 0x000000010d0d8824 */ /* 0x000fe200078e0a18 */
[C---:B------:R-:W-:Y:S01]  /*19940*/  ISETP.GT.U32.AND P4, PT, R24.reuse, R14, PT ;  /* 0x0000000e1800720c */ /* 0x040fe20003f84070 */
[----:B-1----:R-:W-:Y:S01]  /*19950*/  IMAD.MOV.U32 R3, RZ, RZ, R8 ;  /* 0x000000ffff037224 */ /* 0x002fe200078e0008 */
[----:B------:R-:W-:Y:S01]  /*19960*/  IABS R8, R12 ;  /* 0x0000000c00087213 */ /* 0x000fe20000000000 */
[----:B------:R-:W-:Y:S01]  /*19970*/  IMAD R15, R24, R0, R15 ;  /* 0x00000000180f7224 */ /* 0x000fe200078e020f */
[----:B------:R-:W-:Y:S01]  /*19980*/  IADD3 R0, R29, 0x14, RZ ;  /* 0x000000141d007810 */ /* 0x000fe20007ffe0ff */
[----:B------:R-:W-:Y:S01]  /*19990*/  @!P2 IMAD.MOV R3, RZ, RZ, -R3 ;  /* 0x000000ffff03a224 */ /* 0x000fe200078e0a03 */
[----:B------:R-:W-:Y:S01]  /*199a0*/  ISETP.GE.AND P2, PT, R4, RZ, PT ;  /* 0x000000ff0400720c */ /* 0x000fe20003f46270 */
[----:B------:R-:W-:Y:S01]  /*199b0*/  IMAD R4, R24, R7, R5 ;  /* 0x0000000718047224 */ /* 0x000fe200078e0205 */
[----:B------:R-:W-:Y:S01]  /*199c0*/  IABS R5, R17 ;  /* 0x0000001100057213 */ /* 0x000fe20000000000 */
[----:B------:R-:W-:Y:S01]  /*199d0*/  @!P6 IMAD.IADD R16, R16, 0x1, -R24 ;  /* 0x000000011010e824 */ /* 0x000fe200078e0a18 */
[----:B------:R0:W-:Y:S01]  /*199e0*/  STL [R1+0x100], R3 ;  /* 0x0001000301007387 */ /* 0x0001e20000100800 */
[----:B------:R-:W-:-:S02]  /*199f0*/  ISETP.GE.AND P6, PT, R6, RZ, PT ;  /* 0x000000ff0600720c */ /* 0x000fc40003fc6270 */
[----:B------:R-:W-:Y:S01]  /*19a00*/  ISETP.GT.U32.AND P0, PT, R24, R4, PT ;  /* 0x000000041800720c */ /* 0x000fe20003f04070 */
[----:B------:R-:W-:Y:S01]  /*19a10*/  IMAD.HI.U32 R7, R2, R5, RZ ;  /* 0x0000000502077227 */ /* 0x000fe200078e00ff */
[----:B------:R-:W-:Y:S02]  /*19a20*/  IABS R6, R11 ;  /* 0x0000000b00067213 */ /* 0x000fe40000000000 */
[----:B------:R-:W-:Y:S01]  /*19a30*/  IABS R9, R0 ;  /* 0x0000000000097213 */ /* 0x000fe20000000000 */
[----:B------:R-:W-:Y:S02]  /*19a40*/  IMAD.MOV R7, RZ, RZ, -R7 ;  /* 0x000000ffff077224 */ /* 0x000fe400078e0a07 */
[----:B------:R-:W-:Y:S01]  /*19a50*/  @!P4 IMAD.IADD R14, R14, 0x1, -R24 ;  /* 0x000000010e0ec824 */ /* 0x000fe200078e0a18 */
[C---:B------:R-:W-:Y:S01]  /*19a60*/  ISETP.GT.U32.AND P4, PT, R24.reuse, R15, PT ;  /* 0x0000000f1800720c */ /* 0x040fe20003f84070 */
[----:B------:R-:W-:Y:S02]  /*19a70*/  IMAD R5, R24, R7, R5 ;  /* 0x0000000718057224 */ /* 0x000fe400078e0205 */
[----:B0-----:R-:W-:Y:S01]  /*19a80*/  IMAD.MOV.U32 R3, RZ, RZ, R16 ;  /* 0x000000ffff037224 */ /* 0x001fe200078e0010 */
[----:B------:R-:W-:Y:S01]  /*19a90*/  IADD3 R16, R29, 0x12, RZ ;  /* 0x000000121d107810 */ /* 0x000fe20007ffe0ff */
[----:B------:R-:W-:Y:S01]  /*19aa0*/  @!P0 IMAD.IADD R4, R4, 0x1, -R24 ;  /* 0x0000000104048824 */ /* 0x000fe200078e0a18 */
[----:B------:R-:W-:Y:S01]  /*19ab0*/  ISETP.GT.U32.AND P0, PT, R24, R5, PT ;  /* 0x000000051800720c */ /* 0x000fe20003f04070 */
[----:B------:R-:W-:-:S02]  /*19ac0*/  @!P5 IMAD.MOV R3, RZ, RZ, -R3 ;  /* 0x000000ffff03d224 */ /* 0x000fc400078e0a03 */
[----:B------:R-:W-:-:S03]  /*19ad0*/  IMAD.HI.U32 R21, R2, R6, RZ ;  /* 0x0000000602157227 */ /* 0x000fc600078e00ff */
[----:B------:R0:W-:Y:S01]  /*19ae0*/  STL [R1+0xc8], R3 ;  /* 0x0000c80301007387 */ /* 0x0001e20000100800 */
[----:B------:R-:W-:Y:S02]  /*19af0*/  @!P4 IMAD.IADD R15, R15, 0x1, -R24 ;  /* 0x000000010f0fc824 */ /* 0x000fe400078e0a18 */
[----:B------:R-:W-:Y:S02]  /*19b00*/  IMAD.MOV R21, RZ, RZ, -R21 ;  /* 0x000000ffff157224 */ /* 0x000fe400078e0a15 */
[----:B------:R-:W-:Y:S01]  /*19b10*/  IMAD.HI.U32 R7, R2, R8, RZ ;  /* 0x0000000802077227 */ /* 0x000fe200078e00ff */
[----:B------:R-:W-:-:S03]  /*19b20*/  ISETP.GT.U32.AND P5, PT, R24, R15, PT ;  /* 0x0000000f1800720c */ /* 0x000fc60003fa4070 */
[----:B------:R-:W-:Y:S01]  /*19b30*/  @!P0 IMAD.IADD R5, R5, 0x1, -R24 ;  /* 0x0000000105058824 */ /* 0x000fe200078e0a18 */
[C---:B------:R-:W-:Y:S01]  /*19b40*/  ISETP.GT.U32.AND P0, PT, R24.reuse, R4, PT ;  /* 0x000000041800720c */ /* 0x040fe20003f04070 */
[----:B0-----:R-:W-:Y:S01]  /*19b50*/  IMAD.MOV.U32 R3, RZ, RZ, R13 ;  /* 0x000000ffff037224 */ /* 0x001fe200078e000d */
[----:B------:R-:W-:Y:S01]  /*19b60*/  IABS R13, R16 ;  /* 0x00000010000d7213 */ /* 0x000fe20000000000 */
[C---:B------:R-:W-:Y:S02]  /*19b70*/  IMAD R6, R24.reuse, R21, R6 ;  /* 0x0000001518067224 */ /* 0x040fe400078e0206 */
[----:B------:R-:W-:Y:S01]  /*19b80*/  @!P3 IMAD.MOV R3, RZ, RZ, -R3 ;  /* 0x000000ffff03b224 */ /* 0x000fe200078e0a03 */
[----:B------:R-:W-:Y:S01]  /*19b90*/  ISETP.GT.U32.AND P3, PT, R24, R5, PT ;  /* 0x000000051800720c */ /* 0x000fe20003f64070 */
[----:B------:R-:W-:Y:S01]  /*19ba0*/  IMAD.HI.U32 R10, R2, R9, RZ ;  /* 0x00000009020a7227 */ /* 0x000fe200078e00ff */
[----:B------:R-:W-:Y:S02]  /*19bb0*/  ISETP.GT.U32.AND P4, PT, R24, R6, PT ;  /* 0x000000061800720c */ /* 0x000fe40003f84070 */
[----:B------:R0:W-:Y:S01]  /*19bc0*/  STL [R1+0xc4], R3 ;  /* 0x0000c40301007387 */ /* 0x0001e20000100800 */
[--C-:B------:R-:W-:Y:S01]  /*19bd0*/  @!P5 IMAD.IADD R15, R15, 0x1, -R24.reuse ;  /* 0x000000010f0fd824 */ /* 0x100fe200078e0a18 */
[----:B------:R-:W-:Y:S01]  /*19be0*/  ISETP.GE.AND P5, PT, R17, RZ, PT ;  /* 0x000000ff1100720c */ /* 0x000fe20003fa6270 */
[----:B------:R-:W-:-:S02]  /*19bf0*/  @!P0 IMAD.IADD R4, R4, 0x1, -R24 ;  /* 0x0000000104048824 */ /* 0x000fc400078e0a18 */
[----:B------:R-:W-:Y:S02]  /*19c00*/  IMAD.MOV R21, RZ, RZ, -R7 ;  /* 0x000000ffff157224 */ /* 0x000fe400078e0a07 */
[----:B------:R-:W-:Y:S02]  /*19c10*/  IMAD R7, R24, R20, R19 ;  /* 0x0000001418077224 */ /* 0x000fe400078e0213 */
[----:B------:R-:W-:Y:S01]  /*19c20*/  IMAD.MOV R19, RZ, RZ, -R10 ;  /* 0x000000ffff137224 */ /* 0x000fe200078e0a0a */
[----:B------:R-:W-:Y:S01]  /*19c30*/  IADD3 R10, R29, 0x13, RZ ;  /* 0x000000131d0a7810 */ /* 0x000fe20007ffe0ff */
[----:B0-----:R-:W-:Y:S02]  /*19c40*/  IMAD.MOV.U32 R3, RZ, RZ, R14 ;  /* 0x000000ffff037224 */ /* 0x001fe400078e000e */
[----:B------:R-:W-:Y:S02]  /*19c50*/  @!P4 IMAD.IADD R6, R6, 0x1, -R24 ;  /* 0x000000010606c824 */ /* 0x000fe400078e0a18 */
[----:B------:R-:W-:Y:S01]  /*19c60*/  @!P1 IMAD.MOV R3, RZ, RZ, -R3 ;  /* 0x000000ffff039224 */ /* 0x000fe200078e0a03 */
[C---:B------:R-:W-:Y:S01]  /*19c70*/  ISETP.GT.U32.AND P1, PT, R24.reuse, R7, PT ;  /* 0x000000071800720c */ /* 0x040fe20003f24070 */
[C---:B------:R-:W-:Y:S01]  /*19c80*/  IMAD R8, R24.reuse, R21, R8 ;  /* 0x0000001518087224 */ /* 0x040fe200078e0208 */
[C---:B------:R-:W-:Y:S01]  /*19c90*/  ISETP.GT.U32.AND P4, PT, R24.reuse, R6, PT ;  /* 0x000000061800720c */ /* 0x040fe20003f84070 */
[C---:B------:R-:W-:Y:S01]  /*19ca0*/  IMAD R9, R24.reuse, R19, R9 ;  /* 0x0000001318097224 */ /* 0x040fe200078e0209 */
[----:B------:R0:W-:Y:S01]  /*19cb0*/  STL [R1+0xc0], R3 ;  /* 0x0000c00301007387 */ /* 0x0001e20000100800 */
[----:B------:R-:W-:Y:S01]  /*19cc0*/  IABS R19, R10 ;  /* 0x0000000a00137213 */ /* 0x000fe20000000000 */
[----:B------:R-:W-:Y:S01]  /*19cd0*/  @!P3 IMAD.IADD R5, R5, 0x1, -R24 ;  /* 0x000000010505b824 */ /* 0x000fe200078e0a18 */
[----:B------:R-:W-:Y:S01]  /*19ce0*/  ISETP.GT.U32.AND P0, PT, R24, R8, PT ;  /* 0x000000081800720c */ /* 0x000fe20003f04070 */
[----:B------:R-:W-:Y:S01]  /*19cf0*/  IMAD.HI.U32 R14, R2, R13, RZ ;  /* 0x0000000d020e7227 */ /* 0x000fe200078e00ff */
[----:B------:R-:W-:-:S03]  /*19d00*/  ISETP.GT.U32.AND P3, PT, R24, R9, PT ;  /* 0x000000091800720c */ /* 0x000fc60003f64070 */
[----:B------:R-:W-:-:S04]  /*19d10*/  IMAD.HI.U32 R17, R2, R19, RZ ;  /* 0x0000001302117227 */ /* 0x000fc800078e00ff */
[----:B0-----:R-:W-:Y:S02]  /*19d20*/  IMAD.MOV.U32 R3, RZ, RZ, R4 ;  /* 0x000000ffff037224 */ /* 0x001fe400078e0004 */
[----:B------:R-:W-:Y:S02]  /*19d30*/  IMAD.MOV.U32 R4, RZ, RZ, R15 ;  /* 0x000000ffff047224 */ /* 0x000fe400078e000f */
[----:B------:R-:W-:Y:S02]  /*19d40*/  @!P2 IMAD.MOV R3, RZ, RZ, -R3 ;  /* 0x000000ffff03a224 */ /* 0x000fe400078e0a03 */
[----:B------:R-:W-:Y:S02]  /*19d50*/  @!P6 IMAD.MOV R4, RZ, RZ, -R4 ;  /* 0x000000ffff04e224 */ /* 0x000fe400078e0a04 */
[----:B------:R-:W-:Y:S02]  /*19d60*/  IMAD.MOV R17, RZ, RZ, -R17 ;  /* 0x000000ffff117224 */ /* 0x000fe400078e0a11 */
[--C-:B------:R-:W-:Y:S01]  /*19d70*/  @!P4 IMAD.IADD R6, R6, 0x1, -R24.reuse ;  /* 0x000000010606c824 */ /* 0x100fe200078e0a18 */
[----:B------:R0:W-:Y:S01]  /*19d80*/  STL [R1+0x1d94], R4 ;  /* 0x001d940401007387 */ /* 0x0001e20000100800 */
[----:B------:R-:W-:Y:S01]  /*19d90*/  ISETP.GE.AND P4, PT, R11, RZ, PT ;  /* 0x000000ff0b00720c */ /* 0x000fe20003f86270 */
[--C-:B------:R-:W-:Y:S01]  /*19da0*/  @!P0 IMAD.IADD R8, R8, 0x1, -R24.reuse ;  /* 0x0000000108088824 */ /* 0x100fe200078e0a18 */
[----:B------:R-:W-:Y:S01]  /*19db0*/  ISETP.GE.AND P0, PT, R12, RZ, PT ;  /* 0x000000ff0c00720c */ /* 0x000fe20003f06270 */
[----:B------:R1:W-:Y:S01]  /*19dc0*/  STL [R1+0x98], R3 ;  /* 0x0000980301007387 */ /* 0x0003e20000100800 */
[----:B------:R-:W-:Y:S01]  /*19dd0*/  @!P1 IMAD.IADD R7, R7, 0x1, -R24 ;  /* 0x0000000107079824 */ /* 0x000fe200078e0a18 */
[----:B------:R-:W-:Y:S01]  /*19de0*/  ISETP.GE.AND P1, PT, R18, RZ, PT ;  /* 0x000000ff1200720c */ /* 0x000fe20003f26270 */
[----:B------:R-:W-:-:S02]  /*19df0*/  IMAD R12, R24, R17, R19 ;  /* 0x00000011180c7224 */ /* 0x000fc400078e0213 */
[----:B------:R-:W-:Y:S01]  /*19e00*/  @!P3 IMAD.IADD R9, R9, 0x1, -R24 ;  /* 0x000000010909b824 */ /* 0x000fe200078e0a18 */
[----:B0-----:R-:W2:Y:S01]  /*19e10*/  LDL R4, [R1+0x4b4] ;  /* 0x0004b40001047983 */ /* 0x001ea20000100800 */
[C---:B------:R-:W-:Y:S01]  /*19e20*/  ISETP.GT.U32.AND P6, PT, R24.reuse, R8, PT ;  /* 0x000000081800720c */ /* 0x040fe20003fc4070 */
[----:B------:R-:W-:Y:S01]  /*19e30*/  IMAD.MOV R14, RZ, RZ, -R14 ;  /* 0x000000ffff0e7224 */ /* 0x000fe200078e0a0e */
[C---:B------:R-:W-:Y:S01]  /*19e40*/  ISETP.GT.U32.AND P2, PT, R24.reuse, R7, PT ;  /* 0x000000071800720c */ /* 0x040fe20003f44070 */
[----:B------:R-:W-:Y:S01]  /*19e50*/  @!P5 IMAD.MOV R5, RZ, RZ, -R5 ;  /* 0x000000ffff05d224 */ /* 0x000fe200078e0a05 */
[C---:B------:R-:W-:Y:S01]  /*19e60*/  ISETP.GT.U32.AND P5, PT, R24.reuse, R12, PT ;  /* 0x0000000c1800720c */ /* 0x040fe20003fa4070 */
[C---:B------:R-:W-:Y:S01]  /*19e70*/  IMAD R11, R24.reuse, R14, R13 ;  /* 0x0000000e180b7224 */ /* 0x040fe200078e020d */
[----:B------:R-:W-:Y:S02]  /*19e80*/  ISETP.GT.U32.AND P3, PT, R24, R9, PT ;  /* 0x000000091800720c */ /* 0x000fe40003f64070 */
[----:B------:R-:W-:Y:S01]  /*19e90*/  IADD3 R14, R29, 0x11, RZ ;  /* 0x000000111d0e7810 */ /* 0x000fe20007ffe0ff */
[----:B------:R-:W-:Y:S01]  /*19ea0*/  @!P4 IMAD.MOV R6, RZ, RZ, -R6 ;  /* 0x000000ffff06c224 */ /* 0x000fe200078e0a06 */
[----:B------:R-:W-:-:S02]  /*19eb0*/  ISETP.GE.AND P4, PT, R0, RZ, PT ;  /* 0x000000ff0000720c */ /* 0x000fc40003f86270 */
[----:B------:R-:W-:Y:S01]  /*19ec0*/  IABS R0, R14 ;  /* 0x0000000e00007213 */ /* 0x000fe20000000000 */
[--C-:B------:R-:W-:Y:S01]  /*19ed0*/  @!P6 IMAD.IADD R8, R8, 0x1, -R24.reuse ;  /* 0x000000010808e824 */ /* 0x100fe200078e0a18 */
[----:B------:R-:W-:Y:S01]  /*19ee0*/  ISETP.GE.AND P6, PT, R10, RZ, PT ;  /* 0x000000ff0a00720c */ /* 0x000fe20003fc6270 */
[----:B------:R-:W-:Y:S02]  /*19ef0*/  @!P2 IMAD.IADD R7, R7, 0x1, -R24 ;  /* 0x000000010707a824 */ /* 0x000fe400078e0a18 */
[----:B------:R-:W-:-:S04]  /*19f00*/  IMAD.HI.U32 R10, R2, R0, RZ ;  /* 0x00000000020a7227 */ /* 0x000fc800078e00ff */
[--C-:B------:R-:W-:Y:S02]  /*19f10*/  @!P5 IMAD.IADD R12, R12, 0x1, -R24.reuse ;  /* 0x000000010c0cd824 */ /* 0x100fe400078e0a18 */
[----:B------:R-:W-:Y:S01]  /*19f20*/  @!P3 IMAD.IADD R9, R9, 0x1, -R24 ;  /* 0x000000010909b824 */ /* 0x000fe200078e0a18 */
[----:B------:R-:W-:Y:S01]  /*19f30*/  ISETP.GE.AND P3, PT, R16, RZ, PT ;  /* 0x000000ff1000720c */ /* 0x000fe20003f66270 */
[----:B------:R-:W-:Y:S01]  /*19f40*/  IMAD.MOV R16, RZ, RZ, -R10 ;  /* 0x000000ffff107224 */ /* 0x000fe200078e0a0a */
[----:B------:R-:W-:Y:S01]  /*19f50*/  ISETP.GE.AND P5, PT, R14, RZ, PT ;  /* 0x000000ff0e00720c */ /* 0x000fe20003fa6270 */
[----:B------:R-:W-:Y:S01]  /*19f60*/  @!P1 IMAD.MOV R7, RZ, RZ, -R7 ;  /* 0x000000ffff079224 */ /* 0x000fe200078e0a07 */
[C---:B------:R-:W-:Y:S01]  /*19f70*/  ISETP.GT.U32.AND P1, PT, R24.reuse, R12, PT ;  /* 0x0000000c1800720c */ /* 0x040fe20003f24070 */
[C---:B------:R-:W-:Y:S01]  /*19f80*/  IMAD R0, R24.reuse, R16, R0 ;  /* 0x0000001018007224 */ /* 0x040fe200078e0200 */
[----:B------:R-:W-:Y:S01]  /*19f90*/  ISETP.GT.U32.AND P2, PT, R24, R11, PT ;  /* 0x0000000b1800720c */ /* 0x000fe20003f44070 */
[----:B------:R-:W-:-:S03]  /*19fa0*/  @!P0 IMAD.MOV R8, RZ, RZ, -R8 ;  /* 0x000000ffff088224 */ /* 0x000fc600078e0a08 */
[----:B------:R-:W-:-:S07]  /*19fb0*/  ISETP.GT.U32.AND P0, PT, R24, R0, PT ;  /* 0x000000001800720c */ /* 0x000fce0003f04070 */
[--C-:B------:R-:W-:Y:S02]  /*19fc0*/  @!P1 IMAD.IADD R12, R12, 0x1, -R24.reuse ;  /* 0x000000010c0c9824 */ /* 0x100fe400078e0a18 */
[----:B------:R-:W-:-:S04]  /*19fd0*/  @!P2 IMAD.IADD R11, R11, 0x1, -R24 ;  /* 0x000000010b0ba824 */ /* 0x000fc800078e0a18 */
[----:B------:R-:W-:Y:S01]  /*19fe0*/  @!P0 IMAD.IADD R0, R0, 0x1, -R24 ;  /* 0x0000000100008824 */ /* 0x000fe200078e0a18 */
[----:B------:R-:W-:Y:S01]  /*19ff0*/  ISETP.GT.U32.AND P2, PT, R24, R11, PT ;  /* 0x0000000b1800720c */ /* 0x000fe20003f44070 */
[----:B------:R-:W-:-:S12]  /*1a000*/  @!P4 IMAD.MOV R9, RZ, RZ, -R9 ;  /* 0x000000ffff09c224 */ /* 0x000fd800078e0a09 */
[----:B------:R-:W-:-:S04]  /*1a010*/  @!P2 IMAD.IADD R11, R11, 0x1, -R24 ;  /* 0x000000010b0ba824 */ /* 0x000fc800078e0a18 */
[----:B------:R-:W-:Y:S01]  /*1a020*/  @!P3 IMAD.MOV R11, RZ, RZ, -R11 ;  /* 0x000000ffff0bb224 */ /* 0x000fe200078e0a0b */
[----:B------:R-:W-:Y:S04]  /*1a030*/  STL [R1+0x1d98], R5 ;  /* 0x001d980501007387 */ /* 0x000fe80000100800 */
[----:B------:R-:W-:Y:S04]  /*1a040*/  STL [R1+0x1d9c], R6 ;  /* 0x001d9c0601007387 */ /* 0x000fe80000100800 */
[----:B------:R-:W-:Y:S04]  /*1a050*/  STL [R1+0x1da0], R7 ;  /* 0x001da00701007387 */ /* 0x000fe80000100800 */
[----:B------:R-:W-:Y:S04]  /*1a060*/  STL [R1+0x1da4], R8 ;  /* 0x001da40801007387 */ /* 0x000fe80000100800 */
[----:B------:R-:W-:Y:S01]  /*1a070*/  STL [R1+0x1da8], R9 ;  /* 0x001da80901007387 */ /* 0x000fe20000100800 */
[----:B--2---:R-:W-:-:S04]  /*1a080*/  IADD3 R13, R4, 0x10, RZ ;  /* 0x00000010040d7810 */ /* 0x004fc80007ffe0ff */
[----:B------:R-:W-:-:S05]  /*1a090*/  IABS R15, R13 ;  /* 0x0000000d000f7213 */ /* 0x000fca0000000000 */
[----:B------:R-:W-:-:S04]  /*1a0a0*/  IMAD.HI.U32 R14, R2, R15, RZ ;  /* 0x0000000f020e7227 */ /* 0x000fc800078e00ff */
[----:B------:R-:W-:-:S04]  /*1a0b0*/  IMAD.MOV R10, RZ, RZ, -R14 ;  /* 0x000000ffff0a7224 */ /* 0x000fc800078e0a0e */
[----:B------:R-:W-:-:S05]  /*1a0c0*/  IMAD R15, R24, R10, R15 ;  /* 0x0000000a180f7224 */ /* 0x000fca00078e020f */
[----:B------:R-:W-:Y:S01]  /*1a0d0*/  ISETP.GT.U32.AND P1, PT, R24, R15, PT ;  /* 0x0000000f1800720c */ /* 0x000fe20003f24070 */
[----:B------:R-:W-:Y:S01]  /*1a0e0*/  IMAD.MOV.U32 R10, RZ, RZ, R12 ;  /* 0x000000ffff0a7224 */ /* 0x000fe200078e000c */
[----:B------:R-:W-:-:S03]  /*1a0f0*/  IADD3 R16, R4, 0xf, RZ ;  /* 0x0000000f04107810 */ /* 0x000fc60007ffe0ff */
[----:B------:R-:W-:Y:S01]  /*1a100*/  @!P6 IMAD.MOV R10, RZ, RZ, -R10 ;  /* 0x000000ffff0ae224 */ /* 0x000fe200078e0a0a */
[----:B------:R-:W-:Y:S02]  /*1a110*/  ISETP.GT.U32.AND P6, PT, R24, R0, PT ;  /* 0x000000001800720c */ /* 0x000fe40003fc4070 */
[----:B------:R-:W-:-:S05]  /*1a120*/  IABS R12, R16 ;  /* 0x00000010000c7213 */ /* 0x000fca0000000000 */
[----:B------:R-:W-:Y:S01]  /*1a130*/  @!P1 IMAD.IADD R15, R15, 0x1, -R24 ;  /* 0x000000010f0f9824 */ /* 0x000fe200078e0a18 */
[----:B------:R-:W-:Y:S01]  /*1a140*/  IADD3 R14, R4, 0xe, RZ ;  /* 0x0000000e040e7810 */ /* 0x000fe20007ffe0ff */
[----:B------:R-:W-:-:S03]  /*1a150*/  IMAD.HI.U32 R19, R2, R12, RZ ;  /* 0x0000000c02137227 */ /* 0x000fc600078e00ff */
[----:B------:R-:W-:Y:S02]  /*1a160*/  ISETP.GT.U32.AND P1, PT, R24, R15, PT ;  /* 0x0000000f1800720c */ /* 0x000fe40003f24070 */
[----:B------:R-:W-:Y:S01]  /*1a170*/  ISETP.GE.AND P4, PT, R13, RZ, PT ;  /* 0x000000ff0d00720c */ /* 0x000fe20003f86270 */
[----:B------:R-:W-:Y:S01]  /*1a180*/  IMAD.MOV R19, RZ, RZ, -R19 ;  /* 0x000000ffff137224 */ /* 0x000fe200078e0a13 */
[----:B------:R-:W-:Y:S02]  /*1a190*/  IADD3 R13, R4, 0xc, RZ ;  /* 0x0000000c040d7810 */ /* 0x000fe40007ffe0ff */
[----:B------:R-:W-:Y:S01]  /*1a1a0*/  ISETP.GE.AND P0, PT, R14, RZ, PT ;  /* 0x000000ff0e00720c */ /* 0x000fe20003f06270 */
[----:B------:R-:W-:Y:S01]  /*1a1b0*/  @!P6 IMAD.IADD R0, R0, 0x1, -R24 ;  /* 0x000000010000e824 */ /* 0x000fe200078e0a18 */
[----:B------:R-:W-:Y:S02]  /*1a1c0*/  IABS R14, R14 ;  /* 0x0000000e000e7213 */ /* 0x000fe40000000000 */
[----:B------:R-:W-:-:S02]  /*1a1d0*/  ISETP.GE.AND P2, PT, R16, RZ, PT ;  /* 0x000000ff1000720c */ /* 0x000fc40003f46270 */
[----:B------:R-:W-:Y:S02]  /*1a1e0*/  IABS R16, R13 ;  /* 0x0000000d00107213 */ /* 0x000fe40000000000 */
[----:B------:R-:W-:Y:S01]  /*1a1f0*/  ISETP.GE.AND P6, PT, R13, RZ, PT ;  /* 0x000000ff0d00720c */ /* 0x000fe20003fc6270 */
[----:B------:R-:W-:Y:S02]  /*1a200*/  IMAD R13, R24, R19, R12 ;  /* 0x00000013180d7224 */ /* 0x000fe400078e020c */
[----:B------:R-:W-:-:S04]  /*1a210*/  IMAD.HI.U32 R17, R2, R14, RZ ;  /* 0x0000000e02117227 */ /* 0x000fc800078e00ff */
[----:B------:R-:W-:Y:S01]  /*1a220*/  @!P1 IMAD.IADD R15, R15, 0x1, -R24 ;  /* 0x000000010f0f9824 */ /* 0x000fe200078e0a18 */
[C---:B------:R-:W-:Y:S01]  /*1a230*/  ISETP.GT.U32.AND P1, PT, R24.reuse, R13, PT ;  /* 0x0000000d1800720c */ /* 0x040fe20003f24070 */
[----:B------:R-:W-:Y:S02]  /*1a240*/  IMAD.MOV R17, RZ, RZ, -R17 ;  /* 0x000000ffff117224 */ /* 0x000fe400078e0a11 */
[----:B------:R-:W-:Y:S02]  /*1a250*/  IMAD.MOV.U32 R12, RZ, RZ, R0 ;  /* 0x000000ffff0c7224 */ /* 0x000fe400078e0000 */
[----:B------:R-:W-:Y:S01]  /*1a260*/  IMAD R14, R24, R17, R14 ;  /* 0x00000011180e7224 */ /* 0x000fe200078e020e */
[----:B------:R-:W-:Y:S01]  /*1a270*/  IADD3 R18, R4, 0xd, RZ ;  /* 0x0000000d04127810 */ /* 0x000fe20007ffe0ff */
[----:B------:R-:W-:-:S03]  /*1a280*/  @!P5 IMAD.MOV R12, RZ, RZ, -R12 ;  /* 0x000000ffff0cd224 */ /* 0x000fc600078e0a0c */
[----:B------:R-:W-:Y:S02]  /*1a290*/  ISETP.GT.U32.AND P5, PT, R24, R14, PT ;  /* 0x0000000e1800720c */ /* 0x000fe40003fa4070 */
[----:B------:R-:W-:Y:S01]  /*1a2a0*/  ISETP.GE.AND P3, PT, R18, RZ, PT ;  /* 0x000000ff1200720c */ /* 0x000fe20003f66270 */
[----:B------:R-:W-:Y:S01]  /*1a2b0*/  @!P1 IMAD.IADD R13, R13, 0x1, -R24 ;  /* 0x000000010d0d9824 */ /* 0x000fe200078e0a18 */
[----:B------:R-:W-:-:S04]  /*1a2c0*/  IABS R18, R18 ;  /* 0x0000001200127213 */ /* 0x000fc80000000000 */
[----:B------:R-:W-:Y:S01]  /*1a2d0*/  ISETP.GT.U32.AND P1, PT, R24, R13, PT ;  /* 0x0000000d1800720c */ /* 0x000fe20003f24070 */
[----:B------:R-:W-:-:S04]  /*1a2e0*/  IMAD.HI.U32 R19, R2, R18, RZ ;  /* 0x0000001202137227 */ /* 0x000fc800078e00ff */
[----:B------:R-:W-:Y:S02]  /*1a2f0*/  IMAD.MOV R19, RZ, RZ, -R19 ;  /* 0x000000ffff137224 */ /* 0x000fe400078e0a13 */
[----:B------:R-:W-:Y:S02]  /*1a300*/  @!P5 IMAD.IADD R14, R14, 0x1, -R24 ;  /* 0x000000010e0ed824 */ /* 0x000fe400078e0a18 */
[----:B-1----:R-:W-:Y:S02]  /*1a310*/  IMAD.MOV.U32 R3, RZ, RZ, R15 ;  /* 0x000000ffff037224 */ /* 0x002fe400078e000f */
[C---:B------:R-:W-:Y:S01]  /*1a320*/  IMAD R15, R24.reuse, R19, R18 ;  /* 0x00000013180f7224 */ /* 0x040fe200078e0212 */
[----:B------:R-:W-:Y:S01]  /*1a330*/  ISETP.GT.U32.AND P5, PT, R24, R14, PT ;  /* 0x0000000e1800720c */ /* 0x000fe20003fa4070 */
[----:B------:R-:W-:-:S04]  /*1a340*/  IMAD.HI.U32 R0, R2, R16, RZ ;  /* 0x0000001002007227 */ /* 0x000fc800078e00ff */
[----:B------:R-:W-:Y:S01]  /*1a350*/  @!P1 IMAD.IADD R13, R13, 0x1, -R24 ;  /* 0x000000010d0d9824 */ /* 0x000fe200078e0a18 */
[----:B------:R-:W-:Y:S01]  /*1a360*/  ISETP.GT.U32.AND P1, PT, R24, R15, PT ;  /* 0x0000000f1800720c */ /* 0x000fe20003f24070 */
[----:B------:R-:W-:-:S04]  /*1a370*/  IMAD.MOV R0, RZ, RZ, -R0 ;  /* 0x000000ffff007224 */ /* 0x000fc800078e0a00 */
[----:B------:R-:W-:Y:S01]  /*1a380*/  IMAD R16, R24, R0, R16 ;  /* 0x0000000018107224 */ /* 0x000fe200078e0210 */
[----:B------:R-:W-:Y:S01]  /*1a390*/  IADD3 R17, R4, 0xb, RZ ;  /* 0x0000000b04117810 */ /* 0x000fe20007ffe0ff */
[----:B------:R-:W-:-:S03]  /*1a3a0*/  @!P5 IMAD.IADD R14, R14, 0x1, -R24 ;  /* 0x000000010e0ed824 */ /* 0x000fc600078e0a18 */
[C---:B------:R-:W-:Y:S01]  /*1a3b0*/  ISETP.GT.U32.AND P5, PT, R24.reuse, R16, PT ;  /* 0x000000101800720c */ /* 0x040fe20003fa4070 */
[----:B------:R-:W-:Y:S01]  /*1a3c0*/  @!P4 IMAD.MOV R3, RZ, RZ, -R3 ;  /* 0x000000ffff03c224 */ /* 0x000fe200078e0a03 */
[----:B------:R-:W-:Y:S01]  /*1a3d0*/  ISETP.GE.AND P4, PT, R17, RZ, PT ;  /* 0x000000ff1100720c */ /* 0x000fe20003f86270 */
[----:B------:R-:W-:Y:S01]  /*1a3e0*/  @!P1 IMAD.IADD R15, R15, 0x1, -R24 ;  /* 0x000000010f0f9824 */ /* 0x000fe200078e0a18 */
[----:B------:R-:W-:Y:S01]  /*1a3f0*/  IABS R17, R17 ;  /* 0x0000001100117213 */ /* 0x000fe20000000000 */
[----:B------:R-:W-:Y:S03]  /*1a400*/  STL [R1+0x1dac], R10 ;  /* 0x001dac0a01007387 */ /* 0x000fe60000100800 */
[----:B------:R-:W-:Y:S01]  /*1a410*/  ISETP.GT.U32.AND P1, PT, R24, R15, PT ;  /* 0x0000000f1800720c */ /* 0x000fe20003f24070 */
[----:B------:R-:W-:Y:S01]  /*1a420*/  STL [R1+0x1db0], R11 ;  /* 0x001db00b01007387 */ /* 0x000fe20000100800 */
[----:B------:R-:W-:-:S03]  /*1a430*/  IMAD.HI.U32 R0, R2, R17, RZ ;  /* 0x0000001102007227 */ /* 0x000fc600078e00ff */
[----:B------:R-:W-:Y:S04]  /*1a440*/  STL [R1+0x1db4], R12 ;  /* 0x001db40c01007387 */ /* 0x000fe80000100800 */
[----:B------:R0:W-:Y:S01]  /*1a450*/  STL [R1+0x30], R3 ;  /* 0x0000300301007387 */ /* 0x0001e20000100800 */
[----:B------:R-:W-:Y:S01]  /*1a460*/  IMAD.MOV R0, RZ, RZ, -R0 ;  /* 0x000000ffff007224 */ /* 0x000fe200078e0a00 */
[----:B------:R-:W-:Y:S01]  /*1a470*/  IADD3 R28, R4, 0x9, RZ ;  /* 0x00000009041c7810 */ /* 0x000fe20007ffe0ff */
[----:B------:R-:W-:Y:S01]  /*1a480*/  @!P5 IMAD.IADD R16, R16, 0x1, -R24 ;  /* 0x000000011010d824 */ /* 0x000fe200078e0a18 */
[----:B0-----:R-:W-:Y:S01]  /*1a490*/  IADD3 R3, R4, 0xa, RZ ;  /* 0x0000000a04037810 */ /* 0x001fe20007ffe0ff */
[----:B------:R-:W-:-:S03]  /*1a4a0*/  IMAD R17, R24, R0, R17 ;  /* 0x0000000018117224 */ /* 0x000fc600078e0211 */
[----:B------:R-:W-:Y:S02]  /*1a4b0*/  IABS R18, R3 ;  /* 0x0000000300127213 */ /* 0x000fe40000000000 */
[----:B------:R-:W-:Y:S02]  /*1a4c0*/  IABS R19, R28 ;  /* 0x0000001c00137213 */ /* 0x000fe40000000000 */
[----:B------:R-:W-:Y:S01]  /*1a4d0*/  ISETP.GT.U32.AND P5, PT, R24, R16, PT ;  /* 0x000000101800720c */ /* 0x000fe20003fa4070 */
[----:B------:R-:W-:Y:S01]  /*1a4e0*/  IMAD.HI.U32 R25, R2, R18, RZ ;  /* 0x0000001202197227 */ /* 0x000fe200078e00ff */
[----:B------:R-:W-:-:S03]  /*1a4f0*/  IADD3 R8, R4, 0x4, RZ ;  /* 0x0000000404087810 */ /* 0x000fc60007ffe0ff */
[----:B------:R-:W-:Y:S01]  /*1a500*/  @!P1 IMAD.IADD R15, R15, 0x1, -R24 ;  /* 0x000000010f0f9824 */ /* 0x000fe200078e0a18 */
[----:B------:R-:W-:Y:S01]  /*1a510*/  ISETP.GT.U32.AND P1, PT, R24, R17, PT ;  /* 0x000000111800720c */ /* 0x000fe20003f24070 */
[----:B------:R-:W-:Y:S01]  /*1a520*/  IMAD.HI.U32 R23, R2, R19, RZ ;  /* 0x0000001302177227 */ /* 0x000fe200078e00ff */
[----:B------:R-:W-:Y:S02]  /*1a530*/  IABS R26, R8 ;  /* 0x00000008001a7213 */ /* 0x000fe40000000000 */
[C---:B------:R-:W-:Y:S01]  /*1a540*/  IADD3 R12, R4.reuse, 0x8, RZ ;  /* 0x00000008040c7810 */ /* 0x040fe20007ffe0ff */
[----:B------:R-:W-:Y:S01]  /*1a550*/  IMAD.MOV R25, RZ, RZ, -R25 ;  /* 0x000000ffff197224 */ /* 0x000fe200078e0a19 */
[----:B------:R-:W-:Y:S01]  /*1a560*/  IADD3 R11, R4, 0x7, RZ ;  /* 0x00000007040b7810 */ /* 0x000fe20007ffe0ff */
[----:B------:R-:W-:Y:S01]  /*1a570*/  IMAD.MOV R23, RZ, RZ, -R23 ;  /* 0x000000ffff177224 */ /* 0x000fe200078e0a17 */
[----:B------:R-:W-:Y:S01]  /*1a580*/  IABS R20, R12 ;  /* 0x0000000c00147213 */ /* 0x000fe20000000000 */
[----:B------:R-:W-:-:S02]  /*1a590*/  IMAD R18, R24, R25, R18 ;  /* 0x0000001918127224 */ /* 0x000fc400078e0212 */
[----:B------:R-:W-:Y:S01]  /*1a5a0*/  IMAD.HI.U32 R29, R2, R26, RZ ;  /* 0x0000001a021d7227 */ /* 0x000fe200078e00ff */
[----:B------:R-:W-:-:S03]  /*1a5b0*/  IABS R21, R11 ;  /* 0x0000000b00157213 */ /* 0x000fc60000000000 */
[----:B------:R-:W-:Y:S02]  /*1a5c0*/  IMAD R19, R24, R23, R19 ;  /* 0x0000001718137224 */ /* 0x000fe400078e0213 */
[--C-:B------:R-:W-:Y:S01]  /*1a5d0*/  @!P5 IMAD.IADD R16, R16, 0x1, -R24.reuse ;  /* 0x000000011010d824 */ /* 0x100fe200078e0a18 */
[----:B------:R-:W-:Y:S01]  /*1a5e0*/  ISETP.GT.U32.AND P5, PT, R24, R18, PT ;  /* 0x000000121800720c */ /* 0x000fe20003fa4070 */
[----:B------:R-:W-:Y:S02]  /*1a5f0*/  IMAD.MOV R29, RZ, RZ, -R29 ;  /* 0x000000ffff1d7224 */ /* 0x000fe400078e0a1d */
[----:B------:R-:W-:Y:S01]  /*1a600*/  IMAD.HI.U32 R22, R2, R20, RZ ;  /* 0x0000001402167227 */ /* 0x000fe200078e00ff */
[C---:B------:R-:W-:Y:S02]  /*1a610*/  IADD3 R10, R4.reuse, 0x6, RZ ;  /* 0x00000006040a7810 */ /* 0x040fe40007ffe0ff */
[C---:B------:R-:W-:Y:S01]  /*1a620*/  IADD3 R9, R4.reuse, 0x5, RZ ;  /* 0x0000000504097810 */ /* 0x040fe20007ffe0ff */
[----:B------:R-:W-:Y:S01]  /*1a630*/  @!P1 IMAD.IADD R17, R17, 0x1, -R24 ;  /* 0x0000000111119824 */ /* 0x000fe200078e0a18 */
[----:B------:R-:W-:Y:S01]  /*1a640*/  IADD3 R7, R4, 0x3, RZ ;  /* 0x0000000304077810 */ /* 0x000fe20007ffe0ff */
[----:B------:R-:W-:Y:S01]  /*1a650*/  IMAD R26, R24, R29, R26 ;  /* 0x0000001d181a7224 */ /* 0x000fe200078e021a */
[----:B------:R-:W-:Y:S01]  /*1a660*/  IADD3 R6, R4, 0x2, RZ ;  /* 0x0000000204067810 */ /* 0x000fe20007ffe0ff */
[----:B------:R-:W-:Y:S01]  /*1a670*/  IMAD.HI.U32 R0, R2, R21, RZ ;  /* 0x0000001502007227 */ /* 0x000fe200078e00ff */
[----:B------:R-:W-:-:S02]  /*1a680*/  ISETP.GT.U32.AND P1, PT, R24, R19, PT ;  /* 0x000000131800720c */ /* 0x000fc40003f24070 */
[----:B------:R-:W-:Y:S01]  /*1a690*/  IADD3 R29, R4, 0x1, RZ ;  /* 0x00000001041d7810 */ /* 0x000fe20007ffe0ff */
[----:B------:R-:W-:Y:S01]  /*1a6a0*/  IMAD.MOV R22, RZ, RZ, -R22 ;  /* 0x000000ffff167224 */ /* 0x000fe200078e0a16 */
[----:B------:R-:W0:Y:S01]  /*1a6b0*/  S2R R4, SR_TID.X ;  /* 0x0000000000047919 */ /* 0x000e220000002100 */
[----:B------:R-:W-:Y:S02]  /*1a6c0*/  IMAD.MOV R0, RZ, RZ, -R0 ;  /* 0x000000ffff007224 */ /* 0x000fe400078e0a00 */
[C---:B------:R-:W-:Y:S01]  /*1a6d0*/  IMAD R20, R24.reuse, R22, R20 ;  /* 0x0000001618147224 */ /* 0x040fe200078e0214 */
[----:B------:R-:W-:Y:S01]  /*1a6e0*/  IABS R22, R10 ;  /* 0x0000000a00167213 */ /* 0x000fe20000000000 */
[----:B------:R-:W-:Y:S02]  /*1a6f0*/  IMAD R21, R24, R0, R21 ;  /* 0x0000000018157224 */ /* 0x000fe400078e0215 */
[----:B------:R-:W-:Y:S01]  /*1a700*/  @!P5 IMAD.IADD R18, R18, 0x1, -R24 ;  /* 0x000000011212d824 */ /* 0x000fe200078e0a18 */
[----:B------:R-:W-:Y:S01]  /*1a710*/  ISETP.GT.U32.AND P5, PT, R24, R20, PT ;  /* 0x000000141800720c */ /* 0x000fe20003fa4070 */
[----:B------:R-:W-:Y:S01]  /*1a720*/  IMAD.HI.U32 R25, R2, R22, RZ ;  /* 0x0000001602197227 */ /* 0x000fe200078e00ff */
[----:B------:R-:W-:-:S03]  /*1a730*/  IABS R23, R9 ;  /* 0x0000000900177213 */ /* 0x000fc60000000000 */
[----:B------:R-:W-:Y:S01]  /*1a740*/  @!P1 IMAD.IADD R19, R19, 0x1, -R24 ;  /* 0x0000000113139824 */ /* 0x000fe200078e0a18 */
[----:B------:R-:W-:Y:S01]  /*1a750*/  ISETP.GT.U32.AND P1, PT, R24, R21, PT ;  /* 0x000000151800720c */ /* 0x000fe20003f24070 */
[----:B------:R-:W-:-:S04]  /*1a760*/  IMAD.MOV R25, RZ, RZ, -R25 ;  /* 0x000000ffff197224 */ /* 0x000fc800078e0a19 */
[----:B------:R-:W-:Y:S02]  /*1a770*/  IMAD R22, R24, R25, R22 ;  /* 0x0000001918167224 */ /* 0x000fe400078e0216 */
[----:B------:R-:W-:Y:S01]  /*1a780*/  IMAD.HI.U32 R25, R2, R23, RZ ;  /* 0x0000001702197227 */ /* 0x000fe200078e00ff */
[----:B------:R-:W-:Y:S02]  /*1a790*/  IABS R27, R7 ;  /* 0x00000007001b7213 */ /* 0x000fe40000000000 */
[----:B------:R-:W-:Y:S01]  /*1a7a0*/  IABS R0, R6 ;  /* 0x0000000600007213 */ /* 0x000fe20000000000 */
[----:B------:R-:W-:Y:S01]  /*1a7b0*/  @!P5 IMAD.IADD R20, R20, 0x1, -R24 ;  /* 0x000000011414d824 */ /* 0x000fe200078e0a18 */
[C---:B------:R-:W-:Y:S01]  /*1a7c0*/  ISETP.GT.U32.AND P5, PT, R24.reuse, R18, PT ;  /* 0x000000121800720c */ /* 0x040fe20003fa4070 */
[----:B------:R-:W-:Y:S01]  /*1a7d0*/  IMAD.MOV R25, RZ, RZ, -R25 ;  /* 0x000000ffff197224 */ /* 0x000fe200078e0a19 */
[----:B0-----:R-:W-:Y:S01]  /*1a7e0*/  SHF.R.U32.HI R4, RZ, 0x6, R4 ;  /* 0x00000006ff047819 */ /* 0x001fe20000011604 */
[----:B------:R-:W-:Y:S01]  /*1a7f0*/  @!P0 IMAD.MOV R14, RZ, RZ, -R14 ;  /* 0x000000ffff0e8224 */ /* 0x000fe200078e0a0e */
[C---:B------:R-:W-:Y:S01]  /*1a800*/  ISETP.GT.U32.AND P0, PT, R24.reuse, R19, PT ;  /* 0x000000131800720c */ /* 0x040fe20003f04070 */
[----:B------:R-:W-:Y:S01]  /*1a810*/  @!P1 IMAD.IADD R21, R21, 0x1, -R24 ;  /* 0x0000000115159824 */ /* 0x000fe200078e0a18 */
[C---:B------:R-:W-:Y:S01]  /*1a820*/  ISETP.GT.U32.AND P1, PT, R24.reuse, R20, PT ;  /* 0x000000141800720c */ /* 0x040fe20003f24070 */
[----:B------:R-:W-:Y:S01]  /*1a830*/  IMAD R23, R24, R25, R23 ;  /* 0x0000001918177224 */ /* 0x000fe200078e0217 */
[----:B------:R-:W-:Y:S01]  /*1a840*/  SGXT.U32 R4, R4, 0x1 ;  /* 0x000000010404781a */ /* 0x000fe20000000000 */
[----:B------:R-:W-:-:S04]  /*1a850*/  IMAD.HI.U32 R5, R2, R0, RZ ;  /* 0x0000000002057227 */ /* 0x000fc800078e00ff */
[----:B------:R-:W-:Y:S01]  /*1a860*/  IMAD.HI.U32 R25, R2, R27, RZ ;  /* 0x0000001b02197227 */ /* 0x000fe200078e00ff */
[----:B------:R-:W-:-:S03]  /*1a870*/  LOP3.LUT R4, R4, 0x7e, RZ, 0xfc, !PT ;  /* 0x0000007e04047812 */ /* 0x000fc600078efcff */
[----:B------:R-:W-:Y:S02]  /*1a880*/  IMAD.MOV R5, RZ, RZ, -R5 ;  /* 0x000000ffff057224 */ /* 0x000fe400078e0a05 */
[----:B------:R-:W-:Y:S02]  /*1a890*/  IMAD.MOV R25, RZ, RZ, -R25 ;  /* 0x000000ffff197224 */ /* 0x000fe400078e0a19 */
[C---:B------:R-:W-:Y:S02]  /*1a8a0*/  IMAD R0, R24.reuse, R5, R0 ;  /* 0x0000000518007224 */ /* 0x040fe400078e0200 */
[----:B------:R-:W-:Y:S02]  /*1a8b0*/  IMAD R27, R24, R25, R27 ;  /* 0x00000019181b7224 */ /* 0x000fe400078e021b */
[----:B------:R-:W-:Y:S01]  /*1a8c0*/  @!P5 IMAD.IADD R18, R18, 0x1, -R24 ;  /* 0x000000011212d824 */ /* 0x000fe200078e0a18 */
[C---:B------:R-:W-:Y:S01]  /*1a8d0*/  ISETP.GT.U32.AND P5, PT, R24.reuse, R23, PT ;  /* 0x000000171800720c */ /* 0x040fe20003fa4070 */
[----:B------:R-:W-:Y:S01]  /*1a8e0*/  @!P3 IMAD.MOV R15, RZ, RZ, -R15 ;  /* 0x000000ffff0fb224 */ /* 0x000fe200078e0a0f */
[----:B------:R-:W-:Y:S01]  /*1a8f0*/  ISETP.GT.U32.AND P3, PT, R24, R21, PT ;  /* 0x000000151800720c */ /* 0x000fe20003f64070 */
[----:B------:R-:W-:-:S02]  /*1a900*/  IMAD R5, R4, c[0x0][0x188], RZ ;  /* 0x0000620004057a24 */ /* 0x000fc400078e02ff */
[----:B------:R-:W-:Y:S02]  /*1a910*/  IMAD.MOV R4, RZ, RZ, -c[0x0][0x188] ;  /* 0x80006200ff047624 */ /* 0x000fe400078e02ff */
[--C-:B------:R-:W-:Y:S01]  /*1a920*/  @!P0 IMAD.IADD R19, R19, 0x1, -R24.reuse ;  /* 0x0000000113138824 */ /* 0x100fe200078e0a18 */
[----:B------:R-:W-:Y:S01]  /*1a930*/  ISETP.GT.U32.AND P0, PT, R24, R26, PT ;  /* 0x0000001a1800720c */ /* 0x000fe20003f04070 */
[----:B------:R-:W-:Y:S01]  /*1a940*/  @!P1 IMAD.IADD R20, R20, 0x1, -R24 ;  /* 0x0000000114149824 */ /* 0x000fe200078e0a18 */
[----:B------:R-:W-:Y:S01]  /*1a950*/  ISETP.GT.U32.AND P1, PT, R24, R27, PT ;  /* 0x0000001b1800720c */ /* 0x000fe20003f24070 */
[----:B------:R-:W-:Y:S02]  /*1a960*/  IMAD R5, R4, 0x2, R5 ;  /* 0x0000000204057824 */ /* 0x000fe400078e0205 */
[----:B------:R-:W-:Y:S01]  /*1a970*/  @!P2 IMAD.MOV R13, RZ, RZ, -R13 ;  /* 0x000000ffff0da224 */ /* 0x000fe200078e0a0d */
[----:B------:R-:W-:Y:S01]  /*1a980*/  ISETP.GT.U32.AND P2, PT, R24, R17, PT ;  /* 0x000000111800720c */ /* 0x000fe20003f44070 */
[----:B------:R-:W-:-:S02]  /*1a990*/  IMAD R5, R4, 0x2, R5 ;  /* 0x0000000204057824 */ /* 0x000fc400078e0205 */
[--C-:B------:R-:W-:Y:S01]  /*1a9a0*/  @!P5 IMAD.IADD R23, R23, 0x1, -R24.reuse ;  /* 0x000000011717d824 */ /* 0x100fe200078e0a18 */
[----:B------:R-:W-:Y:S01]  /*1a9b0*/  STL [R1+0x1db8], R13 ;  /* 0x001db80d01007387 */ /* 0x000fe20000100800 */
[----:B------:R-:W-:Y:S01]  /*1a9c0*/  IMAD R5, R4, 0x2, R5 ;  /* 0x0000000204057824 */ /* 0x000fe200078e0205 */
[----:B------:R-:W-:Y:S01]  /*1a9d0*/  ISETP.GE.AND P5, PT, R28, RZ, PT ;  /* 0x000000ff1c00720c */ /* 0x000fe20003fa6270 */
[--C-:B------:R-:W-:Y:S01]  /*1a9e0*/  @!P3 IMAD.IADD R21, R21, 0x1, -R24.reuse ;  /* 0x000000011515b824 */ /* 0x100fe200078e0a18 */
[----:B------:R-:W-:Y:S01]  /*1a9f0*/  STL [R1+0x1dbc], R14 ;  /* 0x001dbc0e01007387 */ /* 0x000fe20000100800 */
[----:B------:R-:W-:Y:S01]  /*1aa00*/  ISETP.GE.AND P3, PT, R3, RZ, PT ;  /* 0x000000ff0300720c */ /* 0x000fe20003f66270 */
[--C-:B------:R-:W-:Y:S02]  /*1aa10*/  @!P0 IMAD.IADD R26, R26, 0x1, -R24.reuse ;  /* 0x000000011a1a8824 */ /* 0x100fe400078e0a18 */
[----:B------:R-:W-:Y:S01]  /*1aa20*/  STL [R1+0x1dc0], R15 ;  /* 0x001dc00f01007387 */ /* 0x000fe20000100800 */
[----:B------:R-:W-:Y:S01]  /*1aa30*/  ISETP.GE.AND P0, PT, R12, RZ, PT ;  /* 0x000000ff0c00720c */ /* 0x000fe20003f06270 */
[----:B------:R-:W-:-:S02]  /*1aa40*/  @!P1 IMAD.IADD R27, R27, 0x1, -R24 ;  /* 0x000000011b1b9824 */ /* 0x000fc400078e0a18 */
[----:B------:R-:W2:Y:S01]  /*1aa50*/  LDL.LU R3, [R1+0x1df8] ;  /* 0x001df80001037983 */ /* 0x000ea20000300800 */
[----:B------:R-:W-:-:S03]  /*1aa60*/  ISETP.GE.AND P1, PT, R11, RZ, PT ;  /* 0x000000ff0b00720c */ /* 0x000fc60003f26270 */
[----:B------:R-:W3:Y:S04]  /*1aa70*/  LDL.LU R28, [R1+0x1df4] ;  /* 0x001df400011c7983 */ /* 0x000ee80000300800 */
[----:B------:R0:W-:Y:S01]  /*1aa80*/  STL [R1+0x850], R5 ;  /* 0x0008500501007387 */ /* 0x0001e20000100800 */
[----:B------:R-:W-:Y:S01]  /*1aa90*/  @!P2 IMAD.IADD R17, R17, 0x1, -R24 ;  /* 0x000000011111a824 */ /* 0x000fe200078e0a18 */
[----:B------:R-:W-:Y:S01]  /*1aaa0*/  ISETP.GT.U32.AND P2, PT, R24, R22, PT ;  /* 0x000000161800720c */ /* 0x000fe20003f44070 */
[----:B------:R-:W-:Y:S02]  /*1aab0*/  @!P6 IMAD.MOV R16, RZ, RZ, -R16 ;  /* 0x000000ffff10e224 */ /* 0x000fe400078e0a10 */
[----:B0-----:R-:W-:Y:S02]  /*1aac0*/  IMAD R5, R4, 0x2, R5 ;  /* 0x0000000204057824 */ /* 0x001fe400078e0205 */
[----:B------:R-:W-:-:S03]  /*1aad0*/  @!P4 IMAD.MOV R17, RZ, RZ, -R17 ;  /* 0x000000ffff11c224 */ /* 0x000fc600078e0a11 */
[----:B------:R0:W-:Y:S01]  /*1aae0*/  STL [R1+0x85c], R5 ;  /* 0x00085c0501007387 */ /* 0x0001e20000100800 */
[C---:B------:R-:W-:Y:S01]  /*1aaf0*/  ISETP.GT.U32.AND P4, PT, R24.reuse, R23, PT ;  /* 0x000000171800720c */ /* 0x040fe20003f84070 */
[----:B------:R-:W-:Y:S01]  /*1ab00*/  @!P5 IMAD.MOV R19, RZ, RZ, -R19 ;  /* 0x000000ffff13d224 */ /* 0x000fe200078e0a13 */
[----:B------:R-:W-:Y:S01]  /*1ab10*/  ISETP.GT.U32.AND P5, PT, R24, R27, PT ;  /* 0x0000001b1800720c */ /* 0x000fe20003fa4070 */
[----:B------:R-:W-:Y:S02]  /*1ab20*/  @!P3 IMAD.MOV R18, RZ, RZ, -R18 ;  /* 0x000000ffff12b224 */ /* 0x000fe400078e0a12 */
[C---:B0-----:R-:W-:Y:S02]  /*1ab30*/  IMAD R5, R4.reuse, 0x2, R5 ;  /* 0x0000000204057824 */ /* 0x041fe400078e0205 */
[----:B------:R-:W-:Y:S02]  /*1ab40*/  @!P0 IMAD.MOV R20, RZ, RZ, -R20 ;  /* 0x000000ffff148224 */ /* 0x000fe400078e0a14 */
[----:B------:R-:W-:Y:S01]  /*1ab50*/  @!P1 IMAD.MOV R21, RZ, RZ, -R21 ;  /* 0x000000ffff159224 */ /* 0x000fe200078e0a15 */
[----:B------:R0:W-:Y:S04]  /*1ab60*/  STL [R1+0x824], R5 ;  /* 0x0008240501007387 */ /* 0x0001e80000100800 */
[----:B------:R-:W-:Y:S04]  /*1ab70*/  STL [R1+0x1dc4], R16 ;  /* 0x001dc41001007387 */ /* 0x000fe80000100800 */
[----:B------:R-:W-:Y:S01]  /*1ab80*/  STL [R1+0x1dc8], R17 ;  /* 0x001dc81101007387 */ /* 0x000fe20000100800 */
[----:B0-----:R-:W-:-:S03]  /*1ab90*/  IMAD R5, R4, 0x2, R5 ;  /* 0x0000000204057824 */ /* 0x001fc600078e0205 */
[----:B------:R-:W-:Y:S01]  /*1aba0*/  STL [R1+0x1dcc], R18 ;  /* 0x001dcc1201007387 */ /* 0x000fe20000100800 */
[----:B------:R-:W-:-:S03]  /*1abb0*/  IABS R25, R29 ;  /* 0x0000001d00197213 */ /* 0x000fc60000000000 */
[----:B------:R-:W-:Y:S01]  /*1abc0*/  STL [R1+0x1dd0], R19 ;  /* 0x001dd01301007387 */ /* 0x000fe20000100800 */
[----:B------:R-:W-:-:S03]  /*1abd0*/  @!P2 IMAD.IADD R22, R22, 0x1, -R24 ;  /* 0x000000011616a824 */ /* 0x000fc600078e0a18 */
[----:B------:R-:W-:Y:S01]  /*1abe0*/  STL [R1+0x1dd4], R20 ;  /* 0x001dd41401007387 */ /* 0x000fe20000100800 */
[----:B------:R-:W-:-:S03]  /*1abf0*/  ISETP.GT.U32.AND P2, PT, R24, R0, PT ;  /* 0x000000001800720c */ /* 0x000fc60003f44070 */
[----:B------:R-:W-:Y:S01]  /*1ac00*/  STL [R1+0x1dd8], R21 ;  /* 0x001dd81501007387 */ /* 0x000fe20000100800 */
[----:B------:R-:W-:-:S03]  /*1ac10*/  @!P4 IMAD.IADD R23, R23, 0x1, -R24 ;  /* 0x000000011717c824 */ /* 0x000fc600078e0a18 */
[----:B------:R0:W-:Y:S01]  /*1ac20*/  STL [R1+0x818], R5 ;  /* 0x0008180501007387 */ /* 0x0001e20000100800 */
[----:B------:R-:W-:Y:S01]  /*1ac30*/  IMAD.HI.U32 R2, R2, R25, RZ ;  /* 0x0000001902027227 */ /* 0x000fe200078e00ff */
[----:B------:R-:W-:Y:S02]  /*1ac40*/  ISETP.GE.AND P4, PT, R8, RZ, PT ;  /* 0x000000ff0800720c */ /* 0x000fe40003f86270 */
[----:B------:R-:W1:Y:S01]  /*1ac50*/  S2R R8, SR_TID.X ;  /* 0x0000000000087919 */ /* 0x000e620000002100 */
[----:B------:R-:W-:Y:S01]  /*1ac60*/  @!P5 IMAD.IADD R27, R27, 0x1, -R24 ;  /* 0x000000011b1bd824 */ /* 0x000fe200078e0a18 */
[----:B------:R-:W-:Y:S01]  /*1ac70*/  ISETP.GE.AND P5, PT, R6, RZ, PT ;  /* 0x000000ff0600720c */ /* 0x000fe20003fa6270 */
[C---:B0-----:R-:W-:Y:S02]  /*1ac80*/  IMAD R5, R4.reuse, 0x2, R5 ;  /* 0x0000000204057824 */ /* 0x041fe400078e0205 */
[----:B------:R-:W-:Y:S02]  /*1ac90*/  IMAD.MOV R2, RZ, RZ, -R2 ;  /* 0x000000ffff027224 */ /* 0x000fe400078e0a02 */
[----:B------:R-:W-:Y:S01]  /*1aca0*/  IMAD R6, R4, 0x2, R5 ;  /* 0x0000000204067824 */ /* 0x000fe200078e0205 */
[----:B------:R0:W-:Y:S01]  /*1acb0*/  STL [R1+0x814], R5 ;  /* 0x0008140501007387 */ /* 0x0001e20000100800 */
[----:B------:R-:W-:-:S03]  /*1acc0*/  IMAD R2, R24, R2, R25 ;  /* 0x0000000218027224 */ /* 0x000fc600078e0219 */
[----:B0-----:R-:W0:Y:S01]  /*1acd0*/  S2R R5, SR_TID.X ;  /* 0x0000000000057919 */ /* 0x001e220000002100 */
[----:B------:R-:W-:Y:S01]  /*1ace0*/  @!P2 IMAD.IADD R0, R0, 0x1, -R24 ;  /* 0x000000010000a824 */ /* 0x000fe200078e0a18 */
[C---:B------:R-:W-:Y:S02]  /*1acf0*/  ISETP.GT.U32.AND P1, PT, R24.reuse, R2, PT ;  /* 0x000000021800720c */ /* 0x040fe40003f24070 */
[----:B------:R4:W-:Y:S01]  /*1ad00*/  STL [R1+0x81c], R6 ;  /* 0x00081c0601007387 */ /* 0x0009e20000100800 */
[C---:B------:R-:W-:Y:S02]  /*1ad10*/  ISETP.GT.U32.AND P3, PT, R24.reuse, R26, PT ;  /* 0x0000001a1800720c */ /* 0x040fe40003f64070 */
[----:B------:R-:W-:Y:S01]  /*1ad20*/  ISETP.GT.U32.AND P0, PT, R24, R0, PT ;  /* 0x000000001800720c */ /* 0x000fe20003f04070 */
[----:B----4-:R-:W-:Y:S01]  /*1ad30*/  IMAD R6, R4, 0x2, R6 ;  /* 0x0000000204067824 */ /* 0x010fe200078e0206 */
[----:B------:R-:W-:-:S04]  /*1ad40*/  ISETP.GT.U32.AND P2, PT, R24, R22, PT ;  /* 0x000000161800720c */ /* 0x000fc80003f44070 */
[----:B------:R4:W-:Y:S01]  /*1ad50*/  STL [R1+0x820], R6 ;  /* 0x0008200601007387 */ /* 0x0009e20000100800 */
[----:B-1----:R-:W-:Y:S01]  /*1ad60*/  LOP3.LUT R8, R8, 0x3f, RZ, 0xc0, !PT ;  /* 0x0000003f08087812 */ /* 0x002fe200078ec0ff */
[----:B------:R-:W-:Y:S02]  /*1ad70*/  @!P1 IMAD.IADD R2, R2, 0x1, -R24 ;  /* 0x0000000102029824 */ /* 0x000fe400078e0a18 */
[----:B----4-:R-:W-:Y:S01]  /*1ad80*/  IMAD R6, R4, 0x2, R6 ;  /* 0x0000000204067824 */ /* 0x010fe200078e0206 */
[----:B0-----:R-:W-:-:S04]  /*1ad90*/  LOP3.LUT P1, RZ, R5, 0x40, RZ, 0xc0, !PT ;  /* 0x0000004005ff7812 */ /* 0x001fc8000782c0ff */
[----:B------:R0:W-:Y:S01]  /*1ada0*/  STL [R1+0x828], R6 ;  /* 0x0008280601007387 */ /* 0x0001e20000100800 */
[----:B------:R-:W-:Y:S01]  /*1adb0*/  IMAD.MOV.U32 R12, RZ, RZ, 0x7f ;  /* 0x0000007fff0c7424 */ /* 0x000fe200078e00ff */
[----:B------:R-:W-:Y:S01]  /*1adc0*/  ISETP.GE.AND P6, PT, R10, RZ, PT ;  /* 0x000000ff0a00720c */ /* 0x000fe20003fc6270 */
[--C-:B------:R-:W-:Y:S01]  /*1add0*/  @!P3 IMAD.IADD R26, R26, 0x1, -R24.reuse ;  /* 0x000000011a1ab824 */ /* 0x100fe200078e0a18 */
[----:B------:R-:W-:Y:S01]  /*1ade0*/  ISETP.GE.AND P3, PT, R7, RZ, PT ;  /* 0x000000ff0700720c */ /* 0x000fe20003f66270 */
[----:B------:R-:W-:Y:S02]  /*1adf0*/  @!P0 IMAD.IADD R0, R0, 0x1, -R24 ;  /* 0x0000000100008824 */ /* 0x000fe400078e0a18 */
[----:B0-----:R-:W-:Y:S01]  /*1ae00*/  IMAD R6, R4, 0x2, R6 ;  /* 0x0000000204067824 */ /* 0x001fe200078e0206 */
[----:B------:R-:W-:Y:S01]  /*1ae10*/  ISETP.GE.AND P0, PT, R29, RZ, PT ;  /* 0x000000ff1d00720c */ /* 0x000fe20003f06270 */
[----:B------:R-:W-:Y:S01]  /*1ae20*/  IMAD.SHL.U32 R8, R8, 0x2, RZ ;  /* 0x0000000208087824 */ /* 0x000fe200078e00ff */
[----:B------:R-:W-:-:S02]  /*1ae30*/  LOP3.LUT R7, R5, 0x7, RZ, 0xc0, !PT ;  /* 0x0000000705077812 */ /* 0x000fc400078ec0ff */
[----:B------:R0:W-:Y:S01]  /*1ae40*/  STL [R1+0x82c], R6 ;  /* 0x00082c0601007387 */ /* 0x0001e20000100800 */
[----:B------:R-:W-:Y:S01]  /*1ae50*/  @!P2 IMAD.IADD R22, R22, 0x1, -R24 ;  /* 0x000000011616a824 */ /* 0x000fe200078e0a18 */
[----:B------:R-:W-:Y:S02]  /*1ae60*/  SEL R29, RZ, 0x90, !P1 ;  /* 0x00000090ff1d7807 */ /* 0x000fe40004800000 */
[----:B------:R-:W-:Y:S02]  /*1ae70*/  ISETP.GE.AND P2, PT, R9, RZ, PT ;  /* 0x000000ff0900720c */ /* 0x000fe40003f46270 */
[----:B------:R-:W-:Y:S01]  /*1ae80*/  IADD3 R12, R12, c[0x0][0x180], RZ ;  /* 0x000060000c0c7a10 */ /* 0x000fe20007ffe0ff */
[----:B0-----:R-:W-:Y:S01]  /*1ae90*/  IMAD R6, R4, 0x2, R6 ;  /* 0x0000000204067824 */ /* 0x001fe200078e0206 */
[----:B------:R-:W-:Y:S01]  /*1aea0*/  LOP3.LUT R8, R29, R8, RZ, 0x3c, !PT ;  /* 0x000000081d087212 */ /* 0x000fe200078e3cff */
[----:B------:R-:W-:Y:S01]  /*1aeb0*/  IMAD.SHL.U32 R10, R5, 0x2, RZ ;  /* 0x00000002050a7824 */ /* 0x000fe200078e00ff */
[----:B------:R-:W-:Y:S01]  /*1aec0*/  SHF.R.S32.HI R25, RZ, 0x1f, R12 ;  /* 0x0000001fff197819 */ /* 0x000fe2000001140c */
[----:B------:R-:W-:Y:S01]  /*1aed0*/  IMAD.SHL.U32 R11, R7, 0x10, RZ ;  /* 0x00000010070b7824 */ /* 0x000fe200078e00ff */
[----:B------:R0:W-:Y:S01]  /*1aee0*/  STL [R1+0x830], R6 ;  /* 0x0008300601007387 */ /* 0x0001e20000100800 */
[----:B------:R-:W-:-:S02]  /*1aef0*/  LOP3.LUT R5, R5, 0x7f, RZ, 0xc0, !PT ;  /* 0x0000007f05057812 */ /* 0x000fc400078ec0ff */
[----:B------:R-:W-:Y:S01]  /*1af00*/  LEA.HI R12, R25, R12, RZ, 0x7 ;  /* 0x0000000c190c7211 */ /* 0x000fe200078f38ff */
[----:B------:R-:W-:Y:S01]  /*1af10*/  STL [R1+0x690], R8 ;  /* 0x0006900801007387 */ /* 0x000fe20000100800 */
[----:B------:R-:W-:Y:S01]  /*1af20*/  LOP3.LUT R25, R11, 0x30, R10, 0x78, !PT ;  /* 0x000000300b197812 */ /* 0x000fe200078e780a */
[----:B0-----:R-:W-:Y:S02]  /*1af30*/  IMAD R6, R4, 0x2, R6 ;  /* 0x0000000204067824 */ /* 0x001fe400078e0206 */
[----:B------:R-:W-:-:S03]  /*1af40*/  IMAD R5, R5, c[0x0][0x18c], RZ ;  /* 0x0000630005057a24 */ /* 0x000fc600078e02ff */
[----:B------:R0:W-:Y:S01]  /*1af50*/  STL [R1+0x838], R6 ;  /* 0x0008380601007387 */ /* 0x0001e20000100800 */
[----:B------:R-:W-:Y:S02]  /*1af60*/  @!P6 IMAD.MOV R22, RZ, RZ, -R22 ;  /* 0x000000ffff16e224 */ /* 0x000fe400078e0a16 */
[C---:B------:R-:W-:Y:S02]  /*1af70*/  IMAD R9, R7.reuse, 0x90, RZ ;  /* 0x0000009007097824 */ /* 0x040fe400078e02ff */
[----:B------:R-:W-:Y:S02]  /*1af80*/  @!P2 IMAD.MOV R23, RZ, RZ, -R23 ;  /* 0x000000ffff17a224 */ /* 0x000fe400078e0a17 */
[C---:B0-----:R-:W-:Y:S02]  /*1af90*/  IMAD R6, R4.reuse, 0x2, R6 ;  /* 0x0000000204067824 */ /* 0x041fe400078e0206 */
[----:B------:R-:W-:Y:S01]  /*1afa0*/  IMAD R7, R7, 0x100, R25 ;  /* 0x0000010007077824 */ /* 0x000fe200078e0219 */
[----:B------:R-:W-:Y:S01]  /*1afb0*/  LEA R25, P6, R5, c[0x0][0x168], 0x1 ;  /* 0x00005a0005197a11 */ /* 0x000fe200078c08ff */
[----:B------:R-:W-:Y:S01]  /*1afc0*/  IMAD R4, R4, 0x2, R6 ;  /* 0x0000000204047824 */ /* 0x000fe200078e0206 */
[----:B------:R-:W-:Y:S04]  /*1afd0*/  STL [R1+0x1ddc], R22 ;  /* 0x001ddc1601007387 */ /* 0x000fe80000100800 */
[----:B------:R-:W-:Y:S04]  /*1afe0*/  STL [R1+0x834], R6 ;  /* 0x0008340601007387 */ /* 0x000fe80000100800 */
[----:B------:R0:W-:Y:S04]  /*1aff0*/  STL [R1+0x1de0], R23 ;  /* 0x001de01701007387 */ /* 0x0001e80000100800 */
[----:B------:R1:W-:Y:S04]  /*1b000*/  STL [R1+0x83c], R4 ;  /* 0x00083c0401007387 */ /* 0x0003e80000100800 */
[----:B------:R4:W-:Y:S01]  /*1b010*/  STL [R1+0x1d20], R25 ;  /* 0x001d201901007387 */ /* 0x0009e20000100800 */
[----:B0-----:R-:W-:-:S03]  /*1b020*/  IMAD.MOV R23, RZ, RZ, -c[0x0][0x188] ;  /* 0x80006200ff177624 */ /* 0x001fc600078e02ff */
[----:B------:R0:W5:Y:S01]  /*1b030*/  LDL R22, [R1+0x428] ;  /* 0x0004280001167983 */ /* 0x0001620000100800 */
[----:B------:R-:W-:-:S03]  /*1b040*/  IMAD R5, R23, 0x2, R4 ;  /* 0x0000000217057824 */ /* 0x000fc600078e0204 */
[----:B------:R-:W2:Y:S04]  /*1b050*/  LDL.LU R29, [R1+0x1a0] ;  /* 0x0001a000011d7983 */ /* 0x000ea80000300800 */
[----:B------:R-:W2:Y:S04]  /*1b060*/  LDL.LU R21, [R1+0x110] ;  /* 0x0001100001157983 */ /* 0x000ea80000300800 */
[----:B------:R0:W-:Y:S04]  /*1b070*/  STL [R1+0x848], R5 ;  /* 0x0008480501007387 */ /* 0x0001e80000100800 */
[----:B------:R-:W3:Y:S04]  /*1b080*/  LDL.LU R20, [R1+0x74] ;  /* 0x0000740001147983 */ /* 0x000ee80000300800 */
[----:B------:R-:W3:Y:S04]  /*1b090*/  LDL.LU R19, [R1+0x58] ;  /* 0x0000580001137983 */ /* 0x000ee80000300800 */
[----:B------:R-:W3:Y:S04]  /*1b0a0*/  LDL.LU R8, [R1+0x4c] ;  /* 0x00004c0001087983 */ /* 0x000ee80000300800 */
[----:B-1----:R-:W3:Y:S01]  /*1b0b0*/  LDL.LU R4, [R1+0x48] ;  /* 0x0000480001047983 */ /* 0x002ee20000300800 */
[----:B----4-:R-:W-:-:S03]  /*1b0c0*/  IMAD R25, R23, 0x2, R5 ;  /* 0x0000000217197824 */ /* 0x010fc600078e0205 */
[----:B------:R-:W4:Y:S04]  /*1b0d0*/  LDL.LU R18, [R1+0x44] ;  /* 0x0000440001127983 */ /* 0x000f280000300800 */
[----:B------:R-:W4:Y:S04]  /*1b0e0*/  LDL.LU R17, [R1+0x40] ;  /* 0x0000400001117983 */ /* 0x000f280000300800 */
[----:B------:R-:W4:Y:S04]  /*1b0f0*/  LDL.LU R16, [R1+0x770] ;  /* 0x0007700001107983 */ /* 0x000f280000300800 */
[----:B------:R-:W-:Y:S01]  /*1b100*/  STL [R1+0x840], R25 ;  /* 0x0008401901007387 */ /* 0x000fe20000100800 */
[----:B------:R-:W-:-:S03]  /*1b110*/  LOP3.LUT R9, R9, 0x10, R10, 0x78, !PT ;  /* 0x0000001009097812 */ /* 0x000fc600078e780a */
[----:B------:R-:W4:Y:S04]  /*1b120*/  LDL.LU R7, [R1+0x7b4] ;  /* 0x0007b40001077983 */ /* 0x000f280000300800 */
[----:B------:R-:W4:Y:S04]  /*1b130*/  LDL.LU R15, [R1+0x7bc] ;  /* 0x0007bc00010f7983 */ /* 0x000f280000300800 */
[----:B------:R-:W4:Y:S01]  /*1b140*/  LDL.LU R10, [R1+0x7c0] ;  /* 0x0007c000010a7983 */ /* 0x000f220000300800 */
[----:B------:R-:W-:-:S03]  /*1b150*/  ISETP.GT.U32.AND P1, PT, R24, R2, PT ;  /* 0x000000021800720c */ /* 0x000fc60003f24070 */
[----:B------:R-:W4:Y:S04]  /*1b160*/  LDL.LU R6, [R1+0x7c4] ;  /* 0x0007c40001067983 */ /* 0x000f280000300800 */
[----:B------:R-:W4:Y:S04]  /*1b170*/  LDL.LU R14, [R1+0x7c8] ;  /* 0x0007c800010e7983 */ /* 0x000f280000300800 */
[----:B------:R-:W4:Y:S04]  /*1b180*/  LDL.LU R13, [R1+0x7b8] ;  /* 0x0007b800010d7983 */ /* 0x000f280000300800 */
[----:B------:R-:W4:Y:S04]  /*1b190*/  LDL.LU R12, [R1+0x778] ;  /* 0x00077800010c7983 */ /* 0x000f280000300800 */
[----:B------:R-:W4:Y:S04]  /*1b1a0*/  LDL.LU R11, [R1+0x7a8] ;  /* 0x0007a800010b7983 */ /* 0x000f280000300800 */
[----:B------:R-:W4:Y:S01]  /*1b1b0*/  LDL.LU R9, [R1+0x7ac] ;  /* 0x0007ac0001097983 */ /* 0x000f220000300800 */
[----:B------:R-:W-:Y:S01]  /*1b1c0*/  @!P1 IMAD.IADD R2, R2, 0x1, -R24 ;  /* 0x0000000102029824 */ /* 0x000fe200078e0a18 */
[----:B------:R-:W-:-:S02]  /*1b1d0*/  ISETP.NE.AND P1, PT, RZ, c[0x0][0x178], PT ;  /* 0x00005e00ff007a0c */ /* 0x000fc40003f25270 */
[----:B0-----:R-:W4:Y:S01]  /*1b1e0*/  LDL.LU R5, [R1+0x7b0] ;  /* 0x0007b00001057983 */ /* 0x001f220000300800 */
[----:B------:R-:W-:Y:S02]  /*1b1f0*/  @!P4 IMAD.MOV R26, RZ, RZ, -R26 ;  /* 0x000000ffff1ac224 */ /* 0x000fe400078e0a1a */
[----:B------:R-:W-:Y:S02]  /*1b200*/  @!P3 IMAD.MOV R27, RZ, RZ, -R27 ;  /* 0x000000ffff1bb224 */ /* 0x000fe400078e0a1b */
[----:B------:R-:W-:Y:S01]  /*1b210*/  @!P5 IMAD.MOV R0, RZ, RZ, -R0 ;  /* 0x000000ffff00d224 */ /* 0x000fe200078e0a00 */
[----:B------:R-:W-:Y:S01]  /*1b220*/  STL [R1+0x1de4], R26 ;  /* 0x001de41a01007387 */ /* 0x000fe20000100800 */
[----:B------:R-:W-:Y:S01]  /*1b230*/  @!P0 IMAD.MOV R2, RZ, RZ, -R2 ;  /* 0x000000ffff028224 */ /* 0x000fe200078e0a02 */
[----:B------:R-:W-:Y:S02]  /*1b240*/  ISETP.NE.AND P2, PT, RZ, c[0x0][0x17c], PT ;  /* 0x00005f00ff007a0c */ /* 0x000fe40003f45270 */
[----:B------:R-:W-:Y:S01]  /*1b250*/  STL [R1+0x1de8], R27 ;  /* 0x001de81b01007387 */ /* 0x000fe20000100800 */
[----:B------:R-:W-:-:S03]  /*1b260*/  LOP3.LUT R24, RZ, c[0x0][0x17c], RZ, 0x33, !PT ;  /* 0x00005f00ff187a12 */ /* 0x000fc600078e33ff */
[----:B------:R0:W-:Y:S04]  /*1b270*/  STL [R1+0x1dec], R0 ;  /* 0x001dec0001007387 */ /* 0x0001e80000100800 */
[----:B------:R2:W-:Y:S01]  /*1b280*/  STL [R1+0x1df0], R2 ;  /* 0x001df00201007387 */ /* 0x0005e20000100800 */
[----:B0-----:R-:W-:Y:S01]  /*1b290*/  IMAD R0, R23, 0x2, R25 ;  /* 0x0000000217007824 */ /* 0x001fe200078e0219 */
[----:B-----5:R-:W-:-:S05]  /*1b2a0*/  @!P1 LOP3.LUT R22, RZ, c[0x0][0x178], RZ, 0x33, !PT ;  /* 0x00005e00ff169a12 */ /* 0x020fca00078e33ff */
[----:B------:R0:W-:Y:S01]  /*1b2b0*/  @!P1 STL [R1+0x428], R22 ;  /* 0x0004281601009387 */ /* 0x0001e20000100800 */
[----:B--2---:R-:W-:-:S03]  /*1b2c0*/  SEL R2, R24, R21, !P2 ;  /* 0x0000001518027207 */ /* 0x004fc60005000000 */
[----:B------:R3:W-:Y:S01]  /*1b2d0*/  STL [R1+0x844], R0 ;  /* 0x0008440001007387 */ /* 0x0007e20000100800 */
[C---:B0-----:R-:W-:Y:S02]  /*1b2e0*/  SEL R22, R24.reuse, R29, !P2 ;  /* 0x0000001d18167207 */ /* 0x041fe40005000000 */
[C---:B---3--:R-:W-:Y:S02]  /*1b2f0*/  SEL R0, R24.reuse, R20, !P2 ;  /* 0x0000001418007207 */ /* 0x048fe40005000000 */
[C---:B------:R-:W-:Y:S01]  /*1b300*/  SEL R19, R24.reuse, R19, !P2 ;  /* 0x0000001318137207 */ /* 0x040fe20005000000 */
[----:B------:R-:W-:Y:S04]  /*1b310*/  STL [R1+0x808], R22 ;  /* 0x0008081601007387 */ /* 0x000fe80000100800 */
[----:B------:R0:W-:Y:S04]  /*1b320*/  STL [R1+0x804], R2 ;  /* 0x0008040201007387 */ /* 0x0001e80000100800 */
[----:B------:R1:W-:Y:S04]  /*1b330*/  STL [R1+0x800], R0 ;  /* 0x0008000001007387 */ /* 0x0003e80000100800 */
[----:B------:R-:W-:Y:S01]  /*1b340*/  STL [R1+0x7fc], R19 ;  /* 0x0007fc1301007387 */ /* 0x000fe20000100800 */
[----:B0-----:R-:W-:-:S03]  /*1b350*/  SEL R2, R24, R8, !P2 ;  /* 0x0000000818027207 */ /* 0x001fc60005000000 */
[----:B------:R-:W2:Y:S01]  /*1b360*/  LDL.LU R8, [R1+0x788] ;  /* 0x0007880001087983 */ /* 0x000ea20000300800 */
[----:B-1----:R-:W-:-:S03]  /*1b370*/  SEL R0, R24, R4, !P2 ;  /* 0x0000000418007207 */ /* 0x002fc60005000000 */
[----:B------:R0:W-:Y:S04]  /*1b380*/  STL [R1+0x7f8], R2 ;  /* 0x0007f80201007387 */ /* 0x0001e80000100800 */
[----:B------:R-:W3:Y:S01]  /*1b390*/  LDL.LU R4, [R1+0x7a4] ;  /* 0x0007a40001047983 */ /* 0x000ee20000300800 */
[----:B----4-:R-:W-:-:S03]  /*1b3a0*/  SEL R17, R24, R17, !P2 ;  /* 0x0000001118117207 */ /* 0x010fc60005000000 */
[----:B------:R1:W-:Y:S01]  /*1b3b0*/  STL [R1+0x7f4], R0 ;  /* 0x0007f40001007387 */ /* 0x0003e20000100800 */
[C---:B0-----:R-:W-:Y:S02]  /*1b3c0*/  SEL R2, R24.reuse, R16, !P2 ;  /* 0x0000001018027207 */ /* 0x041fe40005000000 */
[C---:B-1----:R-:W-:Y:S02]  /*1b3d0*/  SEL R0, R24.reuse, R18, !P2 ;  /* 0x0000001218007207 */ /* 0x042fe40005000000 */
[----:B------:R-:W-:-:S03]  /*1b3e0*/  SEL R15, R24, R15, !P2 ;  /* 0x0000000f180f7207 */ /* 0x000fc60005000000 */
[----:B------:R0:W-:Y:S04]  /*1b3f0*/  STL [R1+0x7f0], R0 ;  /* 0x0007f00001007387 */ /* 0x0001e80000100800 */
[----:B------:R-:W-:Y:S01]  /*1b400*/  STL [R1+0x7ec], R17 ;  /* 0x0007ec1101007387 */ /* 0x000fe20000100800 */
[----:B0-----:R-:W-:-:S03]  /*1b410*/  SEL R0, R24, R7, !P2 ;  /* 0x0000000718007207 */ /* 0x001fc60005000000 */
[----:B------:R-:W4:Y:S04]  /*1b420*/  LDL.LU R7, [R1+0x790] ;  /* 0x0007900001077983 */ /* 0x000f280000300800 */
[----:B------:R0:W-:Y:S04]  /*1b430*/  STL [R1+0x7e8], R2 ;  /* 0x0007e80201007387 */ /* 0x0001e80000100800 */
[----:B------:R1:W-:Y:S04]  /*1b440*/  STL [R1+0x7e4], R0 ;  /* 0x0007e40001007387 */ /* 0x0003e80000100800 */
[----:B------:R-:W-:Y:S01]  /*1b450*/  STL [R1+0x7e0], R15 ;  /* 0x0007e00f01007387 */ /* 0x000fe20000100800 */
[----:B0-----:R-:W-:-:S03]  /*1b460*/  SEL R2, R24, R10, !P2 ;  /* 0x0000000a18027207 */ /* 0x001fc60005000000 */
[----:B------:R-:W5:Y:S01]  /*1b470*/  LDL.LU R10, [R1+0x7a0] ;  /* 0x0007a000010a7983 */ /* 0x000f620000300800 */
[----:B-1----:R-:W-:-:S03]  /*1b480*/  SEL R0, R24, R6, !P2 ;  /* 0x0000000618007207 */ /* 0x002fc60005000000 */
[----:B------:R0:W-:Y:S04]  /*1b490*/  STL [R1+0x7dc], R2 ;  /* 0x0007dc0201007387 */ /* 0x0001e80000100800 */
[----:B------:R-:W5:Y:S04]  /*1b4a0*/  LDL.LU R6, [R1+0x794] ;  /* 0x0007940001067983 */ /* 0x000f680000300800 */
[----:B------:R1:W-:Y:S01]  /*1b4b0*/  STL [R1+0x7d8], R0 ;  /* 0x0007d80001007387 */ /* 0x0003e20000100800 */
[C---:B0-----:R-:W-:Y:S02]  /*1b4c0*/  SEL R2, R24.reuse, R14, !P2 ;  /* 0x0000000e18027207 */ /* 0x041fe40005000000 */
[----:B------:R-:W-:-:S03]  /*1b4d0*/  SEL R12, R24, R12, !P2 ;  /* 0x0000000c180c7207 */ /* 0x000fc60005000000 */
[----:B------:R0:W-:Y:S01]  /*1b4e0*/  STL [R1+0x7d4], R2 ;  /* 0x0007d40201007387 */ /* 0x0001e20000100800 */
[----:B-1----:R-:W-:-:S05]  /*1b4f0*/  SEL R0, R24, R13, !P2 ;  /* 0x0000000d18007207 */ /* 0x002fca0005000000 */
[----:B------:R1:W-:Y:S01]  /*1b500*/  STL [R1+0x7d0], R0 ;  /* 0x0007d00001007387 */ /* 0x0003e20000100800 */
[----:B0-----:R-:W-:-:S03]  /*1b510*/  SEL R2, R24, R11, !P2 ;  /* 0x0000000b18027207 */ /* 0x001fc60005000000 */
[----:B------:R-:W-:Y:S01]  /*1b520*/  STL [R1+0x7cc], R12 ;  /* 0x0007cc0c01007387 */ /* 0x000fe20000100800 */
[C---:B------:R-:W-:Y:S02]  /*1b530*/  SEL R5, R24.reuse, R5, !P2 ;  /* 0x0000000518057207 */ /* 0x040fe40005000000 */
[C---:B-1----:R-:W-:Y:S01]  /*1b540*/  SEL R0, R24.reuse, R9, !P2 ;  /* 0x0000000918007207 */ /* 0x042fe20005000000 */
[----:B------:R0:W-:Y:S04]  /*1b550*/  STL [R1+0x7c8], R2 ;  /* 0x0007c80201007387 */ /* 0x0001e80000100800 */
[----:B0-----:R-:W5:Y:S04]  /*1b560*/  LDL.LU R2, [R1+0x79c] ;  /* 0x00079c0001027983 */ /* 0x001f680000300800 */
[----:B------:R0:W-:Y:S04]  /*1b570*/  STL [R1+0x7c4], R0 ;  /* 0x0007c40001007387 */ /* 0x0001e80000100800 */
[----:B0-----:R-:W5:Y:S04]  /*1b580*/  LDL.LU R0, [R1+0x798] ;  /* 0x0007980001007983 */ /* 0x001f680000300800 */
[----:B------:R0:W-:Y:S04]  /*1b590*/  STL [R1+0x7c0], R5 ;  /* 0x0007c00501007387 */ /* 0x0001e80000100800 */
[----:B------:R-:W5:Y:S04]  /*1b5a0*/  LDL.LU R27, [R1+0x78c] ;  /* 0x00078c00011b7983 */ /* 0x000f680000300800 */
        /* <DEDUP_REMOVED lines=9> */
[----:B0-----:R-:W5:Y:S04]  /*1b640*/  LDL.LU R5, [R1+0x768] ;  /* 0x0007680001057983 */ /* 0x001f680000300800 */
[----:B------:R-:W5:Y:S01]  /*1b650*/  LDL.LU R18, [R1+0x748] ;  /* 0x0007480001127983 */ /* 0x000f620000300800 */
[----:B--2---:R-:W-:-:S05]  /*1b660*/  SEL R8, R24, R8, !P2 ;  /* 0x0000000818087207 */ /* 0x004fca0005000000 */
[----:B------:R-:W-:Y:S01]  /*1b670*/  STL [R1+0x7bc], R8 ;  /* 0x0007bc0801007387 */ /* 0x000fe20000100800 */
[----:B---3--:R-:W-:-:S03]  /*1b680*/  SEL R4, R24, R4, !P2 ;  /* 0x0000000418047207 */ /* 0x008fc60005000000 */
[----:B------:R-:W2:Y:S04]  /*1b690*/  LDL.LU R17, [R1+0x760] ;  /* 0x0007600001117983 */ /* 0x000ea80000300800 */
[----:B------:R0:W-:Y:S04]  /*1b6a0*/  STL [R1+0x7b8], R4 ;  /* 0x0007b80401007387 */ /* 0x0001e80000100800 */
[----:B------:R-:W3:Y:S04]  /*1b6b0*/  LDL.LU R16, [R1+0x764] ;  /* 0x0007640001107983 */ /* 0x000ee80000300800 */
[----:B0-----:R-:W3:Y:S04]  /*1b6c0*/  LDL.LU R4, [R1+0x758] ;  /* 0x0007580001047983 */ /* 0x001ee80000300800 */
[----:B------:R-:W3:Y:S04]  /*1b6d0*/  LDL.LU R15, [R1+0x75c] ;  /* 0x00075c00010f7983 */ /* 0x000ee80000300800 */
[----:B------:R-:W3:Y:S01]  /*1b6e0*/  LDL.LU R8, [R1+0x750] ;  /* 0x0007500001087983 */ /* 0x000ee20000300800 */
[----:B----4-:R-:W-:-:S05]  /*1b6f0*/  SEL R7, R24, R7, !P2 ;  /* 0x0000000718077207 */ /* 0x010fca0005000000 */
[----:B------:R0:W-:Y:S04]  /*1b700*/  STL [R1+0x7b4], R7 ;  /* 0x0007b40701007387 */ /* 0x0001e80000100800 */
[----:B0-----:R-:W4:Y:S01]  /*1b710*/  LDL.LU R7, [R1+0x754] ;  /* 0x0007540001077983 */ /* 0x001f220000300800 */
[----:B-----5:R-:W-:-:S03]  /*1b720*/  SEL R10, R24, R10, !P2 ;  /* 0x0000000a180a7207 */ /* 0x020fc60005000000 */
[----:B------:R-:W5:Y:S01]  /*1b730*/  LDL.LU R14, [R1+0x74c] ;  /* 0x00074c00010e7983 */ /* 0x000f620000300800 */
[----:B------:R-:W-:-:S03]  /*1b740*/  SEL R6, R24, R6, !P2 ;  /* 0x0000000618067207 */ /* 0x000fc60005000000 */
[----:B------:R0:W-:Y:S04]  /*1b750*/  STL [R1+0x7b0], R10 ;  /* 0x0007b00a01007387 */ /* 0x0001e80000100800 */
[----:B------:R-:W5:Y:S04]  /*1b760*/  LDL.LU R13, [R1+0x738] ;  /* 0x00073800010d7983 */ /* 0x000f680000300800 */
[----:B------:R1:W-:Y:S04]  /*1b770*/  STL [R1+0x7ac], R6 ;  /* 0x0007ac0601007387 */ /* 0x0003e80000100800 */
[----:B------:R-:W5:Y:S04]  /*1b780*/  LDL.LU R12, [R1+0x734] ;  /* 0x00073400010c7983 */ /* 0x000f680000300800 */
[----:B------:R-:W5:Y:S04]  /*1b790*/  LDL.LU R11, [R1+0x72c] ;  /* 0x00072c00010b7983 */ /* 0x000f680000300800 */
[----:B0-----:R-:W5:Y:S04]  /*1b7a0*/  LDL.LU R10, [R1+0x728] ;  /* 0x00072800010a7983 */ /* 0x001f680000300800 */
[----:B-1----:R-:W5:Y:S01]  /*1b7b0*/  LDL.LU R6, [R1+0x724] ;  /* 0x0007240001067983 */ /* 0x002f620000300800 */
[----:B------:R-:W-:-:S05]  /*1b7c0*/  SEL R2, R24, R2, !P2 ;  /* 0x0000000218027207 */ /* 0x000fca0005000000 */
[----:B------:R0:W-:Y:S01]  /*1b7d0*/  STL [R1+0x7a8], R2 ;  /* 0x0007a80201007387 */ /* 0x0001e20000100800 */
[----:B------:R-:W-:-:S05]  /*1b7e0*/  SEL R0, R24, R0, !P2 ;  /* 0x0000000018007207 */ /* 0x000fca0005000000 */
[----:B------:R1:W-:Y:S01]  /*1b7f0*/  STL [R1+0x7a4], R0 ;  /* 0x0007a40001007387 */ /* 0x0003e20000100800 */
[C---:B0-----:R-:W-:Y:S02]  /*1b800*/  SEL R2, R24.reuse, R27, !P2 ;  /* 0x0000001b18027207 */ /* 0x041fe40005000000 */
[----:B-1----:R-:W-:-:S03]  /*1b810*/  SEL R0, R24, R26, !P2 ;  /* 0x0000001a18007207 */ /* 0x002fc60005000000 */
[----:B------:R0:W-:Y:S01]  /*1b820*/  STL [R1+0x7a0], R2 ;  /* 0x0007a00201007387 */ /* 0x0001e20000100800 */
[----:B------:R-:W-:-:S03]  /*1b830*/  SEL R25, R24, R25, !P2 ;  /* 0x0000001918197207 */ /* 0x000fc60005000000 */
[----:B------:R1:W-:Y:S01]  /*1b840*/  STL [R1+0x79c], R0 ;  /* 0x00079c0001007387 */ /* 0x0003e20000100800 */
[----:B0-----:R-:W-:-:S03]  /*1b850*/  SEL R2, R24, R23, !P2 ;  /* 0x0000001718027207 */ /* 0x001fc60005000000 */
[----:B------:R-:W-:Y:S01]  /*1b860*/  STL [R1+0x798], R25 ;  /* 0x0007981901007387 */ /* 0x000fe20000100800 */
[----:B-1----:R-:W-:-:S03]  /*1b870*/  SEL R0, R24, R22, !P2 ;  /* 0x0000001618007207 */ /* 0x002fc60005000000 */
[----:B------:R0:W-:Y:S01]  /*1b880*/  STL [R1+0x794], R2 ;  /* 0x0007940201007387 */ /* 0x0001e20000100800 */
[----:B------:R-:W-:-:S03]  /*1b890*/  SEL R22, R24, R29, !P2 ;  /* 0x0000001d18167207 */ /* 0x000fc60005000000 */
[----:B------:R1:W-:Y:S01]  /*1b8a0*/  STL [R1+0x790], R0 ;  /* 0x0007900001007387 */ /* 0x0003e20000100800 */
[----:B0-----:R-:W-:-:S03]  /*1b8b0*/  SEL R2, R24, R21, !P2 ;  /* 0x0000001518027207 */ /* 0x001fc60005000000 */
[----:B------:R-:W-:Y:S01]  /*1b8c0*/  STL [R1+0x78c], R22 ;  /* 0x00078c1601007387 */ /* 0x000fe20000100800 */
[C---:B------:R-:W-:Y:S02]  /*1b8d0*/  SEL R19, R24.reuse, R19, !P2 ;  /* 0x0000001318137207 */ /* 0x040fe40005000000 */
[C---:B-1----:R-:W-:Y:S01]  /*1b8e0*/  SEL R0, R24.reuse, R20, !P2 ;  /* 0x0000001418007207 */ /* 0x042fe20005000000 */
[----:B------:R0:W-:Y:S04]  /*1b8f0*/  STL [R1+0x788], R2 ;  /* 0x0007880201007387 */ /* 0x0001e80000100800 */
[----:B------:R1:W-:Y:S04]  /*1b900*/  STL [R1+0x784], R0 ;  /* 0x0007840001007387 */ /* 0x0003e80000100800 */
[----:B------:R-:W-:Y:S01]  /*1b910*/  STL [R1+0x780], R19 ;  /* 0x0007801301007387 */ /* 0x000fe20000100800 */
[----:B0-----:R-:W-:-:S03]  /*1b920*/  SEL R2, R24, R9, !P2 ;  /* 0x0000000918027207 */ /* 0x001fc60005000000 */
[----:B------:R-:W5:Y:S01]  /*1b930*/  LDL.LU R9, [R1+0x720] ;  /* 0x0007200001097983 */ /* 0x000f620000300800 */
[----:B-1----:R-:W-:-:S03]  /*1b940*/  SEL R0, R24, R5, !P2 ;  /* 0x0000000518007207 */ /* 0x002fc60005000000 */
[----:B------:R-:W-:Y:S04]  /*1b950*/  STL [R1+0x77c], R2 ;  /* 0x00077c0201007387 */ /* 0x000fe80000100800 */
[----:B------:R-:W5:Y:S04]  /*1b960*/  LDL.LU R5, [R1+0x71c] ;  /* 0x00071c0001057983 */ /* 0x000f680000300800 */
[----:B------:R0:W-:Y:S02]  /*1b970*/  STL [R1+0x778], R0 ;  /* 0x0007780001007387 */ /* 0x0001e40000100800 */
[----:B0-----:R-:W-:-:S05]  /*1b980*/  SEL R0, R24, R18, !P2 ;  /* 0x0000001218007207 */ /* 0x001fca0005000000 */
[----:B------:R3:W-:Y:S01]  /*1b990*/  STL [R1+0x774], R0 ;  /* 0x0007740001007387 */ /* 0x0007e20000100800 */
[----:B--2---:R-:W-:-:S05]  /*1b9a0*/  SEL R17, R24, R17, !P2 ;  /* 0x0000001118117207 */ /* 0x004fca0005000000 */
[----:B------:R-:W-:Y:S01]  /*1b9b0*/  STL [R1+0x770], R17 ;  /* 0x0007701101007387 */ /* 0x000fe20000100800 */
[----:B---3--:R-:W-:-:S03]  /*1b9c0*/  SEL R0, R24, R4, !P2 ;  /* 0x0000000418007207 */ /* 0x008fc60005000000 */
[----:B------:R-:W2:Y:S01]  /*1b9d0*/  LDL.LU R4, [R1+0x700] ;  /* 0x0007000001047983 */ /* 0x000ea20000300800 */
[C---:B------:R-:W-:Y:S02]  /*1b9e0*/  SEL R2, R24.reuse, R16, !P2 ;  /* 0x0000001018027207 */ /* 0x040fe40005000000 */
[----:B------:R-:W-:-:S03]  /*1b9f0*/  SEL R15, R24, R15, !P2 ;  /* 0x0000000f180f7207 */ /* 0x000fc60005000000 */
[----:B------:R0:W-:Y:S04]  /*1ba00*/  STL [R1+0x76c], R2 ;  /* 0x00076c0201007387 */ /* 0x0001e80000100800 */
[----:B------:R4:W-:Y:S04]  /*1ba10*/  STL [R1+0x768], R0 ;  /* 0x0007680001007387 */ /* 0x0009e80000100800 */
[----:B------:R-:W-:Y:S01]  /*1ba20*/  STL [R1+0x764], R15 ;  /* 0x0007640f01007387 */ /* 0x000fe20000100800 */
[----:B0-----:R-:W-:-:S03]  /*1ba30*/  SEL R2, R24, R8, !P2 ;  /* 0x0000000818027207 */ /* 0x001fc60005000000 */
[----:B------:R-:W3:Y:S04]  /*1ba40*/  LDL.LU R8, [R1+0x14] ;  /* 0x0000140001087983 */ /* 0x000ee80000300800 */
[----:B------:R5:W-:Y:S01]  /*1ba50*/  STL [R1+0x760], R2 ;  /* 0x0007600201007387 */ /* 0x000be20000100800 */
[----:B----4-:R-:W-:-:S03]  /*1ba60*/  SEL R0, R24, R7, !P2 ;  /* 0x0000000718007207 */ /* 0x010fc60005000000 */
[----:B------:R-:W4:Y:S01]  /*1ba70*/  LDL.LU R7, [R1+0x704] ;  /* 0x0007040001077983 */ /* 0x000f220000300800 */
[----:B-----5:R-:W-:-:S03]  /*1ba80*/  SEL R2, R24, R14, !P2 ;  /* 0x0000000e18027207 */ /* 0x020fc60005000000 */
[----:B------:R0:W-:Y:S04]  /*1ba90*/  STL [R1+0x75c], R0 ;  /* 0x00075c0001007387 */ /* 0x0001e80000100800 */
[----:B------:R1:W-:Y:S01]  /*1baa0*/  STL [R1+0x758], R2 ;  /* 0x0007580201007387 */ /* 0x0003e20000100800 */
[C---:B0-----:R-:W-:Y:S02]  /*1bab0*/  SEL R0, R24.reuse, R13, !P2 ;  /* 0x0000000d18007207 */ /* 0x041fe40005000000 */
[----:B------:R-:W-:-:S03]  /*1bac0*/  SEL R12, R24, R12, !P2 ;  /* 0x0000000c180c7207 */ /* 0x000fc60005000000 */
[----:B------:R0:W-:Y:S01]  /*1bad0*/  STL [R1+0x754], R0 ;  /* 0x0007540001007387 */ /* 0x0001e20000100800 */
[----:B-1----:R-:W-:-:S03]  /*1bae0*/  SEL R2, R24, R11, !P2 ;  /* 0x0000000b18027207 */ /* 0x002fc60005000000 */
[----:B------:R-:W-:Y:S01]  /*1baf0*/  STL [R1+0x750], R12 ;  /* 0x0007500c01007387 */ /* 0x000fe20000100800 */
[----:B0-----:R-:W-:-:S03]  /*1bb00*/  SEL R0, R24, R10, !P2 ;  /* 0x0000000a18007207 */ /* 0x001fc60005000000 */
[----:B------:R0:W-:Y:S01]  /*1bb10*/  STL [R1+0x74c], R2 ;  /* 0x00074c0201007387 */ /* 0x0001e20000100800 */
[----:B------:R-:W-:-:S03]  /*1bb20*/  SEL R6, R24, R6, !P2 ;  /* 0x0000000618067207 */ /* 0x000fc60005000000 */
        /* <DEDUP_REMOVED lines=16> */
[----:B------:R-:W-:-:S05]  /*1bc30*/  SEL R9, R24, R9, !P2 ;  /* 0x0000000918097207 */ /* 0x000fca0005000000 */
[----:B------:R-:W-:Y:S01]  /*1bc40*/  STL [R1+0x740], R9 ;  /* 0x0007400901007387 */ /* 0x000fe20000100800 */
[----:B------:R-:W-:-:S03]  /*1bc50*/  SEL R5, R24, R5, !P2 ;  /* 0x0000000518057207 */ /* 0x000fc60005000000 */
[----:B------:R-:W5:Y:S04]  /*1bc60*/  LDL.LU R17, [R1+0x6e0] ;  /* 0x0006e00001117983 */ /* 0x000f680000300800 */
[----:B------:R0:W-:Y:S04]  /*1bc70*/  STL [R1+0x73c], R5 ;  /* 0x00073c0501007387 */ /* 0x0001e80000100800 */
[----:B------:R-:W5:Y:S04]  /*1bc80*/  LDL.LU R16, [R1+0x6e8] ;  /* 0x0006e80001107983 */ /* 0x000f680000300800 */
[----:B0-----:R-:W5:Y:S04]  /*1bc90*/  LDL.LU R5, [R1+0x6e4] ;  /* 0x0006e40001057983 */ /* 0x001f680000300800 */
[----:B------:R-:W5:Y:S04]  /*1bca0*/  LDL.LU R15, [R1+0x6c0] ;  /* 0x0006c000010f7983 */ /* 0x000f680000300800 */
[----:B------:R-:W5:Y:S01]  /*1bcb0*/  LDL.LU R9, [R1+0x6c4] ;  /* 0x0006c40001097983 */ /* 0x000f620000300800 */
[----:B--2---:R-:W-:-:S05]  /*1bcc0*/  SEL R4, R24, R4, !P2 ;  /* 0x0000000418047207 */ /* 0x004fca0005000000 */
[----:B------:R0:W-:Y:S04]  /*1bcd0*/  STL [R1+0x738], R4 ;  /* 0x0007380401007387 */ /* 0x0001e80000100800 */
[----:B0-----:R-:W2:Y:S01]  /*1bce0*/  LDL.LU R4, [R1+0x6d8] ;  /* 0x0006d80001047983 */ /* 0x001ea20000300800 */
[----:B---3--:R-:W-:-:S03]  /*1bcf0*/  SEL R8, R24, R8, !P2 ;  /* 0x0000000818087207 */ /* 0x008fc60005000000 */
[----:B------:R-:W3:Y:S04]  /*1bd00*/  LDL.LU R14, [R1+0x6d4] ;  /* 0x0006d400010e7983 */ /* 0x000ee80000300800 */
[----:B------:R0:W-:Y:S04]  /*1bd10*/  STL [R1+0x734], R8 ;  /* 0x0007340801007387 */ /* 0x0001e80000100800 */
[----:B------:R-:W3:Y:S01]  /*1bd20*/  LDL.LU R13, [R1+0x6cc] ;  /* 0x0006cc00010d7983 */ /* 0x000ee20000300800 */
[----:B----4-:R-:W-:-:S05]  /*1bd30*/  SEL R7, R24, R7, !P2 ;  /* 0x0000000718077207 */ /* 0x010fca0005000000 */
[----:B------:R1:W-:Y:S04]  /*1bd40*/  STL [R1+0x730], R7 ;  /* 0x0007300701007387 */ /* 0x0003e80000100800 */
[----:B------:R-:W4:Y:S04]  /*1bd50*/  LDL.LU R12, [R1+0x6d0] ;  /* 0x0006d000010c7983 */ /* 0x000f280000300800 */
[----:B------:R-:W4:Y:S04]  /*1bd60*/  LDL.LU R11, [R1+0x6c8] ;  /* 0x0006c800010b7983 */ /* 0x000f280000300800 */
[----:B0-----:R-:W4:Y:S04]  /*1bd70*/  LDL.LU R8, [R1+0x6bc] ;  /* 0x0006bc0001087983 */ /* 0x001f280000300800 */
[----:B-1----:R-:W4:Y:S01]  /*1bd80*/  LDL.LU R7, [R1+0x6b8] ;  /* 0x0006b80001077983 */ /* 0x002f220000300800 */
[----:B-----5:R-:W-:-:S05]  /*1bd90*/  SEL R2, R24, R2, !P2 ;  /* 0x0000000218027207 */ /* 0x020fca0005000000 */
        /* <DEDUP_REMOVED lines=26> */
[----:B------:R0:W-:Y:S01]  /*1bf40*/  STL [R1+0x6fc], R0 ;  /* 0x0006fc0001007387 */ /* 0x0001e20000100800 */
[C---:B------:R-:W-:Y:S02]  /*1bf50*/  SEL R17, R24.reuse, R17, !P2 ;  /* 0x0000001118117207 */ /* 0x040fe40005000000 */
[----:B0-----:R-:W-:-:S02]  /*1bf60*/  SEL R0, R24, R18, !P2 ;  /* 0x0000001218007207 */ /* 0x001fc40005000000 */
[----:B------:R-:W-:-:S03]  /*1bf70*/  SEL R2, R24, R16, !P2 ;  /* 0x0000001018027207 */ /* 0x000fc60005000000 */
[----:B------:R0:W-:Y:S04]  /*1bf80*/  STL [R1+0x6f8], R0 ;  /* 0x0006f80001007387 */ /* 0x0001e80000100800 */
[----:B------:R-:W-:Y:S01]  /*1bf90*/  STL [R1+0x6f4], R17 ;  /* 0x0006f41101007387 */ /* 0x000fe20000100800 */
[C---:B------:R-:W-:Y:S02]  /*1bfa0*/  SEL R15, R24.reuse, R15, !P2 ;  /* 0x0000000f180f7207 */ /* 0x040fe40005000000 */
[C---:B0-----:R-:W-:Y:S02]  /*1bfb0*/  SEL R0, R24.reuse, R5, !P2 ;  /* 0x0000000518007207 */ /* 0x041fe40005000000 */
[----:B------:R-:W5:Y:S04]  /*1bfc0*/  LDL.LU R5, [R1+0x69c] ;  /* 0x00069c0001057983 */ /* 0x000f680000300800 */
[----:B------:R0:W-:Y:S04]  /*1bfd0*/  STL [R1+0x6f0], R2 ;  /* 0x0006f00201007387 */ /* 0x0001e80000100800 */
[----:B------:R2:W-:Y:S04]  /*1bfe0*/  STL [R1+0x6ec], R0 ;  /* 0x0006ec0001007387 */ /* 0x0005e80000100800 */
[----:B------:R-:W-:Y:S01]  /*1bff0*/  STL [R1+0x6e8], R15 ;  /* 0x0006e80f01007387 */ /* 0x000fe20000100800 */
[----:B0-----:R-:W-:-:S03]  /*1c000*/  SEL R2, R24, R9, !P2 ;  /* 0x0000000918027207 */ /* 0x001fc60005000000 */
[----:B------:R-:W5:Y:S04]  /*1c010*/  LDL.LU R9, [R1+0x6a8] ;  /* 0x0006a80001097983 */ /* 0x000f680000300800 */
[----:B------:R3:W-:Y:S01]  /*1c020*/  STL [R1+0x6e4], R2 ;  /* 0x0006e40201007387 */ /* 0x0007e20000100800 */
[----:B--2---:R-:W-:-:S03]  /*1c030*/  SEL R0, R24, R4, !P2 ;  /* 0x0000000418007207 */ /* 0x004fc60005000000 */
[----:B------:R-:W2:Y:S01]  /*1c040*/  LDL.LU R4, [R1+0x6ac] ;  /* 0x0006ac0001047983 */ /* 0x000ea20000300800 */
[----:B---3--:R-:W-:-:S03]  /*1c050*/  SEL R2, R24, R14, !P2 ;  /* 0x0000000e18027207 */ /* 0x008fc60005000000 */
[----:B------:R0:W-:Y:S04]  /*1c060*/  STL [R1+0x6e0], R0 ;  /* 0x0006e00001007387 */ /* 0x0001e80000100800 */
[----:B------:R1:W-:Y:S01]  /*1c070*/  STL [R1+0x6dc], R2 ;  /* 0x0006dc0201007387 */ /* 0x0003e20000100800 */
[----:B0-----:R-:W-:-:S05]  /*1c080*/  SEL R0, R24, R13, !P2 ;  /* 0x0000000d18007207 */ /* 0x001fca0005000000 */
[----:B------:R0:W-:Y:S01]  /*1c090*/  STL [R1+0x6d8], R0 ;  /* 0x0006d80001007387 */ /* 0x0001e20000100800 */
[C---:B----4-:R-:W-:Y:S02]  /*1c0a0*/  SEL R12, R24.reuse, R12, !P2 ;  /* 0x0000000c180c7207 */ /* 0x050fe40005000000 */
[----:B-1----:R-:W-:-:S03]  /*1c0b0*/  SEL R2, R24, R11, !P2 ;  /* 0x0000000b18027207 */ /* 0x002fc60005000000 */
[----:B------:R-:W-:Y:S01]  /*1c0c0*/  STL [R1+0x6d4], R12 ;  /* 0x0006d40c01007387 */ /* 0x000fe20000100800 */
[----:B0-----:R-:W-:-:S03]  /*1c0d0*/  SEL R0, R24, R8, !P2 ;  /* 0x0000000818007207 */ /* 0x001fc60005000000 */
[----:B------:R0:W-:Y:S01]  /*1c0e0*/  STL [R1+0x6d0], R2 ;  /* 0x0006d00201007387 */ /* 0x0001e20000100800 */
[----:B------:R-:W-:-:S03]  /*1c0f0*/  SEL R7, R24, R7, !P2 ;  /* 0x0000000718077207 */ /* 0x000fc60005000000 */
[----:B0-----:R-:W3:Y:S04]  /*1c100*/  LDL.LU R2, [R1+0x6a0] ;  /* 0x0006a00001027983 */ /* 0x001ee80000300800 */
[----:B------:R0:W-:Y:S04]  /*1c110*/  STL [R1+0x6cc], R0 ;  /* 0x0006cc0001007387 */ /* 0x0001e80000100800 */
[----:B0-----:R-:W4:Y:S04]  /*1c120*/  LDL.LU R0, [R1+0x6a4] ;  /* 0x0006a40001007983 */ /* 0x001f280000300800 */
[----:B------:R0:W-:Y:S04]  /*1c130*/  STL [R1+0x6c8], R7 ;  /* 0x0006c80701007387 */ /* 0x0001e80000100800 */
[----:B------:R-:W4:Y:S04]  /*1c140*/  LDL.LU R27, [R1+0x694] ;  /* 0x00069400011b7983 */ /* 0x000f280000300800 */
        /* <DEDUP_REMOVED lines=9> */
[----:B0-----:R-:W4:Y:S04]  /*1c1e0*/  LDL.LU R7, [R1+0x614] ;  /* 0x0006140001077983 */ /* 0x001f280000300800 */
[----:B------:R-:W4:Y:S01]  /*1c1f0*/  LDL.LU R18, [R1+0x660] ;  /* 0x0006600001127983 */ /* 0x000f220000300800 */
[----:B-----5:R-:W-:-:S05]  /*1c200*/  SEL R10, R24, R10, !P2 ;  /* 0x0000000a180a7207 */ /* 0x020fca0005000000 */
        /* <DEDUP_REMOVED lines=8> */
[----:B------:R-:W-:-:S05]  /*1c290*/  SEL R5, R24, R5, !P2 ;  /* 0x0000000518057207 */ /* 0x000fca0005000000 */
[----:B------:R0:W-:Y:S04]  /*1c2a0*/  STL [R1+0x6bc], R5 ;  /* 0x0006bc0501007387 */ /* 0x0001e80000100800 */
[----:B0-----:R-:W5:Y:S01]  /*1c2b0*/  LDL.LU R5, [R1+0x658] ;  /* 0x0006580001057983 */ /* 0x001f620000300800 */
[----:B------:R-:W-:-:S03]  /*1c2c0*/  SEL R9, R24, R9, !P2 ;  /* 0x0000000918097207 */ /* 0x000fc60005000000 */
[----:B------:R-:W5:Y:S04]  /*1c2d0*/  LDL.LU R14, [R1+0x64c] ;  /* 0x00064c00010e7983 */ /* 0x000f680000300800 */
[----:B------:R0:W-:Y:S04]  /*1c2e0*/  STL [R1+0x6b8], R9 ;  /* 0x0006b80901007387 */ /* 0x0001e80000100800 */
[----:B------:R-:W5:Y:S01]  /*1c2f0*/  LDL.LU R13, [R1+0x63c] ;  /* 0x00063c00010d7983 */ /* 0x000f620000300800 */
[----:B--2---:R-:W-:-:S05]  /*1c300*/  SEL R4, R24, R4, !P2 ;  /* 0x0000000418047207 */ /* 0x004fca0005000000 */
[----:B------:R1:W-:Y:S04]  /*1c310*/  STL [R1+0x6b4], R4 ;  /* 0x0006b40401007387 */ /* 0x0003e80000100800 */
[----:B------:R-:W2:Y:S04]  /*1c320*/  LDL.LU R12, [R1+0x640] ;  /* 0x00064000010c7983 */ /* 0x000ea80000300800 */
[----:B------:R-:W2:Y:S04]  /*1c330*/  LDL.LU R11, [R1+0x644] ;  /* 0x00064400010b7983 */ /* 0x000ea80000300800 */
[----:B0-----:R-:W2:Y:S04]  /*1c340*/  LDL.LU R9, [R1+0x638] ;  /* 0x0006380001097983 */ /* 0x001ea80000300800 */
[----:B-1----:R-:W2:Y:S01]  /*1c350*/  LDL.LU R4, [R1+0x634] ;  /* 0x0006340001047983 */ /* 0x002ea20000300800 */
[----:B---3--:R-:W-:-:S05]  /*1c360*/  SEL R2, R24, R2, !P2 ;  /* 0x0000000218027207 */ /* 0x008fca0005000000 */
[----:B------:R0:W-:Y:S01]  /*1c370*/  STL [R1+0x6b0], R2 ;  /* 0x0006b00201007387 */ /* 0x0001e20000100800 */
[----:B----4-:R-:W-:-:S05]  /*1c380*/  SEL R0, R24, R0, !P2 ;  /* 0x0000000018007207 */ /* 0x010fca0005000000 */
        /* <DEDUP_REMOVED lines=20> */
[----:B------:R-:W3:Y:S01]  /*1c4d0*/  LDL.LU R8, [R1+0x630] ;  /* 0x0006300001087983 */ /* 0x000ee20000300800 */
[----:B-1----:R-:W-:-:S03]  /*1c4e0*/  SEL R0, R24, R7, !P2 ;  /* 0x0000000718007207 */ /* 0x002fc60005000000 */
[----:B------:R-:W-:Y:S04]  /*1c4f0*/  STL [R1+0x680], R2 ;  /* 0x0006800201007387 */ /* 0x000fe80000100800 */
[----:B------:R-:W4:Y:S04]  /*1c500*/  LDL.LU R7, [R1+0x62c] ;  /* 0x00062c0001077983 */ /* 0x000f280000300800 */
[----:B------:R0:W-:Y:S02]  /*1c510*/  STL [R1+0x67c], R0 ;  /* 0x00067c0001007387 */ /* 0x0001e40000100800 */
[----:B0-----:R-:W-:-:S02]  /*1c520*/  SEL R0, R24, R18, !P2 ;  /* 0x0000001218007207 */ /* 0x001fc40005000000 */
[----:B-----5:R-:W-:-:S03]  /*1c530*/  SEL R17, R24, R17, !P2 ;  /* 0x0000001118117207 */ /* 0x020fc60005000000 */
[----:B------:R0:W-:Y:S01]  /*1c540*/  STL [R1+0x678], R0 ;  /* 0x0006780001007387 */ /* 0x0001e20000100800 */
[----:B------:R-:W-:-:S03]  /*1c550*/  SEL R2, R24, R16, !P2 ;  /* 0x0000001018027207 */ /* 0x000fc60005000000 */
[----:B------:R-:W-:Y:S01]  /*1c560*/  STL [R1+0x674], R17 ;  /* 0x0006741101007387 */ /* 0x000fe20000100800 */
[----:B0-----:R-:W-:-:S03]  /*1c570*/  SEL R0, R24, R6, !P2 ;  /* 0x0000000618007207 */ /* 0x001fc60005000000 */
[----:B------:R-:W5:Y:S01]  /*1c580*/  LDL.LU R6, [R1+0x624] ;  /* 0x0006240001067983 */ /* 0x000f620000300800 */
[----:B------:R-:W-:-:S03]  /*1c590*/  SEL R15, R24, R15, !P2 ;  /* 0x0000000f180f7207 */ /* 0x000fc60005000000 */
[----:B------:R0:W-:Y:S04]  /*1c5a0*/  STL [R1+0x670], R2 ;  /* 0x0006700201007387 */ /* 0x0001e80000100800 */
[----:B------:R1:W-:Y:S04]  /*1c5b0*/  STL [R1+0x66c], R0 ;  /* 0x00066c0001007387 */ /* 0x0003e80000100800 */
[----:B------:R-:W-:Y:S01]  /*1c5c0*/  STL [R1+0x668], R15 ;  /* 0x0006680f01007387 */ /* 0x000fe20000100800 */
[----:B0-----:R-:W-:-:S03]  /*1c5d0*/  SEL R2, R24, R10, !P2 ;  /* 0x0000000a18027207 */ /* 0x001fc60005000000 */
[----:B------:R-:W5:Y:S04]  /*1c5e0*/  LDL.LU R10, [R1+0x620] ;  /* 0x00062000010a7983 */ /* 0x000f680000300800 */
[----:B------:R0:W-:Y:S01]  /*1c5f0*/  STL [R1+0x664], R2 ;  /* 0x0006640201007387 */ /* 0x0001e20000100800 */
[----:B-1----:R-:W-:-:S03]  /*1c600*/  SEL R0, R24, R5, !P2 ;  /* 0x0000000518007207 */ /* 0x002fc60005000000 */
[----:B------:R-:W5:Y:S01]  /*1c610*/  LDL.LU R5, [R1+0x618] ;  /* 0x0006180001057983 */ /* 0x000f620000300800 */
[----:B0-----:R-:W-:-:S03]  /*1c620*/  SEL R2, R24, R14, !P2 ;  /* 0x0000000e18027207 */ /* 0x001fc60005000000 */
[----:B------:R0:W-:Y:S04]  /*1c630*/  STL [R1+0x660], R0 ;  /* 0x0006600001007387 */ /* 0x0001e80000100800 */
[----:B------:R1:W-:Y:S01]  /*1c640*/  STL [R1+0x65c], R2 ;  /* 0x00065c0201007387 */ /* 0x0003e20000100800 */
[----:B0-----:R-:W-:-:S05]  /*1c650*/  SEL R0, R24, R13, !P2 ;  /* 0x0000000d18007207 */ /* 0x001fca0005000000 */
[----:B------:R0:W-:Y:S01]  /*1c660*/  STL [R1+0x658], R0 ;  /* 0x0006580001007387 */ /* 0x0001e20000100800 */
[C---:B--2---:R-:W-:Y:S02]  /*1c670*/  SEL R12, R24.reuse, R12, !P2 ;  /* 0x0000000c180c7207 */ /* 0x044fe40005000000 */
[----:B-1----:R-:W-:-:S03]  /*1c680*/  SEL R2, R24, R11, !P2 ;  /* 0x0000000b18027207 */ /* 0x002fc60005000000 */
[----:B------:R-:W-:Y:S01]  /*1c690*/  STL [R1+0x654], R12 ;  /* 0x0006540c01007387 */ /* 0x000fe20000100800 */
[----:B0-----:R-:W-:-:S03]  /*1c6a0*/  SEL R0, R24, R9, !P2 ;  /* 0x0000000918007207 */ /* 0x001fc60005000000 */
[----:B------:R0:W-:Y:S01]  /*1c6b0*/  STL [R1+0x650], R2 ;  /* 0x0006500201007387 */ /* 0x0001e20000100800 */
[----:B------:R-:W-:-:S03]  /*1c6c0*/  SEL R4, R24, R4, !P2 ;  /* 0x0000000418047207 */ /* 0x000fc60005000000 */
[----:B0-----:R-:W2:Y:S04]  /*1c6d0*/  LDL.LU R2, [R1+0x61c] ;  /* 0x00061c0001027983 */ /* 0x001ea80000300800 */
[----:B------:R0:W-:Y:S04]  /*1c6e0*/  STL [R1+0x64c], R0 ;  /* 0x00064c0001007387 */ /* 0x0001e80000100800 */
[----:B0-----:R-:W2:Y:S04]  /*1c6f0*/  LDL.LU R0, [R1+0x5d8] ;  /* 0x0005d80001007983 */ /* 0x001ea80000300800 */
[----:B------:R0:W-:Y:S04]  /*1c700*/  STL [R1+0x648], R4 ;  /* 0x0006480401007387 */ /* 0x0001e80000100800 */
[----:B------:R-:W2:Y:S04]  /*1c710*/  LDL.LU R27, [R1+0x5e8] ;  /* 0x0005e800011b7983 */ /* 0x000ea80000300800 */
        /* <DEDUP_REMOVED lines=9> */
[----:B0-----:R-:W2:Y:S04]  /*1c7b0*/  LDL.LU R4, [R1+0x5ec] ;  /* 0x0005ec0001047983 */ /* 0x001ea80000300800 */
[----:B------:R-:W2:Y:S01]  /*1c7c0*/  LDL.LU R18, [R1+0x5e4] ;  /* 0x0005e40001127983 */ /* 0x000ea20000300800 */
[----:B---3--:R-:W-:-:S05]  /*1c7d0*/  SEL R8, R24, R8, !P2 ;  /* 0x0000000818087207 */ /* 0x008fca0005000000 */
[----:B------:R-:W-:Y:S01]  /*1c7e0*/  STL [R1+0x644], R8 ;  /* 0x0006440801007387 */ /* 0x000fe20000100800 */
[----:B----4-:R-:W-:-:S03]  /*1c7f0*/  SEL R7, R24, R7, !P2 ;  /* 0x0000000718077207 */ /* 0x010fc60005000000 */
[----:B------:R-:W3:Y:S04]  /*1c800*/  LDL.LU R17, [R1+0x5e0] ;  /* 0x0005e00001117983 */ /* 0x000ee80000300800 */
[----:B------:R0:W-:Y:S04]  /*1c810*/  STL [R1+0x640], R7 ;  /* 0x0006400701007387 */ /* 0x0001e80000100800 */
[----:B------:R-:W4:Y:S04]  /*1c820*/  LDL.LU R16, [R1+0x5dc] ;  /* 0x0005dc0001107983 */ /* 0x000f280000300800 */
[----:B0-----:R-:W4:Y:S04]  /*1c830*/  LDL.LU R7, [R1+0x5b4] ;  /* 0x0005b40001077983 */ /* 0x001f280000300800 */
[----:B------:R-:W4:Y:S04]  /*1c840*/  LDL.LU R15, [R1+0x5b8] ;  /* 0x0005b800010f7983 */ /* 0x000f280000300800 */
[----:B------:R-:W4:Y:S01]  /*1c850*/  LDL.LU R8, [R1+0x5d4] ;  /* 0x0005d40001087983 */ /* 0x000f220000300800 */
[----:B-----5:R-:W-:-:S05]  /*1c860*/  SEL R6, R24, R6, !P2 ;  /* 0x0000000618067207 */ /* 0x020fca0005000000 */
[----:B------:R0:W-:Y:S04]  /*1c870*/  STL [R1+0x63c], R6 ;  /* 0x00063c0601007387 */ /* 0x0001e80000100800 */
[----:B0-----:R-:W5:Y:S01]  /*1c880*/  LDL.LU R6, [R1+0x5c0] ;  /* 0x0005c00001067983 */ /* 0x001f620000300800 */
[----:B------:R-:W-:-:S03]  /*1c890*/  SEL R10, R24, R10, !P2 ;  /* 0x0000000a180a7207 */ /* 0x000fc60005000000 */
[----:B------:R-:W5:Y:S04]  /*1c8a0*/  LDL.LU R14, [R1+0x5d0] ;  /* 0x0005d000010e7983 */ /* 0x000f680000300800 */
[----:B------:R0:W-:Y:S04]  /*1c8b0*/  STL [R1+0x638], R10 ;  /* 0x0006380a01007387 */ /* 0x0001e80000100800 */
[----:B------:R-:W5:Y:S01]  /*1c8c0*/  LDL.LU R13, [R1+0x5c4] ;  /* 0x0005c400010d7983 */ /* 0x000f620000300800 */
[----:B------:R-:W-:-:S05]  /*1c8d0*/  SEL R5, R24, R5, !P2 ;  /* 0x0000000518057207 */ /* 0x000fca0005000000 */
[----:B------:R1:W-:Y:S04]  /*1c8e0*/  STL [R1+0x634], R5 ;  /* 0x0006340501007387 */ /* 0x0003e80000100800 */
[----:B------:R-:W5:Y:S04]  /*1c8f0*/  LDL.LU R12, [R1+0x5cc] ;  /* 0x0005cc00010c7983 */ /* 0x000f680000300800 */
[----:B------:R-:W5:Y:S04]  /*1c900*/  LDL.LU R11, [R1+0x5c8] ;  /* 0x0005c800010b7983 */ /* 0x000f680000300800 */
[----:B0-----:R-:W5:Y:S04]  /*1c910*/  LDL.LU R10, [R1+0x5bc] ;  /* 0x0005bc00010a7983 */ /* 0x001f680000300800 */
[----:B-1----:R-:W5:Y:S01]  /*1c920*/  LDL.LU R5, [R1+0x5b0] ;  /* 0x0005b00001057983 */ /* 0x002f620000300800 */
[----:B--2---:R-:W-:-:S05]  /*1c930*/  SEL R2, R24, R2, !P2 ;  /* 0x0000000218027207 */ /* 0x004fca0005000000 */
        /* <DEDUP_REMOVED lines=14> */
[C---:B0-----:R-:W-:Y:S02]  /*1ca20*/  SEL R2, R24.reuse, R21, !P2 ;  /* 0x0000001518027207 */ /* 0x041fe40005000000 */
[C---:B------:R-:W-:Y:S02]  /*1ca30*/  SEL R19, R24.reuse, R19, !P2 ;  /* 0x0000001318137207 */ /* 0x040fe40005000000 */
[C---:B-1----:R-:W-:Y:S01]  /*1ca40*/  SEL R0, R24.reuse, R20, !P2 ;  /* 0x0000001418007207 */ /* 0x042fe20005000000 */
[----:B------:R-:W-:Y:S04]  /*1ca50*/  STL [R1+0x614], R22 ;  /* 0x0006141601007387 */ /* 0x000fe80000100800 */
[----:B------:R0:W-:Y:S04]  /*1ca60*/  STL [R1+0x610], R2 ;  /* 0x0006100201007387 */ /* 0x0001e80000100800 */
[----:B------:R1:W-:Y:S04]  /*1ca70*/  STL [R1+0x60c], R0 ;  /* 0x00060c0001007387 */ /* 0x0003e80000100800 */
[----:B------:R-:W-:Y:S01]  /*1ca80*/  STL [R1+0x608], R19 ;  /* 0x0006081301007387 */ /* 0x000fe20000100800 */
[----:B0-----:R-:W-:-:S03]  /*1ca90*/  SEL R2, R24, R9, !P2 ;  /* 0x0000000918027207 */ /* 0x001fc60005000000 */
[----:B------:R-:W2:Y:S01]  /*1caa0*/  LDL.LU R9, [R1+0x5ac] ;  /* 0x0005ac0001097983 */ /* 0x000ea20000300800 */
[----:B-1----:R-:W-:-:S03]  /*1cab0*/  SEL R0, R24, R4, !P2 ;  /* 0x0000000418007207 */ /* 0x002fc60005000000 */
[----:B------:R-:W-:Y:S04]  /*1cac0*/  STL [R1+0x604], R2 ;  /* 0x0006040201007387 */ /* 0x000fe80000100800 */
[----:B------:R-:W2:Y:S04]  /*1cad0*/  LDL.LU R4, [R1+0x5a8] ;  /* 0x0005a80001047983 */ /* 0x000ea80000300800 */
[----:B------:R0:W-:Y:S01]  /*1cae0*/  STL [R1+0x600], R0 ;  /* 0x0006000001007387 */ /* 0x0001e20000100800 */
[C---:B---3--:R-:W-:Y:S02]  /*1caf0*/  SEL R17, R24.reuse, R17, !P2 ;  /* 0x0000001118117207 */ /* 0x048fe40005000000 */
[----:B0-----:R-:W-:-:S02]  /*1cb00*/  SEL R0, R24, R18, !P2 ;  /* 0x0000001218007207 */ /* 0x001fc40005000000 */
[----:B----4-:R-:W-:-:S03]  /*1cb10*/  SEL R2, R24, R16, !P2 ;  /* 0x0000001018027207 */ /* 0x010fc60005000000 */
[----:B------:R0:W-:Y:S04]  /*1cb20*/  STL [R1+0x5fc], R0 ;  /* 0x0005fc0001007387 */ /* 0x0001e80000100800 */
[----:B------:R-:W-:Y:S01]  /*1cb30*/  STL [R1+0x5f8], R17 ;  /* 0x0005f81101007387 */ /* 0x000fe20000100800 */
[C---:B------:R-:W-:Y:S02]  /*1cb40*/  SEL R15, R24.reuse, R15, !P2 ;  /* 0x0000000f180f7207 */ /* 0x040fe40005000000 */
[C---:B0-----:R-:W-:Y:S02]  /*1cb50*/  SEL R0, R24.reuse, R7, !P2 ;  /* 0x0000000718007207 */ /* 0x041fe40005000000 */
[----:B------:R-:W3:Y:S04]  /*1cb60*/  LDL.LU R7, [R1+0x5a4] ;  /* 0x0005a40001077983 */ /* 0x000ee80000300800 */
[----:B------:R0:W-:Y:S04]  /*1cb70*/  STL [R1+0x5f4], R2 ;  /* 0x0005f40201007387 */ /* 0x0001e80000100800 */
[----:B------:R5:W-:Y:S04]  /*1cb80*/  STL [R1+0x5f0], R0 ;  /* 0x0005f00001007387 */ /* 0x000be80000100800 */
[----:B------:R-:W-:Y:S01]  /*1cb90*/  STL [R1+0x5ec], R15 ;  /* 0x0005ec0f01007387 */ /* 0x000fe20000100800 */
[----:B0-----:R-:W-:-:S03]  /*1cba0*/  SEL R2, R24, R8, !P2 ;  /* 0x0000000818027207 */ /* 0x001fc60005000000 */
[----:B------:R-:W4:Y:S04]  /*1cbb0*/  LDL.LU R8, [R1+0x5a0] ;  /* 0x0005a00001087983 */ /* 0x000f280000300800 */
[----:B------:R0:W-:Y:S01]  /*1cbc0*/  STL [R1+0x5e8], R2 ;  /* 0x0005e80201007387 */ /* 0x0001e20000100800 */
[----:B-----5:R-:W-:-:S03]  /*1cbd0*/  SEL R0, R24, R6, !P2 ;  /* 0x0000000618007207 */ /* 0x020fc60005000000 */
[----:B------:R-:W5:Y:S04]  /*1cbe0*/  LDL.LU R6, [R1+0x59c] ;  /* 0x00059c0001067983 */ /* 0x000f680000300800 */
[----:B------:R1:W-:Y:S01]  /*1cbf0*/  STL [R1+0x5e4], R0 ;  /* 0x0005e40001007387 */ /* 0x0003e20000100800 */
[----:B0-----:R-:W-:-:S05]  /*1cc00*/  SEL R2, R24, R14, !P2 ;  /* 0x0000000e18027207 */ /* 0x001fca0005000000 */
[----:B------:R0:W-:Y:S01]  /*1cc10*/  STL [R1+0x5e0], R2 ;  /* 0x0005e00201007387 */ /* 0x0001e20000100800 */
[----:B-1----:R-:W-:-:S05]  /*1cc20*/  SEL R0, R24, R13, !P2 ;  /* 0x0000000d18007207 */ /* 0x002fca0005000000 */
[----:B------:R1:W-:Y:S01]  /*1cc30*/  STL [R1+0x5dc], R0 ;  /* 0x0005dc0001007387 */ /* 0x0003e20000100800 */
[C---:B------:R-:W-:Y:S02]  /*1cc40*/  SEL R12, R24.reuse, R12, !P2 ;  /* 0x0000000c180c7207 */ /* 0x040fe40005000000 */
[----:B0-----:R-:W-:-:S03]  /*1cc50*/  SEL R2, R24, R11, !P2 ;  /* 0x0000000b18027207 */ /* 0x001fc60005000000 */
[----:B------:R-:W-:Y:S01]  /*1cc60*/  STL [R1+0x5d8], R12 ;  /* 0x0005d80c01007387 */ /* 0x000fe20000100800 */
[----:B-1----:R-:W-:-:S03]  /*1cc70*/  SEL R0, R24, R10, !P2 ;  /* 0x0000000a18007207 */ /* 0x002fc60005000000 */
        /* <DEDUP_REMOVED lines=20> */
[----:B------:R-:W-:-:S03]  /*1cdc0*/  SEL R4, R24, R4, !P2 ;  /* 0x0000000418047207 */ /* 0x000fc60005000000 */
[----:B------:R-:W2:Y:S04]  /*1cdd0*/  LDL.LU R17, [R1+0x560] ;  /* 0x0005600001117983 */ /* 0x000ea80000300800 */
[----:B------:R0:W-:Y:S04]  /*1cde0*/  STL [R1+0x5c4], R4 ;  /* 0x0005c40401007387 */ /* 0x0001e80000100800 */
[----:B------:R-:W2:Y:S04]  /*1cdf0*/  LDL.LU R16, [R1+0x55c] ;  /* 0x00055c0001107983 */ /* 0x000ea80000300800 */
[----:B0-----:R-:W2:Y:S04]  /*1ce00*/  LDL.LU R4, [R1+0x558] ;  /* 0x0005580001047983 */ /* 0x001ea80000300800 */
[----:B------:R-:W2:Y:S04]  /*1ce10*/  LDL.LU R15, [R1+0x554] ;  /* 0x00055400010f7983 */ /* 0x000ea80000300800 */
[----:B------:R-:W2:Y:S01]  /*1ce20*/  LDL.LU R9, [R1+0x550] ;  /* 0x0005500001097983 */ /* 0x000ea20000300800 */
[----:B---3--:R-:W-:-:S05]  /*1ce30*/  SEL R7, R24, R7, !P2 ;  /* 0x0000000718077207 */ /* 0x008fca0005000000 */
[----:B------:R0:W-:Y:S04]  /*1ce40*/  STL [R1+0x5c0], R7 ;  /* 0x0005c00701007387 */ /* 0x0001e80000100800 */
[----:B0-----:R-:W3:Y:S01]  /*1ce50*/  LDL.LU R7, [R1+0x54c] ;  /* 0x00054c0001077983 */ /* 0x001ee20000300800 */
[----:B----4-:R-:W-:-:S03]  /*1ce60*/  SEL R8, R24, R8, !P2 ;  /* 0x0000000818087207 */ /* 0x010fc60005000000 */
[----:B------:R-:W4:Y:S04]  /*1ce70*/  LDL.LU R14, [R1+0x530] ;  /* 0x00053000010e7983 */ /* 0x000f280000300800 */
[----:B------:R0:W-:Y:S01]  /*1ce80*/  STL [R1+0x5bc], R8 ;  /* 0x0005bc0801007387 */ /* 0x0001e20000100800 */
[----:B-----5:R-:W-:-:S03]  /*1ce90*/  SEL R6, R24, R6, !P2 ;  /* 0x0000000618067207 */ /* 0x020fc60005000000 */
        /* <DEDUP_REMOVED lines=38> */
[----:B0-----:R-:W-:-:S03]  /*1d100*/  SEL R0, R24, R4, !P2 ;  /* 0x0000000418007207 */ /* 0x001fc60005000000 */
[----:B------:R-:W2:Y:S01]  /*1d110*/  LDL.LU R4, [R1+0x520] ;  /* 0x0005200001047983 */ /* 0x000ea20000300800 */
[C---:B------:R-:W-:Y:S02]  /*1d120*/  SEL R2, R24.reuse, R16, !P2 ;  /* 0x0000001018027207 */ /* 0x040fe40005000000 */
[----:B------:R-:W-:-:S03]  /*1d130*/  SEL R15, R24, R15, !P2 ;  /* 0x0000000f180f7207 */ /* 0x000fc60005000000 */
[----:B------:R0:W-:Y:S04]  /*1d140*/  STL [R1+0x578], R2 ;  /* 0x0005780201007387 */ /* 0x0001e80000100800 */
[----:B------:R3:W-:Y:S01]  /*1d150*/  STL [R1+0x574], R0 ;  /* 0x0005740001007387 */ /* 0x0007e20000100800 */
[----:B0-----:R-:W-:-:S03]  /*1d160*/  SEL R2, R24, R9, !P2 ;  /* 0x0000000918027207 */ /* 0x001fc60005000000 */
[----:B------:R-:W-:Y:S04]  /*1d170*/  STL [R1+0x570], R15 ;  /* 0x0005700f01007387 */ /* 0x000fe80000100800 */
[----:B------:R-:W2:Y:S04]  /*1d180*/  LDL.LU R9, [R1+0x524] ;  /* 0x0005240001097983 */ /* 0x000ea80000300800 */
[----:B------:R4:W-:Y:S01]  /*1d190*/  STL [R1+0x56c], R2 ;  /* 0x00056c0201007387 */ /* 0x0009e20000100800 */
[----:B---3--:R-:W-:-:S03]  /*1d1a0*/  SEL R0, R24, R7, !P2 ;  /* 0x0000000718007207 */ /* 0x008fc60005000000 */
[----:B------:R-:W3:Y:S01]  /*1d1b0*/  LDL.LU R7, [R1+0x528] ;  /* 0x0005280001077983 */ /* 0x000ee20000300800 */
[----:B----4-:R-:W-:-:S03]  /*1d1c0*/  SEL R2, R24, R14, !P2 ;  /* 0x0000000e18027207 */ /* 0x010fc60005000000 */
[----:B------:R5:W-:Y:S04]  /*1d1d0*/  STL [R1+0x568], R0 ;  /* 0x0005680001007387 */ /* 0x000be80000100800 */
[----:B------:R0:W-:Y:S01]  /*1d1e0*/  STL [R1+0x564], R2 ;  /* 0x0005640201007387 */ /* 0x0001e20000100800 */
[C---:B-----5:R-:W-:Y:S02]  /*1d1f0*/  SEL R0, R24.reuse, R13, !P2 ;  /* 0x0000000d18007207 */ /* 0x060fe40005000000 */
[----:B------:R-:W-:-:S03]  /*1d200*/  SEL R12, R24, R12, !P2 ;  /* 0x0000000c180c7207 */ /* 0x000fc60005000000 */
[----:B------:R1:W-:Y:S01]  /*1d210*/  STL [R1+0x560], R0 ;  /* 0x0005600001007387 */ /* 0x0003e20000100800 */
[----:B0-----:R-:W-:-:S03]  /*1d220*/  SEL R2, R24, R11, !P2 ;  /* 0x0000000b18027207 */ /* 0x001fc60005000000 */
[----:B------:R-:W-:Y:S01]  /*1d230*/  STL [R1+0x55c], R12 ;  /* 0x00055c0c01007387 */ /* 0x000fe20000100800 */
[----:B-1----:R-:W-:-:S03]  /*1d240*/  SEL R0, R24, R8, !P2 ;  /* 0x0000000818007207 */ /* 0x002fc60005000000 */
[----:B------:R0:W-:Y:S01]  /*1d250*/  STL [R1+0x558], R2 ;  /* 0x0005580201007387 */ /* 0x0001e20000100800 */
[----:B------:R-:W-:-:S03]  /*1d260*/  SEL R6, R24, R6, !P2 ;  /* 0x0000000618067207 */ /* 0x000fc60005000000 */
[----:B0-----:R-:W4:Y:S04]  /*1d270*/  LDL.LU R2, [R1+0x52c] ;  /* 0x00052c0001027983 */ /* 0x001f280000300800 */
        /* <DEDUP_REMOVED lines=26> */
[----:B0-----:R-:W2:Y:S04]  /*1d420*/  LDL.LU R4, [R1+0x4cc] ;  /* 0x0004cc0001047983 */ /* 0x001ea80000300800 */
[----:B------:R-:W2:Y:S01]  /*1d430*/  LDL.LU R14, [R1+0x4d8] ;  /* 0x0004d800010e7983 */ /* 0x000ea20000300800 */
[----:B------:R-:W-:-:S05]  /*1d440*/  SEL R9, R24, R9, !P2 ;  /* 0x0000000918097207 */ /* 0x000fca0005000000 */
[----:B------:R0:W-:Y:S04]  /*1d450*/  STL [R1+0x540], R9 ;  /* 0x0005400901007387 */ /* 0x0001e80000100800 */
[----:B------:R-:W2:Y:S01]  /*1d460*/  LDL.LU R13, [R1+0x4dc] ;  /* 0x0004dc00010d7983 */ /* 0x000ea20000300800 */
[----:B---3--:R-:W-:-:S05]  /*1d470*/  SEL R7, R24, R7, !P2 ;  /* 0x0000000718077207 */ /* 0x008fca0005000000 */
[----:B------:R1:W-:Y:S04]  /*1d480*/  STL [R1+0x53c], R7 ;  /* 0x00053c0701007387 */ /* 0x0003e80000100800 */
[----:B------:R-:W3:Y:S04]  /*1d490*/  LDL.LU R12, [R1+0x4d0] ;  /* 0x0004d000010c7983 */ /* 0x000ee80000300800 */
[----:B------:R-:W3:Y:S04]  /*1d4a0*/  LDL.LU R11, [R1+0x4d4] ;  /* 0x0004d400010b7983 */ /* 0x000ee80000300800 */
[----:B0-----:R-:W3:Y:S04]  /*1d4b0*/  LDL.LU R9, [R1+0x4c4] ;  /* 0x0004c40001097983 */ /* 0x001ee80000300800 */
[----:B-1----:R-:W3:Y:S01]  /*1d4c0*/  LDL.LU R7, [R1+0x4c0] ;  /* 0x0004c00001077983 */ /* 0x002ee20000300800 */
[----:B----4-:R-:W-:-:S05]  /*1d4d0*/  SEL R2, R24, R2, !P2 ;  /* 0x0000000218027207 */ /* 0x010fca0005000000 */
[----:B------:R0:W-:Y:S01]  /*1d4e0*/  STL [R1+0x538], R2 ;  /* 0x0005380201007387 */ /* 0x0001e20000100800 */
[----:B-----5:R-:W-:-:S05]  /*1d4f0*/  SEL R0, R24, R0, !P2 ;  /* 0x0000000018007207 */ /* 0x020fca0005000000 */
        /* <DEDUP_REMOVED lines=20> */
[----:B------:R-:W4:Y:S01]  /*1d640*/  LDL.LU R8, [R1+0x4bc] ;  /* 0x0004bc0001087983 */ /* 0x000f220000300800 */
        /* <DEDUP_REMOVED lines=20> */
[----:B0-----:R-:W-:-:S03]  /*1d790*/  SEL R2, R24, R14, !P2 ;  /* 0x0000000e18027207 */ /* 0x001fc60005000000 */
[----:B------:R0:W-:Y:S04]  /*1d7a0*/  STL [R1+0x4ec], R0 ;  /* 0x0004ec0001007387 */ /* 0x0001e80000100800 */
[----:B------:R1:W-:Y:S01]  /*1d7b0*/  STL [R1+0x4e8], R2 ;  /* 0x0004e80201007387 */ /* 0x0003e20000100800 */
[----:B0-----:R-:W-:-:S05]  /*1d7c0*/  SEL R0, R24, R13, !P2 ;  /* 0x0000000d18007207 */ /* 0x001fca0005000000 */
[----:B------:R0:W-:Y:S01]  /*1d7d0*/  STL [R1+0x4e4], R0 ;  /* 0x0004e40001007387 */ /* 0x0001e20000100800 */
[C---:B---3--:R-:W-:Y:S02]  /*1d7e0*/  SEL R12, R24.reuse, R12, !P2 ;  /* 0x0000000c180c7207 */ /* 0x048fe40005000000 */
[----:B-1----:R-:W-:-:S03]  /*1d7f0*/  SEL R2, R24, R11, !P2 ;  /* 0x0000000b18027207 */ /* 0x002fc60005000000 */
[----:B------:R-:W-:Y:S01]  /*1d800*/  STL [R1+0x4e0], R12 ;  /* 0x0004e00c01007387 */ /* 0x000fe20000100800 */
[----:B0-----:R-:W-:-:S03]  /*1d810*/  SEL R0, R24, R9, !P2 ;  /* 0x0000000918007207 */ /* 0x001fc60005000000 */
[----:B------:R0:W-:Y:S01]  /*1d820*/  STL [R1+0x4dc], R2 ;  /* 0x0004dc0201007387 */ /* 0x0001e20000100800 */
[----:B------:R-:W-:-:S03]  /*1d830*/  SEL R7, R24, R7, !P2 ;  /* 0x0000000718077207 */ /* 0x000fc60005000000 */
[----:B0-----:R-:W3:Y:S04]  /*1d840*/  LDL.LU R2, [R1+0x49c] ;  /* 0x00049c0001027983 */ /* 0x001ee80000300800 */
[----:B------:R0:W-:Y:S04]  /*1d850*/  STL [R1+0x4d8], R0 ;  /* 0x0004d80001007387 */ /* 0x0001e80000100800 */
[----:B0-----:R-:W3:Y:S04]  /*1d860*/  LDL.LU R0, [R1+0x498] ;  /* 0x0004980001007983 */ /* 0x001ee80000300800 */
[----:B------:R0:W-:Y:S04]  /*1d870*/  STL [R1+0x4d4], R7 ;  /* 0x0004d40701007387 */ /* 0x0001e80000100800 */
[----:B------:R-:W3:Y:S04]  /*1d880*/  LDL.LU R27, [R1+0x494] ;  /* 0x00049400011b7983 */ /* 0x000ee80000300800 */
        /* <DEDUP_REMOVED lines=9> */
[----:B0-----:R-:W3:Y:S04]  /*1d920*/  LDL.LU R7, [R1+0x46c] ;  /* 0x00046c0001077983 */ /* 0x001ee80000300800 */
[----:B------:R-:W3:Y:S01]  /*1d930*/  LDL.LU R18, [R1+0x470] ;  /* 0x0004700001127983 */ /* 0x000ee20000300800 */
[----:B----4-:R-:W-:-:S05]  /*1d940*/  SEL R8, R24, R8, !P2 ;  /* 0x0000000818087207 */ /* 0x010fca0005000000 */
[----:B------:R-:W-:Y:S01]  /*1d950*/  STL [R1+0x4d0], R8 ;  /* 0x0004d00801007387 */ /* 0x000fe20000100800 */
[----:B-----5:R-:W-:-:S03]  /*1d960*/  SEL R6, R24, R6, !P2 ;  /* 0x0000000618067207 */ /* 0x020fc60005000000 */
[----:B------:R-:W4:Y:S04]  /*1d970*/  LDL.LU R17, [R1+0x474] ;  /* 0x0004740001117983 */ /* 0x000f280000300800 */
        /* <DEDUP_REMOVED lines=20> */
[----:B------:R-:W-:-:S05]  /*1dac0*/  SEL R0, R24, R0, !P2 ;  /* 0x0000000018007207 */ /* 0x000fca0005000000 */
[----:B------:R1:W-:Y:S01]  /*1dad0*/  STL [R1+0x4b8], R0 ;  /* 0x0004b80001007387 */ /* 0x0003e20000100800 */
[----:B0-----:R-:W-:-:S05]  /*1dae0*/  SEL R2, R24, R27, !P2 ;  /* 0x0000001b18027207 */ /* 0x001fca0005000000 */
[----:B------:R0:W-:Y:S01]  /*1daf0*/  STL [R1+0x4b0], R2 ;  /* 0x0004b00201007387 */ /* 0x0001e20000100800 */
[C---:B-1----:R-:W-:Y:S02]  /*1db00*/  SEL R0, R24.reuse, R26, !P2 ;  /* 0x0000001a18007207 */ /* 0x042fe40005000000 */
[----:B------:R-:W-:-:S03]  /*1db10*/  SEL R25, R24, R25, !P2 ;  /* 0x0000001918197207 */ /* 0x000fc60005000000 */
[----:B------:R1:W-:Y:S01]  /*1db20*/  STL [R1+0x4ac], R0 ;  /* 0x0004ac0001007387 */ /* 0x0003e20000100800 */
[----:B0-----:R-:W-:-:S03]  /*1db30*/  SEL R2, R24, R23, !P2 ;  /* 0x0000001718027207 */ /* 0x001fc60005000000 */
[----:B------:R-:W-:Y:S04]  /*1db40*/  STL [R1+0x4a8], R25 ;  /* 0x0004a81901007387 */ /* 0x000fe80000100800 */
[----:B------:R0:W-:Y:S01]  /*1db50*/  STL [R1+0x4a4], R2 ;  /* 0x0004a40201007387 */ /* 0x0001e20000100800 */
[C---:B-1----:R-:W-:Y:S02]  /*1db60*/  SEL R0, R24.reuse, R22, !P2 ;  /* 0x0000001618007207 */ /* 0x042fe40005000000 */
[----:B------:R-:W-:-:S03]  /*1db70*/  SEL R22, R24, R29, !P2 ;  /* 0x0000001d18167207 */ /* 0x000fc60005000000 */
[----:B------:R1:W-:Y:S01]  /*1db80*/  STL [R1+0x4a0], R0 ;  /* 0x0004a00001007387 */ /* 0x0003e20000100800 */
[----:B0-----:R-:W-:-:S03]  /*1db90*/  SEL R2, R24, R21, !P2 ;  /* 0x0000001518027207 */ /* 0x001fc60005000000 */
[----:B------:R-:W-:Y:S01]  /*1dba0*/  STL [R1+0x49c], R22 ;  /* 0x00049c1601007387 */ /* 0x000fe20000100800 */
[----:B------:R-:W-:-:S03]  /*1dbb0*/  SEL R19, R24, R19, !P2 ;  /* 0x0000001318137207 */ /* 0x000fc60005000000 */
[----:B------:R0:W-:Y:S01]  /*1dbc0*/  STL [R1+0x498], R2 ;  /* 0x0004980201007387 */ /* 0x0001e20000100800 */
[----:B-1----:R-:W-:-:S05]  /*1dbd0*/  SEL R0, R24, R20, !P2 ;  /* 0x0000001418007207 */ /* 0x002fca0005000000 */
[----:B------:R1:W-:Y:S01]  /*1dbe0*/  STL [R1+0x494], R0 ;  /* 0x0004940001007387 */ /* 0x0003e20000100800 */
[----:B0-----:R-:W-:-:S03]  /*1dbf0*/  SEL R2, R24, R9, !P2 ;  /* 0x0000000918027207 */ /* 0x001fc60005000000 */
[----:B------:R-:W-:Y:S04]  /*1dc00*/  STL [R1+0x490], R19 ;  /* 0x0004901301007387 */ /* 0x000fe80000100800 */
[----:B------:R-:W3:Y:S01]  /*1dc10*/  LDL.LU R9, [R1+0x430] ;  /* 0x0004300001097983 */ /* 0x000ee20000300800 */
[----:B-1----:R-:W-:-:S03]  /*1dc20*/  SEL R0, R24, R7, !P2 ;  /* 0x0000000718007207 */ /* 0x002fc60005000000 */
[----:B------:R-:W-:Y:S04]  /*1dc30*/  STL [R1+0x48c], R2 ;  /* 0x00048c0201007387 */ /* 0x000fe80000100800 */
[----:B------:R-:W3:Y:S04]  /*1dc40*/  LDL.LU R7, [R1+0x440] ;  /* 0x0004400001077983 */ /* 0x000ee80000300800 */
[----:B------:R0:W-:Y:S01]  /*1dc50*/  STL [R1+0x488], R0 ;  /* 0x0004880001007387 */ /* 0x0001e20000100800 */
[C---:B----4-:R-:W-:Y:S02]  /*1dc60*/  SEL R17, R24.reuse, R17, !P2 ;  /* 0x0000001118117207 */ /* 0x050fe40005000000 */
[----:B0-----:R-:W-:-:S05]  /*1dc70*/  SEL R0, R24, R18, !P2 ;  /* 0x0000001218007207 */ /* 0x001fca0005000000 */
[----:B------:R0:W-:Y:S01]  /*1dc80*/  STL [R1+0x484], R0 ;  /* 0x0004840001007387 */ /* 0x0001e20000100800 */
[----:B-----5:R-:W-:-:S03]  /*1dc90*/  SEL R2, R24, R16, !P2 ;  /* 0x0000001018027207 */ /* 0x020fc60005000000 */
[----:B------:R-:W-:Y:S01]  /*1dca0*/  STL [R1+0x480], R17 ;  /* 0x0004801101007387 */ /* 0x000fe20000100800 */
[----:B0-----:R-:W-:-:S03]  /*1dcb0*/  SEL R0, R24, R6, !P2 ;  /* 0x0000000618007207 */ /* 0x001fc60005000000 */
[----:B------:R-:W4:Y:S01]  /*1dcc0*/  LDL.LU R6, [R1+0x434] ;  /* 0x0004340001067983 */ /* 0x000f220000300800 */
        /* <DEDUP_REMOVED lines=38> */
[----:B------:R-:W-:-:S03]  /*1df30*/  SEL R7, R24, R7, !P2 ;  /* 0x0000000718077207 */ /* 0x000fc60005000000 */
[----:B------:R-:W3:Y:S04]  /*1df40*/  LDL.LU R17, [R1+0x3e4] ;  /* 0x0003e40001117983 */ /* 0x000ee80000300800 */
        /* <DEDUP_REMOVED lines=48> */
[----:B------:R-:W-:-:S03]  /*1e250*/  SEL R2, R24, R16, !P2 ;  /* 0x0000001018027207 */ /* 0x000fc60005000000 */
[----:B------:R0:W-:Y:S04]  /*1e260*/  STL [R1+0x404], R0 ;  /* 0x0004040001007387 */ /* 0x0001e80000100800 */
[----:B------:R-:W-:Y:S01]  /*1e270*/  STL [R1+0x400], R17 ;  /* 0x0004001101007387 */ /* 0x000fe20000100800 */
[C---:B------:R-:W-:Y:S02]  /*1e280*/  SEL R15, R24.reuse, R15, !P2 ;  /* 0x0000000f180f7207 */ /* 0x040fe40005000000 */
[C---:B0-----:R-:W-:Y:S02]  /*1e290*/  SEL R0, R24.reuse, R7, !P2 ;  /* 0x0000000718007207 */ /* 0x041fe40005000000 */
[----:B------:R-:W3:Y:S04]  /*1e2a0*/  LDL.LU R7, [R1+0x3b0] ;  /* 0x0003b00001077983 */ /* 0x000ee80000300800 */
[----:B------:R0:W-:Y:S04]  /*1e2b0*/  STL [R1+0x3fc], R2 ;  /* 0x0003fc0201007387 */ /* 0x0001e80000100800 */
[----:B------:R4:W-:Y:S01]  /*1e2c0*/  STL [R1+0x3f8], R0 ;  /* 0x0003f80001007387 */ /* 0x0009e20000100800 */
[----:B0-----:R-:W-:-:S03]  /*1e2d0*/  SEL R2, R24, R9, !P2 ;  /* 0x0000000918027207 */ /* 0x001fc60005000000 */
[----:B------:R-:W-:Y:S04]  /*1e2e0*/  STL [R1+0x3f4], R15 ;  /* 0x0003f40f01007387 */ /* 0x000fe80000100800 */
[----:B------:R-:W3:Y:S04]  /*1e2f0*/  LDL.LU R9, [R1+0x3b4] ;  /* 0x0003b40001097983 */ /* 0x000ee80000300800 */
[----:B------:R5:W-:Y:S01]  /*1e300*/  STL [R1+0x3f0], R2 ;  /* 0x0003f00201007387 */ /* 0x000be20000100800 */
[----:B----4-:R-:W-:-:S03]  /*1e310*/  SEL R0, R24, R6, !P2 ;  /* 0x0000000618007207 */ /* 0x010fc60005000000 */
[----:B------:R-:W4:Y:S04]  /*1e320*/  LDL.LU R6, [R1+0x3b8] ;  /* 0x0003b80001067983 */ /* 0x000f280000300800 */
[----:B------:R0:W-:Y:S01]  /*1e330*/  STL [R1+0x3ec], R0 ;  /* 0x0003ec0001007387 */ /* 0x0001e20000100800 */
[----:B-----5:R-:W-:-:S05]  /*1e340*/  SEL R2, R24, R14, !P2 ;  /* 0x0000000e18027207 */ /* 0x020fca0005000000 */
[----:B------:R1:W-:Y:S01]  /*1e350*/  STL [R1+0x3e8], R2 ;  /* 0x0003e80201007387 */ /* 0x0003e20000100800 */
[----:B0-----:R-:W-:-:S05]  /*1e360*/  SEL R0, R24, R13, !P2 ;  /* 0x0000000d18007207 */ /* 0x001fca0005000000 */
[----:B------:R0:W-:Y:S01]  /*1e370*/  STL [R1+0x3e4], R0 ;  /* 0x0003e40001007387 */ /* 0x0001e20000100800 */
[C---:B------:R-:W-:Y:S02]  /*1e380*/  SEL R12, R24.reuse, R12, !P2 ;  /* 0x0000000c180c7207 */ /* 0x040fe40005000000 */
        /* <DEDUP_REMOVED lines=33> */
[----:B------:R-:W-:-:S03]  /*1e5a0*/  SEL R9, R24, R9, !P2 ;  /* 0x0000000918097207 */ /* 0x000fc60005000000 */
[----:B------:R-:W3:Y:S04]  /*1e5b0*/  LDL.LU R14, [R1+0x360] ;  /* 0x00036000010e7983 */ /* 0x000ee80000300800 */
[----:B------:R0:W-:Y:S01]  /*1e5c0*/  STL [R1+0x3c4], R9 ;  /* 0x0003c40901007387 */ /* 0x0001e20000100800 */
[----:B----4-:R-:W-:-:S03]  /*1e5d0*/  SEL R6, R24, R6, !P2 ;  /* 0x0000000618067207 */ /* 0x010fc60005000000 */
[----:B------:R-:W4:Y:S04]  /*1e5e0*/  LDL.LU R13, [R1+0x2e8] ;  /* 0x0002e800010d7983 */ /* 0x000f280000300800 */
        /* <DEDUP_REMOVED lines=49> */
[----:B0-----:R-:W-:-:S03]  /*1e900*/  SEL R2, R24, R14, !P2 ;  /* 0x0000000e18027207 */ /* 0x001fc60005000000 */
[----:B------:R4:W-:Y:S04]  /*1e910*/  STL [R1+0x370], R0 ;  /* 0x0003700001007387 */ /* 0x0009e80000100800 */
[----:B------:R0:W-:Y:S01]  /*1e920*/  STL [R1+0x36c], R2 ;  /* 0x00036c0201007387 */ /* 0x0001e20000100800 */
[C---:B----4-:R-:W-:Y:S02]  /*1e930*/  SEL R0, R24.reuse, R13, !P2 ;  /* 0x0000000d18007207 */ /* 0x050fe40005000000 */
[----:B------:R-:W-:-:S03]  /*1e940*/  SEL R12, R24, R12, !P2 ;  /* 0x0000000c180c7207 */ /* 0x000fc60005000000 */
[----:B------:R1:W-:Y:S01]  /*1e950*/  STL [R1+0x368], R0 ;  /* 0x0003680001007387 */ /* 0x0003e20000100800 */
[----:B0-----:R-:W-:-:S03]  /*1e960*/  SEL R2, R24, R11, !P2 ;  /* 0x0000000b18027207 */ /* 0x001fc60005000000 */
[----:B------:R-:W-:Y:S04]  /*1e970*/  STL [R1+0x364], R12 ;  /* 0x0003640c01007387 */ /* 0x000fe80000100800 */
[----:B------:R0:W-:Y:S01]  /*1e980*/  STL [R1+0x360], R2 ;  /* 0x0003600201007387 */ /* 0x0001e20000100800 */
[C---:B-1----:R-:W-:Y:S02]  /*1e990*/  SEL R0, R24.reuse, R9, !P2 ;  /* 0x0000000918007207 */ /* 0x042fe40005000000 */
[C---:B------:R-:W-:Y:S01]  /*1e9a0*/  SEL R6, R24.reuse, R6, !P2 ;  /* 0x0000000618067207 */ /* 0x040fe20005000000 */
[----:B0-----:R-:W4:Y:S04]  /*1e9b0*/  LDL.LU R2, [R1+0x338] ;  /* 0x0003380001027983 */ /* 0x001f280000300800 */
        /* <DEDUP_REMOVED lines=60> */
[----:B------:R-:W4:Y:S01]  /*1ed80*/  LDL.LU R9, [R1+0x2c4] ;  /* 0x0002c40001097983 */ /* 0x000f220000300800 */
[----:B-1----:R-:W-:-:S03]  /*1ed90*/  SEL R0, R24, R6, !P2 ;  /* 0x0000000618007207 */ /* 0x002fc60005000000 */
[----:B------:R-:W-:Y:S04]  /*1eda0*/  STL [R1+0x314], R2 ;  /* 0x0003140201007387 */ /* 0x000fe80000100800 */
[----:B------:R-:W4:Y:S04]  /*1edb0*/  LDL.LU R6, [R1+0x2b0] ;  /* 0x0002b00001067983 */ /* 0x000f280000300800 */
[----:B------:R0:W-:Y:S01]  /*1edc0*/  STL [R1+0x310], R0 ;  /* 0x0003100001007387 */ /* 0x0001e20000100800 */
[C---:B-----5:R-:W-:Y:S02]  /*1edd0*/  SEL R17, R24.reuse, R17, !P2 ;  /* 0x0000001118117207 */ /* 0x060fe40005000000 */
[----:B0-----:R-:W-:-:S05]  /*1ede0*/  SEL R0, R24, R18, !P2 ;  /* 0x0000001218007207 */ /* 0x001fca0005000000 */
        /* <DEDUP_REMOVED lines=42> */
[----:B------:R0:W-:Y:S01]  /*1f090*/  STL [R1+0x2d8], R9 ;  /* 0x0002d80901007387 */ /* 0x0001e20000100800 */
[----:B------:R-:W-:-:S03]  /*1f0a0*/  SEL R6, R24, R6, !P2 ;  /* 0x0000000618067207 */ /* 0x000fc60005000000 */
[----:B------:R-:W4:Y:S04]  /*1f0b0*/  LDL.LU R17, [R1+0x274] ;  /* 0x0002740001117983 */ /* 0x000f280000300800 */
[----:B------:R1:W-:Y:S04]  /*1f0c0*/  STL [R1+0x2d4], R6 ;  /* 0x0002d40601007387 */ /* 0x0003e80000100800 */
[----:B------:R-:W4:Y:S04]  /*1f0d0*/  LDL.LU R16, [R1+0x250] ;  /* 0x0002500001107983 */ /* 0x000f280000300800 */
[----:B0-----:R-:W4:Y:S04]  /*1f0e0*/  LDL.LU R9, [R1+0x254] ;  /* 0x0002540001097983 */ /* 0x001f280000300800 */
[----:B------:R-:W4:Y:S04]  /*1f0f0*/  LDL.LU R15, [R1+0x258] ;  /* 0x00025800010f7983 */ /* 0x000f280000300800 */
[----:B-1----:R-:W4:Y:S01]  /*1f100*/  LDL.LU R6, [R1+0x25c] ;  /* 0x00025c0001067983 */ /* 0x002f220000300800 */
[----:B-----5:R-:W-:-:S05]  /*1f110*/  SEL R5, R24, R5, !P2 ;  /* 0x0000000518057207 */ /* 0x020fca0005000000 */
        /* <DEDUP_REMOVED lines=41> */
[----:B0-----:R-:W-:-:S02]  /*1f3b0*/  SEL R0, R24, R18, !P2 ;  /* 0x0000001218007207 */ /* 0x001fc40005000000 */
[----:B------:R-:W-:-:S03]  /*1f3c0*/  SEL R2, R24, R16, !P2 ;  /* 0x0000001018027207 */ /* 0x000fc60005000000 */
[----:B------:R0:W-:Y:S04]  /*1f3d0*/  STL [R1+0x28c], R0 ;  /* 0x00028c0001007387 */ /* 0x0001e80000100800 */
[----:B------:R-:W-:Y:S01]  /*1f3e0*/  STL [R1+0x288], R17 ;  /* 0x0002881101007387 */ /* 0x000fe20000100800 */
[C---:B------:R-:W-:Y:S02]  /*1f3f0*/  SEL R15, R24.reuse, R15, !P2 ;  /* 0x0000000f180f7207 */ /* 0x040fe40005000000 */
[C---:B0-----:R-:W-:Y:S02]  /*1f400*/  SEL R0, R24.reuse, R9, !P2 ;  /* 0x0000000918007207 */ /* 0x041fe40005000000 */
[----:B------:R-:W4:Y:S04]  /*1f410*/  LDL.LU R9, [R1+0x208] ;  /* 0x0002080001097983 */ /* 0x000f280000300800 */
[----:B------:R0:W-:Y:S04]  /*1f420*/  STL [R1+0x284], R2 ;  /* 0x0002840201007387 */ /* 0x0001e80000100800 */
[----:B------:R5:W-:Y:S01]  /*1f430*/  STL [R1+0x280], R0 ;  /* 0x0002800001007387 */ /* 0x000be20000100800 */
[----:B0-----:R-:W-:-:S03]  /*1f440*/  SEL R2, R24, R6, !P2 ;  /* 0x0000000618027207 */ /* 0x001fc60005000000 */
[----:B------:R-:W-:Y:S04]  /*1f450*/  STL [R1+0x27c], R15 ;  /* 0x00027c0f01007387 */ /* 0x000fe80000100800 */
        /* <DEDUP_REMOVED lines=9> */
[C---:B--2---:R-:W-:Y:S02]  /*1f4f0*/  SEL R12, R24.reuse, R12, !P2 ;  /* 0x0000000c180c7207 */ /* 0x044fe40005000000 */
[----:B0-----:R-:W-:-:S03]  /*1f500*/  SEL R2, R24, R11, !P2 ;  /* 0x0000000b18027207 */ /* 0x001fc60005000000 */
[----:B------:R-:W-:Y:S01]  /*1f510*/  STL [R1+0x264], R12 ;  /* 0x0002640c01007387 */ /* 0x000fe20000100800 */
[----:B-1----:R-:W-:-:S03]  /*1f520*/  SEL R0, R24, R8, !P2 ;  /* 0x0000000818007207 */ /* 0x002fc60005000000 */
        /* <DEDUP_REMOVED lines=30> */
[----:B------:R-:W-:-:S03]  /*1f710*/  SEL R6, R24, R6, !P2 ;  /* 0x0000000618067207 */ /* 0x000fc60005000000 */
        /* <DEDUP_REMOVED lines=36> */
[----:B------:R0:W-:Y:S02]  /*1f960*/  STL [R1+0x1fc], R0 ;  /* 0x0001fc0001007387 */ /* 0x0001e40000100800 */
[----:B0-----:R-:W-:-:S02]  /*1f970*/  SEL R0, R24, R18, !P2 ;  /* 0x0000001218007207 */ /* 0x001fc40005000000 */
[----:B---3--:R-:W-:-:S03]  /*1f980*/  SEL R17, R24, R17, !P2 ;  /* 0x0000001118117207 */ /* 0x008fc60005000000 */
[----:B------:R0:W-:Y:S01]  /*1f990*/  STL [R1+0x1f8], R0 ;  /* 0x0001f80001007387 */ /* 0x0001e20000100800 */
[----:B------:R-:W-:-:S03]  /*1f9a0*/  SEL R2, R24, R16, !P2 ;  /* 0x0000001018027207 */ /* 0x000fc60005000000 */
[----:B------:R-:W-:Y:S01]  /*1f9b0*/  STL [R1+0x1f4], R17 ;  /* 0x0001f41101007387 */ /* 0x000fe20000100800 */
[----:B0-----:R-:W-:-:S03]  /*1f9c0*/  SEL R0, R24, R7, !P2 ;  /* 0x0000000718007207 */ /* 0x001fc60005000000 */
[----:B------:R-:W3:Y:S01]  /*1f9d0*/  LDL.LU R7, [R1+0x190] ;  /* 0x0001900001077983 */ /* 0x000ee20000300800 */
[----:B------:R-:W-:-:S03]  /*1f9e0*/  SEL R15, R24, R15, !P2 ;  /* 0x0000000f180f7207 */ /* 0x000fc60005000000 */
[----:B------:R0:W-:Y:S04]  /*1f9f0*/  STL [R1+0x1f0], R2 ;  /* 0x0001f00201007387 */ /* 0x0001e80000100800 */
[----:B------:R4:W-:Y:S01]  /*1fa00*/  STL [R1+0x1ec], R0 ;  /* 0x0001ec0001007387 */ /* 0x0009e20000100800 */
[----:B0-----:R-:W-:-:S03]  /*1fa10*/  SEL R2, R24, R10, !P2 ;  /* 0x0000000a18027207 */ /* 0x001fc60005000000 */
[----:B------:R-:W-:Y:S04]  /*1fa20*/  STL [R1+0x1e8], R15 ;  /* 0x0001e80f01007387 */ /* 0x000fe80000100800 */
[----:B------:R-:W3:Y:S04]  /*1fa30*/  LDL.LU R10, [R1+0x18c] ;  /* 0x00018c00010a7983 */ /* 0x000ee80000300800 */
[----:B------:R0:W-:Y:S01]  /*1fa40*/  STL [R1+0x1e4], R2 ;  /* 0x0001e40201007387 */ /* 0x0001e20000100800 */
[----:B----4-:R-:W-:-:S03]  /*1fa50*/  SEL R0, R24, R9, !P2 ;  /* 0x0000000918007207 */ /* 0x010fc60005000000 */
[----:B------:R-:W4:Y:S01]  /*1fa60*/  LDL.LU R9, [R1+0x168] ;  /* 0x0001680001097983 */ /* 0x000f220000300800 */
[----:B0-----:R-:W-:-:S03]  /*1fa70*/  SEL R2, R24, R14, !P2 ;  /* 0x0000000e18027207 */ /* 0x001fc60005000000 */
[----:B------:R5:W-:Y:S04]  /*1fa80*/  STL [R1+0x1e0], R0 ;  /* 0x0001e00001007387 */ /* 0x000be80000100800 */
[----:B------:R0:W-:Y:S01]  /*1fa90*/  STL [R1+0x1dc], R2 ;  /* 0x0001dc0201007387 */ /* 0x0001e20000100800 */
[C---:B-----5:R-:W-:Y:S02]  /*1faa0*/  SEL R0, R24.reuse, R13, !P2 ;  /* 0x0000000d18007207 */ /* 0x060fe40005000000 */
[----:B------:R-:W-:-:S03]  /*1fab0*/  SEL R12, R24, R12, !P2 ;  /* 0x0000000c180c7207 */ /* 0x000fc60005000000 */
[----:B------:R1:W-:Y:S01]  /*1fac0*/  STL [R1+0x1d8], R0 ;  /* 0x0001d80001007387 */ /* 0x0003e20000100800 */
[----:B0-----:R-:W-:-:S03]  /*1fad0*/  SEL R2, R24, R11, !P2 ;  /* 0x0000000b18027207 */ /* 0x001fc60005000000 */
[----:B------:R-:W-:Y:S04]  /*1fae0*/  STL [R1+0x1d0], R12 ;  /* 0x0001d00c01007387 */ /* 0x000fe80000100800 */
[----:B------:R0:W-:Y:S01]  /*1faf0*/  STL [R1+0x1cc], R2 ;  /* 0x0001cc0201007387 */ /* 0x0001e20000100800 */
[C---:B-1----:R-:W-:Y:S02]  /*1fb00*/  SEL R0, R24.reuse, R6, !P2 ;  /* 0x0000000618007207 */ /* 0x042fe40005000000 */
[C---:B------:R-:W-:Y:S01]  /*1fb10*/  SEL R5, R24.reuse, R5, !P2 ;  /* 0x0000000518057207 */ /* 0x040fe20005000000 */
        /* <DEDUP_REMOVED lines=93> */
[----:B0-----:R-:W4:Y:S04]  /*200f0*/  LDL.LU R2, [R1+0x104] ;  /* 0x0001040001027983 */ /* 0x001f280000300800 */
[----:B------:R0:W-:Y:S04]  /*20100*/  STL [R1+0x128], R0 ;  /* 0x0001280001007387 */ /* 0x0001e80000100800 */
[----:B0-----:R-:W4:Y:S04]  /*20110*/  LDL.LU R0, [R1+0x108] ;  /* 0x0001080001007983 */ /* 0x001f280000300800 */
[----:B------:R-:W-:Y:S04]  /*20120*/  STL [R1+0x124], R9 ;  /* 0x0001240901007387 */ /* 0x000fe80000100800 */
        /* <DEDUP_REMOVED lines=11> */
[----:B------:R-:W4:Y:S01]  /*201e0*/  LDL.LU R16, [R1+0xa8] ;  /* 0x0000a80001107983 */ /* 0x000f220000300800 */
[----:B-----5:R-:W-:-:S05]  /*201f0*/  SEL R6, R24, R6, !P2 ;  /* 0x0000000618067207 */ /* 0x020fca0005000000 */
[----:B------:R0:W-:Y:S01]  /*20200*/  STL [R1+0x120], R6 ;  /* 0x0001200601007387 */ /* 0x0001e20000100800 */
[----:B------:R-:W-:-:S03]  /*20210*/  SEL R5, R24, R5, !P2 ;  /* 0x0000000518057207 */ /* 0x000fc60005000000 */
[----:B------:R-:W5:Y:S04]  /*20220*/  LDL.LU R15, [R1+0xa4] ;  /* 0x0000a400010f7983 */ /* 0x000f680000300800 */
[----:B------:R1:W-:Y:S04]  /*20230*/  STL [R1+0x11c], R5 ;  /* 0x00011c0501007387 */ /* 0x0003e80000100800 */
[----:B------:R-:W5:Y:S04]  /*20240*/  LDL.LU R14, [R1+0xa0] ;  /* 0x0000a000010e7983 */ /* 0x000f680000300800 */
[----:B0-----:R-:W5:Y:S04]  /*20250*/  LDL.LU R6, [R1+0x88] ;  /* 0x0000880001067983 */ /* 0x001f680000300800 */
[----:B------:R-:W5:Y:S04]  /*20260*/  LDL.LU R13, [R1+0x90] ;  /* 0x00009000010d7983 */ /* 0x000f680000300800 */
[----:B-1----:R-:W5:Y:S01]  /*20270*/  LDL.LU R5, [R1+0x94] ;  /* 0x0000940001057983 */ /* 0x002f620000300800 */
        /* <DEDUP_REMOVED lines=44> */
[----:B-----5:R-:W-:-:S03]  /*20540*/  SEL R3, R24, R15, !P2 ;  /* 0x0000000f18037207 */ /* 0x020fc60005000000 */
[----:B------:R1:W-:Y:S01]  /*20550*/  STL [R1+0xb4], R0 ;  /* 0x0000b40001007387 */ /* 0x0003e20000100800 */
[----:B0-----:R-:W-:-:S03]  /*20560*/  SEL R2, R24, R14, !P2 ;  /* 0x0000000e18027207 */ /* 0x001fc60005000000 */
[----:B------:R0:W-:Y:S01]  /*20570*/  STL [R1+0xb0], R3 ;  /* 0x0000b00301007387 */ /* 0x0001e20000100800 */
[----:B-1----:R-:W-:-:S03]  /*20580*/  SEL R0, R24, R6, !P2 ;  /* 0x0000000618007207 */ /* 0x002fc60005000000 */
[----:B------:R-:W4:Y:S01]  /*20590*/  LDL.LU R6, [R1+0x6c] ;  /* 0x00006c0001067983 */ /* 0x000f220000300800 */
[----:B0-----:R-:W-:-:S03]  /*205a0*/  SEL R3, R24, R13, !P2 ;  /* 0x0000000d18037207 */ /* 0x001fc60005000000 */
[----:B------:R0:W-:Y:S04]  /*205b0*/  STL [R1+0xac], R2 ;  /* 0x0000ac0201007387 */ /* 0x0001e80000100800 */
[----:B------:R2:W-:Y:S01]  /*205c0*/  STL [R1+0xa8], R0 ;  /* 0x0000a80001007387 */ /* 0x0005e20000100800 */
[----:B0-----:R-:W-:-:S03]  /*205d0*/  SEL R2, R24, R5, !P2 ;  /* 0x0000000518027207 */ /* 0x001fc60005000000 */
[----:B------:R-:W-:Y:S04]  /*205e0*/  STL [R1+0xa4], R3 ;  /* 0x0000a40301007387 */ /* 0x000fe80000100800 */
        /* <DEDUP_REMOVED lines=11> */
[----:B------:R1:W-:Y:S01]  /*206a0*/  STL [R1+0x8c], R3 ;  /* 0x00008c0301007387 */ /* 0x0003e20000100800 */
[----:B0-----:R-:W-:-:S03]  /*206b0*/  SEL R0, R24, R8, !P2 ;  /* 0x0000000818007207 */ /* 0x001fc60005000000 */
[----:B------:R0:W-:Y:S01]  /*206c0*/  STL [R1+0x88], R2 ;  /* 0x0000880201007387 */ /* 0x0001e20000100800 */
[----:B-1----:R-:W-:-:S03]  /*206d0*/  SEL R3, R24, R7, !P2 ;  /* 0x0000000718037207 */ /* 0x002fc60005000000 */
        /* <DEDUP_REMOVED lines=21> */
[----:B------:R-:W3:Y:S04]  /*20830*/  LDL.LU R9, [R1+0x134] ;  /* 0x0001340001097983 */ /* 0x000ee80000300800 */
[----:B------:R-:W3:Y:S01]  /*20840*/  LDL.LU R8, [R1+0x138] ;  /* 0x0001380001087983 */ /* 0x000ee20000300800 */
[----:B----4-:R-:W-:-:S05]  /*20850*/  SEL R6, R24, R6, !P2 ;  /* 0x0000000618067207 */ /* 0x010fca0005000000 */
[----:B------:R0:W-:Y:S04]  /*20860*/  STL [R1+0x7c], R6 ;  /* 0x00007c0601007387 */ /* 0x0001e80000100800 */
[----:B------:R-:W4:Y:S04]  /*20870*/  LDL.LU R29, [R1+0x13c] ;  /* 0x00013c00011d7983 */ /* 0x000f280000300800 */
[----:B------:R-:W4:Y:S01]  /*20880*/  LDL.LU R7, [R1+0x140] ;  /* 0x0001400001077983 */ /* 0x000f220000300800 */
[----:B-----5:R-:W-:-:S05]  /*20890*/  SEL R5, R24, R5, !P2 ;  /* 0x0000000518057207 */ /* 0x020fca0005000000 */
[----:B------:R1:W-:Y:S04]  /*208a0*/  STL [R1+0x78], R5 ;  /* 0x0000780501007387 */ /* 0x0003e80000100800 */
[----:B0-----:R-:W5:Y:S01]  /*208b0*/  LDL.LU R6, [R1+0xfc] ;  /* 0x0000fc0001067983 */ /* 0x001f620000300800 */
[----:B--2---:R-:W-:-:S05]  /*208c0*/  SEL R4, R24, R4, !P2 ;  /* 0x0000000418047207 */ /* 0x004fca0005000000 */
[----:B------:R0:W-:Y:S04]  /*208d0*/  STL [R1+0x74], R4 ;  /* 0x0000740401007387 */ /* 0x0001e80000100800 */
[----:B-1----:R-:W2:Y:S04]  /*208e0*/  LDL.LU R5, [R1+0x100] ;  /* 0x0001000001057983 */ /* 0x002ea80000300800 */
[----:B0-----:R-:W2:Y:S04]  /*208f0*/  LDL.LU R4, [R1+0xc8] ;  /* 0x0000c80001047983 */ /* 0x001ea80000300800 */
[----:B------:R-:W2:Y:S04]  /*20900*/  LDL.LU R28, [R1+0xc0] ;  /* 0x0000c000011c7983 */ /* 0x000ea80000300800 */
[----:B------:R-:W2:Y:S01]  /*20910*/  LDL.LU R25, [R1+0x98] ;  /* 0x0000980001197983 */ /* 0x000ea20000300800 */
[----:B---3--:R-:W-:-:S05]  /*20920*/  SEL R2, R24, R2, !P2 ;  /* 0x0000000218027207 */ /* 0x008fca0005000000 */
[----:B------:R0:W-:Y:S01]  /*20930*/  STL [R1+0x70], R2 ;  /* 0x0000700201007387 */ /* 0x0001e20000100800 */
[----:B------:R-:W-:-:S03]  /*20940*/  SEL R0, R24, R0, !P2 ;  /* 0x0000000018007207 */ /* 0x000fc60005000000 */
[----:B0-----:R-:W3:Y:S04]  /*20950*/  LDL.LU R2, [R1+0x1df0] ;  /* 0x001df00001027983 */ /* 0x001ee80000300800 */
[----:B------:R0:W-:Y:S01]  /*20960*/  STL [R1+0x6c], R0 ;  /* 0x00006c0001007387 */ /* 0x0001e20000100800 */
[C---:B------:R-:W-:Y:S02]  /*20970*/  SEL R27, R24.reuse, R27, !P2 ;  /* 0x0000001b181b7207 */ /* 0x040fe40005000000 */
[C---:B------:R-:W-:Y:S01]  /*20980*/  SEL R26, R24.reuse, R26, !P2 ;  /* 0x0000001a181a7207 */ /* 0x040fe20005000000 */
[----:B0-----:R-:W3:Y:S01]  /*20990*/  LDL.LU R0, [R1+0x1dec] ;  /* 0x001dec0001007983 */ /* 0x001ee20000300800 */
[----:B------:R-:W-:-:S03]  /*209a0*/  SEL R23, R24, R23, !P2 ;  /* 0x0000001718177207 */ /* 0x000fc60005000000 */
        /* <DEDUP_REMOVED lines=8> */
[----:B0-----:R-:W3:Y:S04]  /*20a30*/  LDL.LU R26, [R1+0x1de4] ;  /* 0x001de400011a7983 */ /* 0x001ee80000300800 */
[----:B------:R0:W-:Y:S01]  /*20a40*/  STL [R1+0x60], R23 ;  /* 0x0000601701007387 */ /* 0x0001e20000100800 */
[----:B------:R-:W-:-:S03]  /*20a50*/  SEL R17, R24, R17, !P2 ;  /* 0x0000001118117207 */ /* 0x000fc60005000000 */
        /* <DEDUP_REMOVED lines=32> */
[----:B----4-:R-:W-:-:S03]  /*20c60*/  SEL R29, R24, R29, !P2 ;  /* 0x0000001d181d7207 */ /* 0x010fc60005000000 */
[----:B0-----:R-:W4:Y:S04]  /*20c70*/  LDL.LU R12, [R1+0x1db4] ;  /* 0x001db400010c7983 */ /* 0x001f280000300800 */
[----:B------:R0:W-:Y:S01]  /*20c80*/  STL [R1+0x2c], R11 ;  /* 0x00002c0b01007387 */ /* 0x0001e20000100800 */
[----:B------:R-:W-:-:S03]  /*20c90*/  SEL R7, R24, R7, !P2 ;  /* 0x0000000718077207 */ /* 0x000fc60005000000 */
[----:B0-----:R-:W4:Y:S04]  /*20ca0*/  LDL.LU R11, [R1+0x1db0] ;  /* 0x001db000010b7983 */ /* 0x001f280000300800 */
[----:B------:R0:W-:Y:S01]  /*20cb0*/  STL [R1+0x28], R10 ;  /* 0x0000280a01007387 */ /* 0x0001e20000100800 */
[----:B-----5:R-:W-:-:S03]  /*20cc0*/  SEL R6, R24, R6, !P2 ;  /* 0x0000000618067207 */ /* 0x020fc60005000000 */
[----:B0-----:R-:W5:Y:S04]  /*20cd0*/  LDL.LU R10, [R1+0x1dac] ;  /* 0x001dac00010a7983 */ /* 0x001f680000300800 */
[----:B------:R0:W-:Y:S04]  /*20ce0*/  STL [R1+0x24], R3 ;  /* 0x0000240301007387 */ /* 0x0001e80000100800 */
[----:B0-----:R-:W5:Y:S04]  /*20cf0*/  LDL.LU R3, [R1+0x30] ;  /* 0x0000300001037983 */ /* 0x001f680000300800 */
[----:B------:R0:W-:Y:S01]  /*20d00*/  STL [R1+0x20], R9 ;  /* 0x0000200901007387 */ /* 0x0001e20000100800 */
[----:B--2---:R-:W-:-:S02]  /*20d10*/  SEL R5, R24, R5, !P2 ;  /* 0x0000000518057207 */ /* 0x004fc40005000000 */
[C---:B------:R-:W-:Y:S01]  /*20d20*/  SEL R4, R24.reuse, R4, !P2 ;  /* 0x0000000418047207 */ /* 0x040fe20005000000 */
[----:B0-----:R-:W2:Y:S04]  /*20d30*/  LDL.LU R9, [R1+0x1da8] ;  /* 0x001da80001097983 */ /* 0x001ea80000300800 */
[----:B------:R0:W-:Y:S04]  /*20d40*/  STL [R1+0x1c], R8 ;  /* 0x00001c0801007387 */ /* 0x0001e80000100800 */
        /* <DEDUP_REMOVED lines=10> */
[----:B0-----:R-:W2:Y:S01]  /*20df0*/  LDL.LU R4, [R1+0x1d94] ;  /* 0x001d940001047983 */ /* 0x001ea20000300800 */
[----:B------:R-:W-:-:S02]  /*20e00*/  SEL R25, R24, R25, !P2 ;  /* 0x0000001918197207 */ /* 0x000fc40005000000 */
[C---:B------:R-:W-:Y:S02]  /*20e10*/  SEL R28, R24.reuse, R28, !P2 ;  /* 0x0000001c181c7207 */ /* 0x040fe40005000000 */
[C---:B---3--:R-:W-:Y:S02]  /*20e20*/  SEL R22, R24.reuse, R22, !P2 ;  /* 0x0000001618167207 */ /* 0x048fe40005000000 */
[C---:B------:R-:W-:Y:S02]  /*20e30*/  SEL R21, R24.reuse, R21, !P2 ;  /* 0x0000001518157207 */ /* 0x040fe40005000000 */
[C---:B------:R-:W-:Y:S02]  /*20e40*/  SEL R20, R24.reuse, R20, !P2 ;  /* 0x0000001418147207 */ /* 0x040fe40005000000 */
[C---:B------:R-:W-:Y:S02]  /*20e50*/  SEL R19, R24.reuse, R19, !P2 ;  /* 0x0000001318137207 */ /* 0x040fe40005000000 */
[----:B------:R-:W-:-:S02]  /*20e60*/  SEL R18, R24, R18, !P2 ;  /* 0x0000001218127207 */ /* 0x000fc40005000000 */
[C---:B------:R-:W-:Y:S02]  /*20e70*/  SEL R17, R24.reuse, R17, !P2 ;  /* 0x0000001118117207 */ /* 0x040fe40005000000 */
[C---:B------:R-:W-:Y:S02]  /*20e80*/  SEL R16, R24.reuse, R16, !P2 ;  /* 0x0000001018107207 */ /* 0x040fe40005000000 */
[C---:B------:R-:W-:Y:S02]  /*20e90*/  SEL R15, R24.reuse, R15, !P2 ;  /* 0x0000000f180f7207 */ /* 0x040fe40005000000 */
[C---:B------:R-:W-:Y:S02]  /*20ea0*/  SEL R14, R24.reuse, R14, !P2 ;  /* 0x0000000e180e7207 */ /* 0x040fe40005000000 */
[C---:B------:R-:W-:Y:S02]  /*20eb0*/  SEL R13, R24.reuse, R13, !P2 ;  /* 0x0000000d180d7207 */ /* 0x040fe40005000000 */
[----:B----4-:R-:W-:-:S02]  /*20ec0*/  SEL R12, R24, R12, !P2 ;  /* 0x0000000c180c7207 */ /* 0x010fc40005000000 */
[C---:B------:R-:W-:Y:S02]  /*20ed0*/  SEL R11, R24.reuse, R11, !P2 ;  /* 0x0000000b180b7207 */ /* 0x040fe40005000000 */
[C---:B-----5:R-:W-:Y:S02]  /*20ee0*/  SEL R10, R24.reuse, R10, !P2 ;  /* 0x0000000a180a7207 */ /* 0x060fe40005000000 */
[C---:B--2---:R-:W-:Y:S02]  /*20ef0*/  SEL R9, R24.reuse, R9, !P2 ;  /* 0x0000000918097207 */ /* 0x044fe40005000000 */
[C---:B------:R-:W-:Y:S02]  /*20f00*/  SEL R8, R24.reuse, R8, !P2 ;  /* 0x0000000818087207 */ /* 0x040fe40005000000 */
[----:B------:R-:W-:-:S05]  /*20f10*/  SEL R29, R24, R29, !P2 ;  /* 0x0000001d181d7207 */ /* 0x000fca0005000000 */
[----:B------:R-:W-:Y:S04]  /*20f20*/  STL [R1+0x8], R29 ;  /* 0x0000081d01007387 */ /* 0x000fe80000100800 */
[----:B------:R-:W-:Y:S04]  /*20f30*/  STL [R1+0x1d24], R25 ;  /* 0x001d241901007387 */ /* 0x000fe80000100800 */
[----:B------:R0:W-:Y:S01]  /*20f40*/  STL [R1+0x4], R28 ;  /* 0x0000041c01007387 */ /* 0x0001e20000100800 */
[C---:B------:R-:W-:Y:S02]  /*20f50*/  SEL R7, R24.reuse, R7, !P2 ;  /* 0x0000000718077207 */ /* 0x040fe40005000000 */
[----:B------:R-:W-:-:S02]  /*20f60*/  SEL R6, R24, R6, !P2 ;  /* 0x0000000618067207 */ /* 0x000fc40005000000 */
[C---:B------:R-:W-:Y:S02]  /*20f70*/  SEL R5, R24.reuse, R5, !P2 ;  /* 0x0000000518057207 */ /* 0x040fe40005000000 */
[----:B0-----:R-:W-:-:S05]  /*20f80*/  SEL R28, R24, R4, !P2 ;  /* 0x00000004181c7207 */ /* 0x001fca0005000000 */
[----:B------:R-:W-:Y:S04]  /*20f90*/  STL [R1+0x1d28], R28 ;  /* 0x001d281c01007387 */ /* 0x000fe80000100800 */
[----:B------:R-:W-:Y:S04]  /*20fa0*/  STL [R1+0x1d2c], R5 ;  /* 0x001d2c0501007387 */ /* 0x000fe80000100800 */
[----:B------:R-:W-:Y:S04]  /*20fb0*/  STL [R1+0x1d30], R6 ;  /* 0x001d300601007387 */ /* 0x000fe80000100800 */
[----:B------:R-:W-:Y:S04]  /*20fc0*/  STL [R1+0x1d34], R7 ;  /* 0x001d340701007387 */ /* 0x000fe80000100800 */
[----:B------:R-:W-:Y:S04]  /*20fd0*/  STL [R1+0x1d3c], R8 ;  /* 0x001d3c0801007387 */ /* 0x000fe80000100800 */
[----:B------:R-:W-:Y:S04]  /*20fe0*/  STL [R1+0x1d40], R9 ;  /* 0x001d400901007387 */ /* 0x000fe80000100800 */
[----:B------:R-:W-:Y:S04]  /*20ff0*/  STL [R1+0x1d44], R10 ;  /* 0x001d440a01007387 */ /* 0x000fe80000100800 */
[----:B------:R-:W-:Y:S04]  /*21000*/  STL [R1+0x1d48], R11 ;  /* 0x001d480b01007387 */ /* 0x000fe80000100800 */
[----:B------:R0:W-:Y:S01]  /*21010*/  STL [R1+0x1d4c], R12 ;  /* 0x001d4c0c01007387 */ /* 0x0001e20000100800 */
[----:B------:R-:W-:-:S03]  /*21020*/  SEL R3, R24, R3, !P2 ;  /* 0x0000000318037207 */ /* 0x000fc60005000000 */
[----:B0-----:R-:W2:Y:S04]  /*21030*/  LDL.LU R12, [R1+0x7e8] ;  /* 0x0007e800010c7983 */ /* 0x001ea80000300800 */
[----:B------:R-:W3:Y:S04]  /*21040*/  LDL.LU R11, [R1+0x7e4] ;  /* 0x0007e400010b7983 */ /* 0x000ee80000300800 */
[----:B------:R-:W4:Y:S04]  /*21050*/  LDL.LU R10, [R1+0x7e0] ;  /* 0x0007e000010a7983 */ /* 0x000f280000300800 */
[----:B------:R-:W5:Y:S04]  /*21060*/  LDL.LU R5, [R1+0x7dc] ;  /* 0x0007dc0001057983 */ /* 0x000f680000300800 */
[----:B------:R-:W2:Y:S04]  /*21070*/  LDL.LU R28, [R1+0x7d8] ;  /* 0x0007d800011c7983 */ /* 0x000ea80000300800 */
[----:B------:R-:W2:Y:S04]  /*21080*/  LDL.LU R25, [R1+0x7d4] ;  /* 0x0007d40001197983 */ /* 0x000ea80000300800 */
[----:B------:R-:W2:Y:S04]  /*21090*/  LDL.LU R9, [R1+0x7d0] ;  /* 0x0007d00001097983 */ /* 0x000ea80000300800 */
[----:B------:R-:W2:Y:S04]  /*210a0*/  LDL.LU R8, [R1+0x7cc] ;  /* 0x0007cc0001087983 */ /* 0x000ea80000300800 */
[----:B------:R-:W2:Y:S04]  /*210b0*/  LDL.LU R7, [R1+0x7c8] ;  /* 0x0007c80001077983 */ /* 0x000ea80000300800 */
[----:B------:R-:W2:Y:S04]  /*210c0*/  LDL.LU R6, [R1+0x7c4] ;  /* 0x0007c40001067983 */ /* 0x000ea80000300800 */
[----:B------:R-:W2:Y:S04]  /*210d0*/  LDL.LU R29, [R1+0x7c0] ;  /* 0x0007c000011d7983 */ /* 0x000ea80000300800 */
        /* <DEDUP_REMOVED lines=13> */
[----:B0-----:R-:W3:Y:S04]  /*211b0*/  LDL.LU R18, [R1+0x804] ;  /* 0x0008040001127983 */ /* 0x001ee80000300800 */
[----:B------:R0:W-:Y:S04]  /*211c0*/  STL [R1+0x1d6c], R19 ;  /* 0x001d6c1301007387 */ /* 0x0001e80000100800 */
[----:B0-----:R-:W3:Y:S04]  /*211d0*/  LDL.LU R19, [R1+0x808] ;  /* 0x0008080001137983 */ /* 0x001ee80000300800 */
[----:B------:R0:W-:Y:S04]  /*211e0*/  STL [R1+0x1d70], R20 ;  /* 0x001d701401007387 */ /* 0x0001e80000100800 */
[----:B0-----:R-:W3:Y:S04]  /*211f0*/  LDL.LU R20, [R1+0x428] ;  /* 0x0004280001147983 */ /* 0x001ee80000300800 */
[----:B------:R-:W-:Y:S04]  /*21200*/  STL [R1+0x1d74], R21 ;  /* 0x001d741501007387 */ /* 0x000fe80000100800 */
[----:B------:R0:W-:Y:S04]  /*21210*/  STL [R1+0x1d78], R22 ;  /* 0x001d781601007387 */ /* 0x0001e80000100800 */
[----:B0-----:R-:W4:Y:S04]  /*21220*/  LDL R22, [R1+0x844] ;  /* 0x0008440001167983 */ /* 0x001f280000100800 */
[----:B------:R-:W0:Y:S01]  /*21230*/  S2R R4, SR_TID.X ;  /* 0x0000000000047919 */ /* 0x000e220000002100 */
[----:B------:R-:W-:-:S02]  /*21240*/  SEL R23, R24, R23, !P2 ;  /* 0x0000001718177207 */ /* 0x000fc40005000000 */
[C---:B------:R-:W-:Y:S02]  /*21250*/  SEL R26, R24.reuse, R26, !P2 ;  /* 0x0000001a181a7207 */ /* 0x040fe40005000000 */
[C---:B------:R-:W-:Y:S02]  /*21260*/  SEL R27, R24.reuse, R27, !P2 ;  /* 0x0000001b181b7207 */ /* 0x040fe40005000000 */
[C---:B------:R-:W-:Y:S01]  /*21270*/  SEL R0, R24.reuse, R0, !P2 ;  /* 0x0000000018007207 */ /* 0x040fe20005000000 */
[----:B------:R-:W-:Y:S01]  /*21280*/  STL [R1+0x1d7c], R23 ;  /* 0x001d7c1701007387 */ /* 0x000fe20000100800 */
[----:B------:R-:W-:Y:S01]  /*21290*/  IMAD.MOV R21, RZ, RZ, -c[0x0][0x188] ;  /* 0x80006200ff157624 */ /* 0x000fe200078e02ff */
[----:B------:R-:W-:Y:S02]  /*212a0*/  SEL R2, R24, R2, !P2 ;  /* 0x0000000218027207 */ /* 0x000fe40005000000 */
[----:B------:R-:W-:Y:S01]  /*212b0*/  STL [R1+0x1d80], R26 ;  /* 0x001d801a01007387 */ /* 0x000fe20000100800 */
[----:B0-----:R-:W-:-:S03]  /*212c0*/  LOP3.LUT R4, R4, 0x7f, RZ, 0xc0, !PT ;  /* 0x0000007f04047812 */ /* 0x001fc600078ec0ff */
[----:B------:R-:W-:Y:S02]  /*212d0*/  STL [R1+0x1d84], R27 ;  /* 0x001d841b01007387 */ /* 0x000fe40000100800 */
[----:B------:R-:W-:Y:S02]  /*212e0*/  IMAD R4, R4, c[0x0][0x18c], RZ ;  /* 0x0000630004047a24 */ /* 0x000fe400078e02ff */
[----:B------:R-:W-:Y:S03]  /*212f0*/  STL [R1+0x1d88], R0 ;  /* 0x001d880001007387 */ /* 0x000fe60000100800 */
[----:B------:R-:W-:Y:S01]  /*21300*/  LEA.HI.X.SX32 R4, R4, c[0x0][0x16c], 0x1, P6 ;  /* 0x00005b0004047a11 */ /* 0x000fe200030f0eff */
[----:B------:R-:W-:Y:S04]  /*21310*/  STL [R1+0x1d8c], R2 ;  /* 0x001d8c0201007387 */ /* 0x000fe80000100800 */
[----:B------:R2:W-:Y:S02]  /*21320*/  STL [R1+0x1d90], R4 ;  /* 0x001d900401007387 */ /* 0x0005e40000100800 */
[----:B--2---:R-:W-:-:S02]  /*21330*/  IMAD R4, R17, c[0x0][0x190], RZ ;  /* 0x0000640011047a24 */ /* 0x004fc400078e02ff */
[----:B---3--:R-:W-:Y:S02]  /*21340*/  IMAD R2, R20, c[0x0][0x184], RZ ;  /* 0x0000610014027a24 */ /* 0x008fe400078e02ff */
[----:B----4-:R-:W-:-:S05]  /*21350*/  IMAD R0, R21, 0x2, R22 ;  /* 0x0000000215007824 */ /* 0x010fca00078e0216 */
[----:B------:R0:W-:Y:S04]  /*21360*/  STL [R1+0x80c], R0 ;  /* 0x00080c0001007387 */ /* 0x0001e80000100800 */
[----:B------:R1:W-:Y:S01]  /*21370*/  STL [R1+0x84c], R2 ;  /* 0x00084c0201007387 */ /* 0x0003e20000100800 */
[----:B0-----:R-:W-:Y:S02]  /*21380*/  IMAD R0, R18, c[0x0][0x190], RZ ;  /* 0x0000640012007a24 */ /* 0x001fe400078e02ff */
[----:B-1----:R-:W-:-:S03]  /*21390*/  IMAD R2, R16, c[0x0][0x190], RZ ;  /* 0x0000640010027a24 */ /* 0x002fc600078e02ff */
[----:B------:R0:W-:Y:S04]  /*213a0*/  STL [R1+0x30], R0 ;  /* 0x0000300001007387 */ /* 0x0001e80000100800 */
[----:B------:R1:W-:Y:S01]  /*213b0*/  STL [R1+0x98], R4 ;  /* 0x0000980401007387 */ /* 0x0003e20000100800 */
[----:B0-----:R-:W-:-:S03]  /*213c0*/  IMAD R0, R15, c[0x0][0x190], RZ ;  /* 0x000064000f007a24 */ /* 0x001fc600078e02ff */
[----:B------:R0:W-:Y:S01]  /*213d0*/  STL [R1+0xc0], R2 ;  /* 0x0000c00201007387 */ /* 0x0001e20000100800 */
[----:B-1----:R-:W-:-:S03]  /*213e0*/  IMAD R4, R14, c[0x0][0x190], RZ ;  /* 0x000064000e047a24 */ /* 0x002fc600078e02ff */
[----:B------:R1:W-:Y:S01]  /*213f0*/  STL [R1+0xc4], R0 ;  /* 0x0000c40001007387 */ /* 0x0003e20000100800 */
[----:B0-----:R-:W-:-:S03]  /*21400*/  IMAD R2, R13, c[0x0][0x190], RZ ;  /* 0x000064000d027a24 */ /* 0x001fc600078e02ff */
[----:B------:R-:W-:Y:S01]  /*21410*/  STL [R1+0xc8], R4 ;  /* 0x0000c80401007387 */ /* 0x000fe20000100800 */
[----:B-1----:R-:W-:-:S03]  /*21420*/  IMAD R0, R3, c[0x0][0x190], RZ ;  /* 0x0000640003007a24 */ /* 0x002fc600078e02ff */
[----:B------:R0:W-:Y:S01]  /*21430*/  STL [R1+0xd0], R2 ;  /* 0x0000d00201007387 */ /* 0x0001e20000100800 */
[----:B------:R-:W-:-:S03]  /*21440*/  IMAD R3, R12, c[0x0][0x190], RZ ;  /* 0x000064000c037a24 */ /* 0x000fc600078e02ff */
[----:B------:R1:W-:Y:S01]  /*21450*/  STL [R1+0xe0], R0 ;  /* 0x0000e00001007387 */ /* 0x0003e20000100800 */
[----:B0-----:R-:W-:-:S03]  /*21460*/  IMAD R2, R11, c[0x0][0x190], RZ ;  /* 0x000064000b027a24 */ /* 0x001fc600078e02ff */
[----:B------:R5:W-:Y:S01]  /*21470*/  STL [R1+0xfc], R3 ;  /* 0x0000fc0301007387 */ /* 0x000be20000100800 */
[----:B-1----:R-:W-:-:S03]  /*21480*/  IMAD R0, R10, c[0x0][0x190], RZ ;  /* 0x000064000a007a24 */ /* 0x002fc600078e02ff */
[----:B------:R0:W-:Y:S01]  /*21490*/  STL [R1+0x100], R2 ;  /* 0x0001000201007387 */ /* 0x0001e20000100800 */
[----:B-----5:R-:W-:-:S03]  /*214a0*/  IMAD R3, R5, c[0x0][0x190], RZ ;  /* 0x0000640005037a24 */ /* 0x020fc600078e02ff */
[----:B------:R1:W-:Y:S01]  /*214b0*/  STL [R1+0x134], R0 ;  /* 0x0001340001007387 */ /* 0x0003e20000100800 */
[----:B0-----:R-:W-:-:S03]  /*214c0*/  IMAD R2, R28, c[0x0][0x190], RZ ;  /* 0x000064001c027a24 */ /* 0x001fc600078e02ff */
[----:B------:R0:W-:Y:S04]  /*214d0*/  STL [R1+0x138], R3 ;  /* 0x0001380301007387 */ /* 0x0001e80000100800 */
[----:B------:R-:W2:Y:S01]  /*214e0*/  LDL.LU R5, [R1+0x7bc] ;  /* 0x0007bc0001057983 */ /* 0x000ea20000300800 */
[----:B-1----:R-:W-:-:S03]  /*214f0*/  IMAD R0, R25, c[0x0][0x190], RZ ;  /* 0x0000640019007a24 */ /* 0x002fc600078e02ff */
[----:B------:R1:W-:Y:S04]  /*21500*/  STL [R1+0x13c], R2 ;  /* 0x00013c0201007387 */ /* 0x0003e80000100800 */
[----:B------:R-:W3:Y:S01]  /*21510*/  LDL.LU R28, [R1+0x7b8] ;  /* 0x0007b800011c7983 */ /* 0x000ee20000300800 */
[----:B0-----:R-:W-:-:S03]  /*21520*/  IMAD R3, R7, c[0x0][0x190], RZ ;  /* 0x0000640007037a24 */ /* 0x001fc600078e02ff */
[----:B------:R0:W-:Y:S01]  /*21530*/  STL [R1+0x140], R0 ;  /* 0x0001400001007387 */ /* 0x0001e20000100800 */
[----:B-1----:R-:W-:-:S03]  /*21540*/  IMAD R2, R9, c[0x0][0x190], RZ ;  /* 0x0000640009027a24 */ /* 0x002fc600078e02ff */
[----:B------:R-:W4:Y:S04]  /*21550*/  LDL.LU R25, [R1+0x7b4] ;  /* 0x0007b40001197983 */ /* 0x000f280000300800 */
[----:B------:R1:W-:Y:S01]  /*21560*/  STL [R1+0x178], R2 ;  /* 0x0001780201007387 */ /* 0x0003e20000100800 */
[----:B0-----:R-:W-:-:S05]  /*21570*/  IMAD R0, R8, c[0x0][0x190], RZ ;  /* 0x0000640008007a24 */ /* 0x001fca00078e02ff */
[----:B------:R0:W-:Y:S01]  /*21580*/  STL [R1+0x188], R0 ;  /* 0x0001880001007387 */ /* 0x0001e20000100800 */
[----:B-1----:R-:W-:-:S03]  /*21590*/  IMAD R2, R6, c[0x0][0x190], RZ ;  /* 0x0000640006027a24 */ /* 0x002fc600078e02ff */
[----:B------:R-:W-:Y:S04]  /*215a0*/  STL [R1+0x1b4], R3 ;  /* 0x0001b40301007387 */ /* 0x000fe80000100800 */
[----:B------:R-:W5:Y:S01]  /*215b0*/  LDL.LU R4, [R1+0x7b0] ;  /* 0x0007b00001047983 */ /* 0x000f620000300800 */
[----:B0-----:R-:W-:-:S03]  /*215c0*/  IMAD R0, R29, c[0x0][0x190], RZ ;  /* 0x000064001d007a24 */ /* 0x001fc600078e02ff */
[----:B------:R0:W-:Y:S04]  /*215d0*/  STL [R1+0x1c0], R2 ;  /* 0x0001c00201007387 */ /* 0x0001e80000100800 */
[----:B0-----:R-:W5:Y:S04]  /*215e0*/  LDL.LU R2, [R1+0x7ac] ;  /* 0x0007ac0001027983 */ /* 0x001f680000300800 */
[----:B------:R0:W-:Y:S04]  /*215f0*/  STL [R1+0x1c4], R0 ;  /* 0x0001c40001007387 */ /* 0x0001e80000100800 */
[----:B0-----:R-:W5:Y:S04]  /*21600*/  LDL.LU R0, [R1+0x7a8] ;  /* 0x0007a80001007983 */ /* 0x001f680000300800 */
[----:B------:R-:W5:Y:S04]  /*21610*/  LDL.LU R27, [R1+0x7a4] ;  /* 0x0007a400011b7983 */ /* 0x000f680000300800 */
[----:B------:R-:W5:Y:S04]  /*21620*/  LDL.LU R26, [R1+0x7a0] ;  /* 0x0007a000011a7983 */ /* 0x000f680000300800 */
[----:B------:R-:W5:Y:S04]  /*21630*/  LDL.LU R23, [R1+0x79c] ;  /* 0x00079c0001177983 */ /* 0x000f680000300800 */
[----:B------:R-:W5:Y:S01]  /*21640*/  LDL.LU R22, [R1+0x798] ;  /* 0x0007980001167983 */ /* 0x000f620000300800 */
[----:B------:R-:W-:-:S03]  /*21650*/  IMAD R24, R19, c[0x0][0x190], RZ ;  /* 0x0000640013187a24 */ /* 0x000fc600078e02ff */
        /* <DEDUP_REMOVED lines=15> */
[----:B------:R-:W5:Y:S01]  /*21750*/  LDL.LU R29, [R1+0x758] ;  /* 0x00075800011d7983 */ /* 0x000f620000300800 */
[----:B--2---:R-:W-:-:S05]  /*21760*/  IMAD R9, R5, c[0x0][0x190], RZ ;  /* 0x0000640005097a24 */ /* 0x004fca00078e02ff */
[----:B------:R0:W-:Y:S01]  /*21770*/  STL [R1+0x1d4], R9 ;  /* 0x0001d40901007387 */ /* 0x0001e20000100800 */
[----:B---3--:R-:W-:-:S03]  /*21780*/  IMAD R8, R28, c[0x0][0x190], RZ ;  /* 0x000064001c087a24 */ /* 0x008fc600078e02ff */
[----:B0-----:R-:W2:Y:S01]  /*21790*/  LDL.LU R9, [R1+0x754] ;  /* 0x0007540001097983 */ /* 0x001ea20000300800 */
[----:B----4-:R-:W-:-:S03]  /*217a0*/  IMAD R5, R25, c[0x0][0x190], RZ ;  /* 0x0000640019057a24 */ /* 0x010fc600078e02ff */
[----:B------:R0:W-:Y:S04]  /*217b0*/  STL [R1+0x20c], R8 ;  /* 0x00020c0801007387 */ /* 0x0001e80000100800 */
[----:B0-----:R-:W3:Y:S04]  /*217c0*/  LDL.LU R8, [R1+0x750] ;  /* 0x0007500001087983 */ /* 0x001ee80000300800 */
[----:B------:R0:W-:Y:S01]  /*217d0*/  STL [R1+0x214], R5 ;  /* 0x0002140501007387 */ /* 0x0001e20000100800 */
[----:B-----5:R-:W-:-:S03]  /*217e0*/  IMAD R4, R4, c[0x0][0x190], RZ ;  /* 0x0000640004047a24 */ /* 0x020fc600078e02ff */
[----:B0-----:R-:W4:Y:S04]  /*217f0*/  LDL.LU R5, [R1+0x74c] ;  /* 0x00074c0001057983 */ /* 0x001f280000300800 */
[----:B------:R-:W4:Y:S01]  /*21800*/  LDL.LU R28, [R1+0x748] ;  /* 0x00074800011c7983 */ /* 0x000f220000300800 */
[----:B------:R-:W-:-:S03]  /*21810*/  IMAD R2, R2, c[0x0][0x190], RZ ;  /* 0x0000640002027a24 */ /* 0x000fc600078e02ff */
[----:B------:R-:W4:Y:S04]  /*21820*/  LDL.LU R25, [R1+0x744] ;  /* 0x0007440001197983 */ /* 0x000f280000300800 */
[----:B------:R0:W-:Y:S04]  /*21830*/  STL [R1+0x240], R4 ;  /* 0x0002400401007387 */ /* 0x0001e80000100800 */
[----:B------:R1:W-:Y:S01]  /*21840*/  STL [R1+0x248], R2 ;  /* 0x0002480201007387 */ /* 0x0003e20000100800 */
[----:B0-----:R-:W-:Y:S02]  /*21850*/  IMAD R4, R0, c[0x0][0x190], RZ ;  /* 0x0000640000047a24 */ /* 0x001fe400078e02ff */
[----:B-1----:R-:W-:-:S02]  /*21860*/  IMAD R2, R27, c[0x0][0x190], RZ ;  /* 0x000064001b027a24 */ /* 0x002fc400078e02ff */
[----:B------:R-:W-:Y:S01]  /*21870*/  IMAD R0, R26, c[0x0][0x190], RZ ;  /* 0x000064001a007a24 */ /* 0x000fe200078e02ff */
[----:B------:R0:W-:Y:S04]  /*21880*/  STL [R1+0x260], R4 ;  /* 0x0002600401007387 */ /* 0x0001e80000100800 */
[----:B------:R1:W-:Y:S04]  /*21890*/  STL [R1+0x268], R2 ;  /* 0x0002680201007387 */ /* 0x0003e80000100800 */
[----:B------:R1:W-:Y:S01]  /*218a0*/  STL [R1+0x29c], R0 ;  /* 0x00029c0001007387 */ /* 0x0003e20000100800 */
[----:B0-----:R-:W-:-:S02]  /*218b0*/  IMAD R4, R23, c[0x0][0x190], RZ ;  /* 0x0000640017047a24 */ /* 0x001fc400078e02ff */
[----:B-1----:R-:W-:-:S03]  /*218c0*/  IMAD R2, R22, c[0x0][0x190], RZ ;  /* 0x0000640016027a24 */ /* 0x002fc600078e02ff */
[----:B------:R0:W-:Y:S01]  /*218d0*/  STL [R1+0x428], R4 ;  /* 0x0004280401007387 */ /* 0x0001e20000100800 */
[----:B------:R-:W-:-:S03]  /*218e0*/  IMAD R0, R21, c[0x0][0x190], RZ ;  /* 0x0000640015007a24 */ /* 0x000fc600078e02ff */
[----:B------:R1:W-:Y:S04]  /*218f0*/  STL [R1+0x798], R2 ;  /* 0x0007980201007387 */ /* 0x0003e80000100800 */
[----:B------:R1:W-:Y:S01]  /*21900*/  STL [R1+0x794], R0 ;  /* 0x0007940001007387 */ /* 0x0003e20000100800 */
[----:B0-----:R-:W-:Y:S02]  /*21910*/  IMAD R4, R20, c[0x0][0x190], RZ ;  /* 0x0000640014047a24 */ /* 0x001fe400078e02ff */
        /* <DEDUP_REMOVED lines=13> */
[----:B------:R-:W-:Y:S01]  /*219f0*/  STL [R1+0x778], R4 ;  /* 0x0007780401007387 */ /* 0x000fe20000100800 */
[----:B------:R-:W-:-:S03]  /*21a00*/  IMAD R0, R3, c[0x0][0x190], RZ ;  /* 0x0000640003007a24 */ /* 0x000fc600078e02ff */
[----:B------:R0:W-:Y:S01]  /*21a10*/  STL [R1+0x774], R2 ;  /* 0x0007740201007387 */ /* 0x0001e20000100800 */
[----:B------:R-:W-:-:S03]  /*21a20*/  IMAD R3, R12, c[0x0][0x190], RZ ;  /* 0x000064000c037a24 */ /* 0x000fc600078e02ff */
[----:B------:R1:W-:Y:S01]  /*21a30*/  STL [R1+0x770], R0 ;  /* 0x0007700001007387 */ /* 0x0003e20000100800 */
[----:B0-----:R-:W-:-:S03]  /*21a40*/  IMAD R2, R11, c[0x0][0x190], RZ ;  /* 0x000064000b027a24 */ /* 0x001fc600078e02ff */
[----:B------:R0:W-:Y:S01]  /*21a50*/  STL [R1+0x76c], R3 ;  /* 0x00076c0301007387 */ /* 0x0001e20000100800 */
[----:B-1----:R-:W-:-:S03]  /*21a60*/  IMAD R0, R10, c[0x0][0x190], RZ ;  /* 0x000064000a007a24 */ /* 0x002fc600078e02ff */
[----:B------:R1:W-:Y:S01]  /*21a70*/  STL [R1+0x768], R2 ;  /* 0x0007680201007387 */ /* 0x0003e20000100800 */
[----:B0-----:R-:W-:-:S03]  /*21a80*/  IMAD R3, R7, c[0x0][0x190], RZ ;  /* 0x0000640007037a24 */ /* 0x001fc600078e02ff */
[----:B------:R0:W-:Y:S01]  /*21a90*/  STL [R1+0x764], R0 ;  /* 0x0007640001007387 */ /* 0x0001e20000100800 */
[----:B-1----:R-:W-:-:S03]  /*21aa0*/  IMAD R2, R6, c[0x0][0x190], RZ ;  /* 0x0000640006027a24 */ /* 0x002fc600078e02ff */
[----:B------:R-:W-:Y:S04]  /*21ab0*/  STL [R1+0x760], R3 ;  /* 0x0007600301007387 */ /* 0x000fe80000100800 */
[----:B------:R-:W5:Y:S01]  /*21ac0*/  LDL.LU R7, [R1+0x740] ;  /* 0x0007400001077983 */ /* 0x000f620000300800 */
[----:B0-----:R-:W-:-:S03]  /*21ad0*/  IMAD R0, R29, c[0x0][0x190], RZ ;  /* 0x000064001d007a24 */ /* 0x001fc600078e02ff */
[----:B------:R2:W-:Y:S04]  /*21ae0*/  STL [R1+0x75c], R2 ;  /* 0x00075c0201007387 */ /* 0x0005e80000100800 */
[----:B------:R-:W5:Y:S04]  /*21af0*/  LDL.LU R6, [R1+0x73c] ;  /* 0x00073c0001067983 */ /* 0x000f680000300800 */
[----:B------:R3:W-:Y:S04]  /*21b00*/  STL [R1+0x758], R0 ;  /* 0x0007580001007387 */ /* 0x0007e80000100800 */
[----:B------:R-:W5:Y:S01]  /*21b10*/  LDL.LU R29, [R1+0x738] ;  /* 0x00073800011d7983 */ /* 0x000f620000300800 */
[----:B--2---:R-:W-:-:S05]  /*21b20*/  IMAD R2, R9, c[0x0][0x190], RZ ;  /* 0x0000640009027a24 */ /* 0x004fca00078e02ff */
[----:B------:R0:W-:Y:S01]  /*21b30*/  STL [R1+0x754], R2 ;  /* 0x0007540201007387 */ /* 0x0001e20000100800 */
[----:B---3--:R-:W-:-:S05]  /*21b40*/  IMAD R0, R8, c[0x0][0x190], RZ ;  /* 0x0000640008007a24 */ /* 0x008fca00078e02ff */
[----:B------:R1:W-:Y:S01]  /*21b50*/  STL [R1+0x750], R0 ;  /* 0x0007500001007387 */ /* 0x0003e20000100800 */
[----:B----4-:R-:W-:Y:S02]  /*21b60*/  IMAD R3, R5, c[0x0][0x190], RZ ;  /* 0x0000640005037a24 */ /* 0x010fe400078e02ff */
[----:B0-----:R-:W-:-:S03]  /*21b70*/  IMAD R2, R28, c[0x0][0x190], RZ ;  /* 0x000064001c027a24 */ /* 0x001fc600078e02ff */
[----:B------:R-:W-:Y:S01]  /*21b80*/  STL [R1+0x74c], R3 ;  /* 0x00074c0301007387 */ /* 0x000fe20000100800 */
[----:B-1----:R-:W-:-:S03]  /*21b90*/  IMAD R0, R25, c[0x0][0x190], RZ ;  /* 0x0000640019007a24 */ /* 0x002fc600078e02ff */
[----:B------:R-:W2:Y:S04]  /*21ba0*/  LDL.LU R4, [R1+0x734] ;  /* 0x0007340001047983 */ /* 0x000ea80000300800 */
[----:B------:R0:W-:Y:S04]  /*21bb0*/  STL [R1+0x748], R2 ;  /* 0x0007480201007387 */ /* 0x0001e80000100800 */
[----:B0-----:R-:W3:Y:S04]  /*21bc0*/  LDL.LU R2, [R1+0x730] ;  /* 0x0007300001027983 */ /* 0x001ee80000300800 */
[----:B------:R0:W-:Y:S04]  /*21bd0*/  STL [R1+0x744], R0 ;  /* 0x0007440001007387 */ /* 0x0001e80000100800 */
[----:B0-----:R-:W4:Y:S04]  /*21be0*/  LDL.LU R0, [R1+0x72c] ;  /* 0x00072c0001007983 */ /* 0x001f280000300800 */
        /* <DEDUP_REMOVED lines=20> */
[----:B-----5:R-:W-:-:S05]  /*21d30*/  IMAD R8, R7, c[0x0][0x190], RZ ;  /* 0x0000640007087a24 */ /* 0x020fca00078e02ff */
[----:B------:R0:W-:Y:S01]  /*21d40*/  STL [R1+0x740], R8 ;  /* 0x0007400801007387 */ /* 0x0001e20000100800 */
[----:B------:R-:W-:-:S03]  /*21d50*/  IMAD R7, R6, c[0x0][0x190], RZ ;  /* 0x0000640006077a24 */ /* 0x000fc600078e02ff */
[----:B------:R-:W5:Y:S04]  /*21d60*/  LDL.LU R9, [R1+0x6d8] ;  /* 0x0006d80001097983 */ /* 0x000f680000300800 */
[----:B------:R1:W-:Y:S01]  /*21d70*/  STL [R1+0x73c], R7 ;  /* 0x00073c0701007387 */ /* 0x0003e20000100800 */
[----:B------:R-:W-:-:S03]  /*21d80*/  IMAD R6, R29, c[0x0][0x190], RZ ;  /* 0x000064001d067a24 */ /* 0x000fc600078e02ff */
[----:B0-----:R-:W5:Y:S04]  /*21d90*/  LDL.LU R8, [R1+0x6d4] ;  /* 0x0006d40001087983 */ /* 0x001f680000300800 */
[----:B------:R0:W-:Y:S04]  /*21da0*/  STL [R1+0x738], R6 ;  /* 0x0007380601007387 */ /* 0x0001e80000100800 */
[----:B-1----:R-:W5:Y:S04]  /*21db0*/  LDL.LU R7, [R1+0x6d0] ;  /* 0x0006d00001077983 */ /* 0x002f680000300800 */
[----:B0-----:R-:W5:Y:S04]  /*21dc0*/  LDL.LU R6, [R1+0x6cc] ;  /* 0x0006cc0001067983 */ /* 0x001f680000300800 */
[----:B------:R-:W5:Y:S01]  /*21dd0*/  LDL.LU R29, [R1+0x6c8] ;  /* 0x0006c800011d7983 */ /* 0x000f620000300800 */
[----:B--2---:R-:W-:-:S05]  /*21de0*/  IMAD R4, R4, c[0x0][0x190], RZ ;  /* 0x0000640004047a24 */ /* 0x004fca00078e02ff */
[----:B------:R4:W-:Y:S01]  /*21df0*/  STL [R1+0x734], R4 ;  /* 0x0007340401007387 */ /* 0x0009e20000100800 */
[----:B---3--:R-:W-:-:S05]  /*21e00*/  IMAD R2, R2, c[0x0][0x190], RZ ;  /* 0x0000640002027a24 */ /* 0x008fca00078e02ff */
[----:B------:R0:W-:Y:S01]  /*21e10*/  STL [R1+0x730], R2 ;  /* 0x0007300201007387 */ /* 0x0001e20000100800 */
[----:B----4-:R-:W-:Y:S02]  /*21e20*/  IMAD R4, R0, c[0x0][0x190], RZ ;  /* 0x0000640000047a24 */ /* 0x010fe400078e02ff */
[----:B0-----:R-:W-:-:S03]  /*21e30*/  IMAD R2, R27, c[0x0][0x190], RZ ;  /* 0x000064001b027a24 */ /* 0x001fc600078e02ff */
[----:B------:R0:W-:Y:S01]  /*21e40*/  STL [R1+0x72c], R4 ;  /* 0x00072c0401007387 */ /* 0x0001e20000100800 */
[----:B------:R-:W-:-:S03]  /*21e50*/  IMAD R0, R26, c[0x0][0x190], RZ ;  /* 0x000064001a007a24 */ /* 0x000fc600078e02ff */
[----:B------:R1:W-:Y:S04]  /*21e60*/  STL [R1+0x728], R2 ;  /* 0x0007280201007387 */ /* 0x0003e80000100800 */
[----:B------:R2:W-:Y:S01]  /*21e70*/  STL [R1+0x724], R0 ;  /* 0x0007240001007387 */ /* 0x0005e20000100800 */
[----:B0-----:R-:W-:Y:S02]  /*21e80*/  IMAD R4, R23, c[0x0][0x190], RZ ;  /* 0x0000640017047a24 */ /* 0x001fe400078e02ff */
[----:B-1----:R-:W-:-:S03]  /*21e90*/  IMAD R2, R22, c[0x0][0x190], RZ ;  /* 0x0000640016027a24 */ /* 0x002fc600078e02ff */
[----:B------:R0:W-:Y:S01]  /*21ea0*/  STL [R1+0x720], R4 ;  /* 0x0007200401007387 */ /* 0x0001e20000100800 */
[----:B--2---:R-:W-:-:S03]  /*21eb0*/  IMAD R0, R21, c[0x0][0x190], RZ ;  /* 0x0000640015007a24 */ /* 0x004fc600078e02ff */
        /* <DEDUP_REMOVED lines=16> */
[----:B------:R-:W-:Y:S01]  /*21fc0*/  STL [R1+0x6fc], R4 ;  /* 0x0006fc0401007387 */ /* 0x000fe20000100800 */
[----:B--2---:R-:W-:-:S03]  /*21fd0*/  IMAD R0, R3, c[0x0][0x190], RZ ;  /* 0x0000640003007a24 */ /* 0x004fc600078e02ff */
        /* <DEDUP_REMOVED lines=11> */
[----:B------:R-:W2:Y:S01]  /*22090*/  LDL.LU R5, [R1+0x6c4] ;  /* 0x0006c40001057983 */ /* 0x000ea20000300800 */
[----:B0-----:R-:W-:-:S03]  /*220a0*/  IMAD R0, R25, c[0x0][0x190], RZ ;  /* 0x0000640019007a24 */ /* 0x001fc600078e02ff */
[----:B------:R5:W-:Y:S04]  /*220b0*/  STL [R1+0x6e0], R2 ;  /* 0x0006e00201007387 */ /* 0x000be80000100800 */
[----:B------:R-:W3:Y:S04]  /*220c0*/  LDL.LU R28, [R1+0x6c0] ;  /* 0x0006c000011c7983 */ /* 0x000ee80000300800 */
[----:B------:R0:W-:Y:S01]  /*220d0*/  STL [R1+0x6dc], R0 ;  /* 0x0006dc0001007387 */ /* 0x0001e20000100800 */
[----:B-----5:R-:W-:-:S03]  /*220e0*/  IMAD R2, R9, c[0x0][0x190], RZ ;  /* 0x0000640009027a24 */ /* 0x020fc600078e02ff */
[----:B------:R-:W4:Y:S01]  /*220f0*/  LDL.LU R25, [R1+0x6bc] ;  /* 0x0006bc0001197983 */ /* 0x000f220000300800 */
[----:B------:R-:W-:-:S03]  /*22100*/  IMAD R3, R7, c[0x0][0x190], RZ ;  /* 0x0000640007037a24 */ /* 0x000fc600078e02ff */
        /* <DEDUP_REMOVED lines=1115> */
[----:B------:R-:W-:Y:S02]  /*266c0*/  IMAD R3, R7, c[0x0][0x190], RZ ;  /* 0x0000640007037a24 */ /* 0x000fe400078e02ff */
[----:B0-----:R-:W-:Y:S01]  /*266d0*/  IMAD R0, R8, c[0x0][0x190], RZ ;  /* 0x0000640008007a24 */ /* 0x001fe200078e02ff */
[----:B------:R0:W-:Y:S04]  /*266e0*/  STL [R1+0x9c], R2 ;  /* 0x00009c0201007387 */ /* 0x0001e80000100800 */
[----:B------:R1:W-:Y:S01]  /*266f0*/  STL [R1+0x94], R0 ;  /* 0x0000940001007387 */ /* 0x0003e20000100800 */
[----:B0-----:R-:W-:-:S03]  /*26700*/  IMAD R2, R6, c[0x0][0x190], RZ ;  /* 0x0000640006027a24 */ /* 0x001fc600078e02ff */
[----:B------:R-:W-:Y:S01]  /*26710*/  STL [R1+0x90], R3 ;  /* 0x0000900301007387 */ /* 0x000fe20000100800 */
[----:B-1----:R-:W-:-:S03]  /*26720*/  IMAD R0, R29, c[0x0][0x190], RZ ;  /* 0x000064001d007a24 */ /* 0x002fc600078e02ff */
[----:B------:R-:W5:Y:S04]  /*26730*/  LDL.LU R4, [R1+0x78] ;  /* 0x0000780001047983 */ /* 0x000f680000300800 */
        /* <DEDUP_REMOVED lines=34> */
[----:B------:R-:W5:Y:S04]  /*26960*/  LDL.LU R28, [R1+0xc] ;  /* 0x00000c00011c7983 */ /* 0x000f680000300800 */
[----:B------:R-:W2:Y:S01]  /*26970*/  LDL.LU R25, [R1+0x8] ;  /* 0x0000080001197983 */ /* 0x000ea20000300800 */
[----:B------:R-:W-:-:S03]  /*26980*/  IMAD R2, R2, c[0x0][0x190], RZ ;  /* 0x0000640002027a24 */ /* 0x000fc600078e02ff */
[----:B------:R0:W-:Y:S04]  /*26990*/  STL [R1+0x78], R4 ;  /* 0x0000780401007387 */ /* 0x0001e80000100800 */
[----:B0-----:R-:W2:Y:S01]  /*269a0*/  LDL.LU R4, [R1+0x1d90] ;  /* 0x001d900001047983 */ /* 0x001ea20000300800 */
[----:B------:R-:W-:-:S03]  /*269b0*/  IMAD R0, R0, c[0x0][0x190], RZ ;  /* 0x0000640000007a24 */ /* 0x000fc600078e02ff */
[----:B------:R0:W-:Y:S01]  /*269c0*/  STL [R1+0x74], R2 ;  /* 0x0000740201007387 */ /* 0x0001e20000100800 */
[----:B------:R-:W-:Y:S02]  /*269d0*/  IMAD R27, R27, c[0x0][0x190], RZ ;  /* 0x000064001b1b7a24 */ /* 0x000fe400078e02ff */
[----:B------:R-:W-:Y:S01]  /*269e0*/  IMAD R26, R26, c[0x0][0x190], RZ ;  /* 0x000064001a1a7a24 */ /* 0x000fe200078e02ff */
[----:B0-----:R-:W5:Y:S01]  /*269f0*/  LDL.LU R2, [R1+0x1d8c] ;  /* 0x001d8c0001027983 */ /* 0x001f620000300800 */
[----:B------:R-:W-:-:S03]  /*26a00*/  IMAD R23, R23, c[0x0][0x190], RZ ;  /* 0x0000640017177a24 */ /* 0x000fc600078e02ff */
[----:B------:R0:W-:Y:S01]  /*26a10*/  STL [R1+0x70], R0 ;  /* 0x0000700001007387 */ /* 0x0001e20000100800 */
[----:B------:R-:W-:Y:S02]  /*26a20*/  IMAD R22, R22, c[0x0][0x190], RZ ;  /* 0x0000640016167a24 */ /* 0x000fe400078e02ff */
[----:B------:R-:W-:Y:S01]  /*26a30*/  IMAD R21, R21, c[0x0][0x190], RZ ;  /* 0x0000640015157a24 */ /* 0x000fe200078e02ff */
[----:B0-----:R-:W5:Y:S04]  /*26a40*/  LDL.LU R0, [R1+0x1d88] ;  /* 0x001d880001007983 */ /* 0x001f680000300800 */
[----:B------:R0:W-:Y:S01]  /*26a50*/  STL [R1+0x6c], R27 ;  /* 0x00006c1b01007387 */ /* 0x0001e20000100800 */
[----:B------:R-:W-:Y:S02]  /*26a60*/  IMAD R20, R20, c[0x0][0x190], RZ ;  /* 0x0000640014147a24 */ /* 0x000fe400078e02ff */
[----:B------:R-:W-:Y:S01]  /*26a70*/  IMAD R19, R19, c[0x0][0x190], RZ ;  /* 0x0000640013137a24 */ /* 0x000fe200078e02ff */
[----:B0-----:R-:W5:Y:S04]  /*26a80*/  LDL.LU R27, [R1+0x1d84] ;  /* 0x001d8400011b7983 */ /* 0x001f680000300800 */
[----:B------:R0:W-:Y:S01]  /*26a90*/  STL [R1+0x68], R26 ;  /* 0x0000681a01007387 */ /* 0x0001e20000100800 */
[----:B------:R-:W-:-:S03]  /*26aa0*/  IMAD R18, R18, c[0x0][0x190], RZ ;  /* 0x0000640012127a24 */ /* 0x000fc600078e02ff */
        /* <DEDUP_REMOVED lines=37> */
[----:B------:R0:W-:Y:S04]  /*26d00*/  STL [R1+0x34], R12 ;  /* 0x0000340c01007387 */ /* 0x0001e80000100800 */
        /* <DEDUP_REMOVED lines=10> */
[----:B0-----:R-:W5:Y:S01]  /*26db0*/  LDL.LU R29, [R1+0x1d38] ;  /* 0x001d3800011d7983 */ /* 0x001f620000300800 */
[----:B--2---:R-:W-:-:S02]  /*26dc0*/  IMAD R7, R7, c[0x0][0x190], RZ ;  /* 0x0000640007077a24 */ /* 0x004fc400078e02ff */
[----:B---3--:R-:W-:Y:S02]  /*26dd0*/  IMAD R6, R6, c[0x0][0x190], RZ ;  /* 0x0000640006067a24 */ /* 0x008fe400078e02ff */
[----:B----4-:R-:W-:Y:S02]  /*26de0*/  IMAD R5, R5, c[0x0][0x190], RZ ;  /* 0x0000640005057a24 */ /* 0x010fe400078e02ff */
[----:B-----5:R-:W-:Y:S02]  /*26df0*/  IMAD R28, R28, c[0x0][0x190], RZ ;  /* 0x000064001c1c7a24 */ /* 0x020fe400078e02ff */
[----:B------:R-:W-:Y:S02]  /*26e00*/  IMAD R25, R25, c[0x0][0x190], RZ ;  /* 0x0000640019197a24 */ /* 0x000fe400078e02ff */
[----:B------:R-:W-:-:S05]  /*26e10*/  IMAD R29, R29, c[0x0][0x190], RZ ;  /* 0x000064001d1d7a24 */ /* 0x000fca00078e02ff */
[----:B------:R0:W-:Y:S04]  /*26e20*/  STL [R1+0x1d04], R29 ;  /* 0x001d041d01007387 */ /* 0x0001e80000100800 */
[----:B0-----:R-:W2:Y:S04]  /*26e30*/  LDL.LU R29, [R1+0x4] ;  /* 0x00000400011d7983 */ /* 0x001ea80000300800 */
[----:B------:R0:W-:Y:S04]  /*26e40*/  STL [R1+0x18], R7 ;  /* 0x0000180701007387 */ /* 0x0001e80000100800 */
[----:B0-----:R-:W3:Y:S04]  /*26e50*/  LDL.LU R7, [R1+0x1d34] ;  /* 0x001d340001077983 */ /* 0x001ee80000300800 */
[----:B------:R0:W-:Y:S04]  /*26e60*/  STL [R1+0x14], R6 ;  /* 0x0000140601007387 */ /* 0x0001e80000100800 */
[----:B0-----:R-:W4:Y:S04]  /*26e70*/  LDL.LU R6, [R1+0x1d30] ;  /* 0x001d300001067983 */ /* 0x001f280000300800 */
[----:B------:R0:W-:Y:S04]  /*26e80*/  STL [R1+0x10], R5 ;  /* 0x0000100501007387 */ /* 0x0001e80000100800 */
[----:B0-----:R-:W5:Y:S04]  /*26e90*/  LDL.LU R5, [R1+0x1d2c] ;  /* 0x001d2c0001057983 */ /* 0x001f680000300800 */
[----:B------:R0:W-:Y:S04]  /*26ea0*/  STL [R1+0xc], R28 ;  /* 0x00000c1c01007387 */ /* 0x0001e80000100800 */
[----:B0-----:R-:W5:Y:S04]  /*26eb0*/  LDL.LU R28, [R1+0x1d28] ;  /* 0x001d2800011c7983 */ /* 0x001f680000300800 */
[----:B------:R0:W-:Y:S04]  /*26ec0*/  STL [R1+0x8], R25 ;  /* 0x0000081901007387 */ /* 0x0001e80000100800 */
[----:B0-----:R-:W5:Y:S01]  /*26ed0*/  LDL.LU R25, [R1+0x1d24] ;  /* 0x001d240001197983 */ /* 0x001f620000300800 */
[----:B------:R-:W-:-:S02]  /*26ee0*/  IMAD R8, R8, c[0x0][0x190], RZ ;  /* 0x0000640008087a24 */ /* 0x000fc400078e02ff */
[----:B------:R-:W-:Y:S02]  /*26ef0*/  IMAD R9, R9, c[0x0][0x190], RZ ;  /* 0x0000640009097a24 */ /* 0x000fe400078e02ff */
[----:B------:R-:W-:Y:S02]  /*26f00*/  IMAD R10, R10, c[0x0][0x190], RZ ;  /* 0x000064000a0a7a24 */ /* 0x000fe400078e02ff */
[----:B------:R-:W-:Y:S02]  /*26f10*/  IMAD R11, R11, c[0x0][0x190], RZ ;  /* 0x000064000b0b7a24 */ /* 0x000fe400078e02ff */
[----:B------:R-:W-:Y:S02]  /*26f20*/  IMAD R12, R12, c[0x0][0x190], RZ ;  /* 0x000064000c0c7a24 */ /* 0x000fe400078e02ff */
[----:B------:R-:W-:Y:S02]  /*26f30*/  IMAD R3, R3, c[0x0][0x190], RZ ;  /* 0x0000640003037a24 */ /* 0x000fe400078e02ff */
[----:B------:R-:W-:-:S02]  /*26f40*/  IMAD R13, R13, c[0x0][0x190], RZ ;  /* 0x000064000d0d7a24 */ /* 0x000fc400078e02ff */
[----:B------:R-:W-:Y:S02]  /*26f50*/  IMAD R14, R14, c[0x0][0x190], RZ ;  /* 0x000064000e0e7a24 */ /* 0x000fe400078e02ff */
[----:B------:R-:W-:Y:S02]  /*26f60*/  IMAD R15, R15, c[0x0][0x190], RZ ;  /* 0x000064000f0f7a24 */ /* 0x000fe400078e02ff */
[----:B------:R-:W-:Y:S02]  /*26f70*/  IMAD R16, R16, c[0x0][0x190], RZ ;  /* 0x0000640010107a24 */ /* 0x000fe400078e02ff */
[----:B------:R-:W-:Y:S02]  /*26f80*/  IMAD R17, R17, c[0x0][0x190], RZ ;  /* 0x0000640011117a24 */ /* 0x000fe400078e02ff */
[----:B------:R-:W-:Y:S02]  /*26f90*/  IMAD R18, R18, c[0x0][0x190], RZ ;  /* 0x0000640012127a24 */ /* 0x000fe400078e02ff */
[----:B--2---:R-:W-:-:S05]  /*26fa0*/  IMAD R29, R29, c[0x0][0x190], RZ ;  /* 0x000064001d1d7a24 */ /* 0x004fca00078e02ff */
[----:B------:R0:W-:Y:S01]  /*26fb0*/  STL [R1+0x4], R29 ;  /* 0x0000041d01007387 */ /* 0x0001e20000100800 */
[----:B---3--:R-:W-:Y:S02]  /*26fc0*/  IMAD R7, R7, c[0x0][0x190], RZ ;  /* 0x0000640007077a24 */ /* 0x008fe400078e02ff */
[----:B----4-:R-:W-:Y:S02]  /*26fd0*/  IMAD R6, R6, c[0x0][0x190], RZ ;  /* 0x0000640006067a24 */ /* 0x010fe400078e02ff */
[----:B-----5:R-:W-:Y:S02]  /*26fe0*/  IMAD R5, R5, c[0x0][0x190], RZ ;  /* 0x0000640005057a24 */ /* 0x020fe400078e02ff */
[----:B------:R-:W-:Y:S02]  /*26ff0*/  IMAD R28, R28, c[0x0][0x190], RZ ;  /* 0x000064001c1c7a24 */ /* 0x000fe400078e02ff */
[----:B0-----:R-:W-:Y:S02]  /*27000*/  IMAD R29, R25, c[0x0][0x190], RZ ;  /* 0x00006400191d7a24 */ /* 0x001fe400078e02ff */
[----:B------:R-:W2:Y:S04]  /*27010*/  LDL.LU R25, [R1+0x1d20] ;  /* 0x001d200001197983 */ /* 0x000ea80000300800 */
[----:B------:R0:W-:Y:S04]  /*27020*/  STL [R1+0x1ce8], R28 ;  /* 0x001ce81c01007387 */ /* 0x0001e80000100800 */
[----:B------:R-:W-:Y:S04]  /*27030*/  STL [R1], R29 ;  /* 0x0000001d01007387 */ /* 0x000fe80000100800 */
[----:B0-----:R-:W3:Y:S04]  /*27040*/  LDL R28, [R1+0x80c] ;  /* 0x00080c00011c7983 */ /* 0x001ee80000100800 */
[----:B------:R-:W-:Y:S04]  /*27050*/  STL [R1+0x79c], R5 ;  /* 0x00079c0501007387 */ /* 0x000fe80000100800 */
[----:B------:R0:W-:Y:S04]  /*27060*/  STL [R1+0x1ce0], R6 ;  /* 0x001ce00601007387 */ /* 0x0001e80000100800 */
[----:B0-----:R-:W4:Y:S04]  /*27070*/  LDL.LU R6, [R1+0x30] ;  /* 0x0000300001067983 */ /* 0x001f280000300800 */
[----:B------:R0:W-:Y:S04]  /*27080*/  STL [R1+0x1cdc], R7 ;  /* 0x001cdc0701007387 */ /* 0x0001e80000100800 */
[----:B0-----:R-:W5:Y:S04]  /*27090*/  LDL.LU R7, [R1+0x98] ;  /* 0x0000980001077983 */ /* 0x001f680000300800 */
[----:B------:R-:W-:Y:S04]  /*270a0*/  STL [R1+0x1cd8], R8 ;  /* 0x001cd80801007387 */ /* 0x000fe80000100800 */
[----:B------:R0:W-:Y:S04]  /*270b0*/  STL [R1+0x1cd4], R9 ;  /* 0x001cd40901007387 */ /* 0x0001e80000100800 */
[----:B0-----:R-:W5:Y:S04]  /*270c0*/  LDL.LU R9, [R1+0xc0] ;  /* 0x0000c00001097983 */ /* 0x001f680000300800 */
[----:B------:R-:W-:Y:S04]  /*270d0*/  STL [R1+0x1cd0], R10 ;  /* 0x001cd00a01007387 */ /* 0x000fe80000100800 */
        /* <DEDUP_REMOVED lines=22> */
[----:B------:R-:W-:Y:S01]  /*27240*/  IMAD.MOV R29, RZ, RZ, -c[0x0][0x188] ;  /* 0x80006200ff1d7624 */ /* 0x000fe200078e02ff */
[----:B------:R2:W-:Y:S04]  /*27250*/  STL [R1+0x1d10], R19 ;  /* 0x001d101301007387 */ /* 0x0005e80000100800 */
[----:B------:R-:W-:Y:S04]  /*27260*/  STL [R1+0x1d14], R20 ;  /* 0x001d141401007387 */ /* 0x000fe80000100800 */
[----:B------:R-:W-:Y:S04]  /*27270*/  STL [R1+0x1d18], R21 ;  /* 0x001d181501007387 */ /* 0x000fe80000100800 */
[----:B------:R-:W-:Y:S01]  /*27280*/  STL [R1+0x1d1c], R22 ;  /* 0x001d1c1601007387 */ /* 0x000fe20000100800 */
[----:B--2---:R-:W-:Y:S01]  /*27290*/  LEA R19, P6, R24, R25, 0x1 ;  /* 0x0000001918137211 */ /* 0x004fe200078c08ff */
[----:B---3--:R-:W-:-:S02]  /*272a0*/  IMAD R5, R29, 0x2, R28 ;  /* 0x000000021d057824 */ /* 0x008fc400078e021c */
[----:B------:R-:W2:Y:S04]  /*272b0*/  LDL.LU R29, [R1+0x140] ;  /* 0x00014000011d7983 */ /* 0x000ea80000300800 */
[----:B------:R-:W3:Y:S04]  /*272c0*/  LDL.LU R10, [R1+0x178] ;  /* 0x00017800010a7983 */ /* 0x000ee80000300800 */
[----:B------:R5:W-:Y:S01]  /*272d0*/  STL [R1+0xbb8], R19 ;  /* 0x000bb81301007387 */ /* 0x000be20000100800 */
[----:B----4-:R-:W-:-:S05]  /*272e0*/  LEA R8, P5, R6, R25, 0x1 ;  /* 0x0000001906087211 */ /* 0x010fca00078a08ff */
[----:B------:R0:W-:Y:S04]  /*272f0*/  STL [R1+0xbc0], R8 ;  /* 0x000bc00801007387 */ /* 0x0001e80000100800 */
[----:B------:R-:W4:Y:S01]  /*27300*/  LDL.LU R28, [R1+0x188] ;  /* 0x00018800011c7983 */ /* 0x000f220000300800 */
[----:B-----5:R-:W-:-:S05]  /*27310*/  LEA R19, P4, R7, R25, 0x1 ;  /* 0x0000001907137211 */ /* 0x020fca00078808ff */
[----:B------:R1:W-:Y:S01]  /*27320*/  STL [R1+0xbc8], R19 ;  /* 0x000bc81301007387 */ /* 0x0003e20000100800 */
[----:B0-----:R-:W-:-:S05]  /*27330*/  LEA R8, P3, R9, R25, 0x1 ;  /* 0x0000001909087211 */ /* 0x001fca00078608ff */
[----:B------:R0:W-:Y:S04]  /*27340*/  STL [R1+0xbd0], R8 ;  /* 0x000bd00801007387 */ /* 0x0001e80000100800 */
[----:B-1----:R-:W4:Y:S01]  /*27350*/  LDL.LU R19, [R1+0x1b4] ;  /* 0x0001b40001137983 */ /* 0x002f220000300800 */
[-C--:B------:R-:W-:Y:S02]  /*27360*/  LEA R21, P0, R16, R25.reuse, 0x1 ;  /* 0x0000001910157211 */ /* 0x080fe400078008ff */
[-C--:B0-----:R-:W-:Y:S02]  /*27370*/  LEA R8, P1, R17, R25.reuse, 0x1 ;  /* 0x0000001911087211 */ /* 0x081fe400078208ff */
[----:B------:R-:W-:-:S05]  /*27380*/  LEA R20, P2, R18, R25, 0x1 ;  /* 0x0000001912147211 */ /* 0x000fca00078408ff */
[----:B------:R-:W-:Y:S04]  /*27390*/  STL [R1+0xbd8], R20 ;  /* 0x000bd81401007387 */ /* 0x000fe80000100800 */
[----:B------:R0:W-:Y:S04]  /*273a0*/  STL [R1+0xbe0], R8 ;  /* 0x000be00801007387 */ /* 0x0001e80000100800 */
[----:B0-----:R-:W5:Y:S01]  /*273b0*/  LDL.LU R8, [R1+0x1c0] ;  /* 0x0001c00001087983 */ /* 0x001f620000300800 */
[----:B------:R-:W-:-:S03]  /*273c0*/  LEA.HI.X.SX32 R20, R24, R4, 0x1, P6 ;  /* 0x0000000418147211 */ /* 0x000fc600030f0eff */
[----:B------:R0:W-:Y:S04]  /*273d0*/  STL [R1+0xbe8], R21 ;  /* 0x000be81501007387 */ /* 0x0001e80000100800 */
[----:B------:R1:W-:Y:S01]  /*273e0*/  STL [R1+0xbb4], R20 ;  /* 0x000bb41401007387 */ /* 0x0003e20000100800 */
[-C--:B0-----:R-:W-:Y:S02]  /*273f0*/  LEA R21, P6, R15, R25.reuse, 0x1 ;  /* 0x000000190f157211 */ /* 0x081fe400078c08ff */
[----:B-1----:R-:W-:Y:S02]  /*27400*/  LEA.HI.X.SX32 R20, R6, R4, 0x1, P5 ;  /* 0x0000000406147211 */ /* 0x002fe400028f0eff */
[----:B------:R-:W5:Y:S04]  /*27410*/  LDL.LU R6, [R1+0x1c4] ;  /* 0x0001c40001067983 */ /* 0x000f680000300800 */
[----:B------:R0:W-:Y:S04]  /*27420*/  STL [R1+0xbf0], R21 ;  /* 0x000bf01501007387 */ /* 0x0001e80000100800 */
[----:B------:R1:W-:Y:S01]  /*27430*/  STL [R1+0xbbc], R20 ;  /* 0x000bbc1401007387 */ /* 0x0003e20000100800 */
[----:B0-----:R-:W-:-:S02]  /*27440*/  LEA R21, P5, R14, R25, 0x1 ;  /* 0x000000190e157211 */ /* 0x001fc400078a08ff */
[----:B-1----:R-:W-:Y:S02]  /*27450*/  LEA.HI.X.SX32 R20, R7, R4, 0x1, P4 ;  /* 0x0000000407147211 */ /* 0x002fe400020f0eff */
[----:B------:R-:W5:Y:S04]  /*27460*/  LDL.LU R7, [R1+0x1d4] ;  /* 0x0001d40001077983 */ /* 0x000f680000300800 */
[----:B------:R0:W-:Y:S04]  /*27470*/  STL [R1+0xbf8], R21 ;  /* 0x000bf81501007387 */ /* 0x0001e80000100800 */
[----:B------:R1:W-:Y:S01]  /*27480*/  STL [R1+0xbc4], R20 ;  /* 0x000bc41401007387 */ /* 0x0003e20000100800 */
[----:B0-----:R-:W-:-:S02]  /*27490*/  LEA R21, P4, R13, R25, 0x1 ;  /* 0x000000190d157211 */ /* 0x001fc400078808ff */
[-C--:B-1----:R-:W-:Y:S02]  /*274a0*/  LEA.HI.X.SX32 R20, R9, R4.reuse, 0x1, P3 ;  /* 0x0000000409147211 */ /* 0x082fe400018f0eff */
[----:B------:R-:W5:Y:S04]  /*274b0*/  LDL.LU R9, [R1+0x20c] ;  /* 0x00020c0001097983 */ /* 0x000f680000300800 */
[----:B------:R-:W-:Y:S04]  /*274c0*/  STL [R1+0xc00], R21 ;  /* 0x000c001501007387 */ /* 0x000fe80000100800 */
[----:B------:R0:W-:Y:S02]  /*274d0*/  STL [R1+0xbcc], R20 ;  /* 0x000bcc1401007387 */ /* 0x0001e40000100800 */
[----:B0-----:R-:W-:-:S02]  /*274e0*/  LEA.HI.X.SX32 R20, R18, R4, 0x1, P2 ;  /* 0x0000000412147211 */ /* 0x001fc400010f0eff */
[----:B------:R-:W5:Y:S01]  /*274f0*/  LDL.LU R18, [R1+0x214] ;  /* 0x0002140001127983 */ /* 0x000f620000300800 */
[----:B------:R-:W-:-:S05]  /*27500*/  LEA R21, P3, R3, R25, 0x1 ;  /* 0x0000001903157211 */ /* 0x000fca00078608ff */
        /* <DEDUP_REMOVED lines=12> */
[----:B--2---:R-:W-:-:S02]  /*275d0*/  LEA R21, P0, R29, R25, 0x1 ;  /* 0x000000191d157211 */ /* 0x004fc400078008ff */
[----:B0-----:R-:W-:Y:S02]  /*275e0*/  LEA.HI.X.SX32 R20, R15, R4, 0x1, P6 ;  /* 0x000000040f147211 */ /* 0x001fe400030f0eff */
[----:B------:R-:W2:Y:S04]  /*275f0*/  LDL.LU R15, [R1+0x260] ;  /* 0x00026000010f7983 */ /* 0x000ea80000300800 */
[----:B------:R3:W-:Y:S04]  /*27600*/  STL [R1+0xc20], R21 ;  /* 0x000c201501007387 */ /* 0x0007e80000100800 */
[----:B------:R0:W-:Y:S01]  /*27610*/  STL [R1+0xbec], R20 ;  /* 0x000bec1401007387 */ /* 0x0001e20000100800 */
[----:B---3--:R-:W-:-:S02]  /*27620*/  LEA R21, P6, R10, R25, 0x1 ;  /* 0x000000190a157211 */ /* 0x008fc400078c08ff */
[----:B0-----:R-:W-:Y:S02]  /*27630*/  LEA.HI.X.SX32 R20, R14, R4, 0x1, P5 ;  /* 0x000000040e147211 */ /* 0x001fe400028f0eff */
[----:B------:R-:W3:Y:S04]  /*27640*/  LDL.LU R14, [R1+0x268] ;  /* 0x00026800010e7983 */ /* 0x000ee80000300800 */
[----:B------:R4:W-:Y:S04]  /*27650*/  STL [R1+0xc28], R21 ;  /* 0x000c281501007387 */ /* 0x0009e80000100800 */
[----:B------:R0:W-:Y:S01]  /*27660*/  STL [R1+0xbf4], R20 ;  /* 0x000bf41401007387 */ /* 0x0001e20000100800 */
[----:B----4-:R-:W-:-:S02]  /*27670*/  LEA R21, P5, R28, R25, 0x1 ;  /* 0x000000191c157211 */ /* 0x010fc400078a08ff */
[----:B0-----:R-:W-:Y:S02]  /*27680*/  LEA.HI.X.SX32 R20, R13, R4, 0x1, P4 ;  /* 0x000000040d147211 */ /* 0x001fe400020f0eff */
[----:B------:R-:W4:Y:S04]  /*27690*/  LDL.LU R13, [R1+0x29c] ;  /* 0x00029c00010d7983 */ /* 0x000f280000300800 */
[----:B------:R0:W-:Y:S04]  /*276a0*/  STL [R1+0xc30], R21 ;  /* 0x000c301501007387 */ /* 0x0001e80000100800 */
[----:B------:R1:W-:Y:S01]  /*276b0*/  STL [R1+0xbfc], R20 ;  /* 0x000bfc1401007387 */ /* 0x0003e20000100800 */
[----:B0-----:R-:W-:-:S02]  /*276c0*/  LEA R21, P4, R19, R25, 0x1 ;  /* 0x0000001913157211 */ /* 0x001fc400078808ff */
[-C--:B-1----:R-:W-:Y:S02]  /*276d0*/  LEA.HI.X.SX32 R20, R3, R4.reuse, 0x1, P3 ;  /* 0x0000000403147211 */ /* 0x082fe400018f0eff */
[----:B------:R-:W4:Y:S04]  /*276e0*/  LDL.LU R3, [R1+0x428] ;  /* 0x0004280001037983 */ /* 0x000f280000300800 */
[----:B------:R-:W-:Y:S04]  /*276f0*/  STL [R1+0xc38], R21 ;  /* 0x000c381501007387 */ /* 0x000fe80000100800 */
[----:B------:R0:W-:Y:S02]  /*27700*/  STL [R1+0xc04], R20 ;  /* 0x000c041401007387 */ /* 0x0001e40000100800 */
[----:B0-----:R-:W-:-:S02]  /*27710*/  LEA.HI.X.SX32 R20, R12, R4, 0x1, P2 ;  /* 0x000000040c147211 */ /* 0x001fc400010f0eff */
[----:B------:R-:W4:Y:S01]  /*27720*/  LDL.LU R12, [R1+0x798] ;  /* 0x00079800010c7983 */ /* 0x000f220000300800 */
[----:B-----5:R-:W-:-:S05]  /*27730*/  LEA R21, P3, R8, R25, 0x1 ;  /* 0x0000001908157211 */ /* 0x020fca00078608ff */
[----:B------:R-:W-:Y:S04]  /*27740*/  STL [R1+0xc40], R21 ;  /* 0x000c401501007387 */ /* 0x000fe80000100800 */
[----:B------:R0:W-:Y:S02]  /*27750*/  STL [R1+0xc0c], R20 ;  /* 0x000c0c1401007387 */ /* 0x0001e40000100800 */
[----:B0-----:R-:W-:Y:S02]  /*27760*/  LEA.HI.X.SX32 R20, R11, R4, 0x1, P1 ;  /* 0x000000040b147211 */ /* 0x001fe400008f0eff */
        /* <DEDUP_REMOVED lines=45> */
[----:B-1----:R-:W-:Y:S02]  /*27a40*/  LEA.HI.X.SX32 R20, R18, R4, 0x1, P6 ;  /* 0x0000000412147211 */ /* 0x002fe400030f0eff */
        /* <DEDUP_REMOVED lines=16> */
[----:B------:R-:W-:Y:S04]  /*27b50*/  STL [R1+0xca8], R21 ;  /* 0x000ca81501007387 */ /* 0x000fe80000100800 */
[----:B------:R0:W-:Y:S02]  /*27b60*/  STL [R1+0xc74], R20 ;  /* 0x000c741401007387 */ /* 0x0001e40000100800 */
[----:B0-----:R-:W-:Y:S02]  /*27b70*/  LEA.HI.X.SX32 R20, R14, R4, 0x1, P2 ;  /* 0x000000040e147211 */ /* 0x001fe400010f0eff */
[-C--:B------:R-:W-:Y:S01]  /*27b80*/  LEA R21, P3, R10, R25.reuse, 0x1 ;  /* 0x000000190a157211 */ /* 0x080fe200078608ff */
        /* <DEDUP_REMOVED lines=18> */
[-C--:B--2---:R-:W-:Y:S02]  /*27cb0*/  LEA R21, P6, R6, R25.reuse, 0x1 ;  /* 0x0000001906157211 */ /* 0x084fe400078c08ff */
        /* <DEDUP_REMOVED lines=40> */
[----:B------:R-:W5:Y:S01]  /*27f40*/  LDL.LU R9, [R1+0x730] ;  /* 0x0007300001097983 */ /* 0x000f620000300800 */
[----:B------:R-:W-:-:S05]  /*27f50*/  LEA R21, P5, R13, R25, 0x1 ;  /* 0x000000190d157211 */ /* 0x000fca00078a08ff */
[----:B------:R-:W-:Y:S04]  /*27f60*/  STL [R1+0xd10], R21 ;  /* 0x000d101501007387 */ /* 0x000fe80000100800 */
[----:B------:R0:W-:Y:S02]  /*27f70*/  STL [R1+0xcdc], R20 ;  /* 0x000cdc1401007387 */ /* 0x0001e40000100800 */
[-C--:B0-----:R-:W-:Y:S02]  /*27f80*/  LEA.HI.X.SX32 R20, R18, R4.reuse, 0x1, P3 ;  /* 0x0000000412147211 */ /* 0x081fe400018f0eff */
[----:B------:R-:W-:Y:S01]  /*27f90*/  LEA R21, P4, R3, R25, 0x1 ;  /* 0x0000001903157211 */ /* 0x000fe200078808ff */
        /* <DEDUP_REMOVED lines=10> */
[----:B--2---:R-:W-:-:S05]  /*28040*/  LEA R21, P2, R11, R25, 0x1 ;  /* 0x000000190b157211 */ /* 0x004fca00078408ff */
[----:B------:R3:W-:Y:S04]  /*28050*/  STL [R1+0xd28], R21 ;  /* 0x000d281501007387 */ /* 0x0007e80000100800 */
[----:B------:R0:W-:Y:S01]  /*28060*/  STL [R1+0xcf4], R20 ;  /* 0x000cf41401007387 */ /* 0x0001e20000100800 */
[-C--:B---3--:R-:W-:Y:S02]  /*28070*/  LEA R21, P1, R29, R25.reuse, 0x1 ;  /* 0x000000191d157211 */ /* 0x088fe400078208ff */
[----:B0-----:R-:W-:Y:S02]  /*28080*/  LEA.HI.X.SX32 R20, R15, R4, 0x1, P0 ;  /* 0x000000040f147211 */ /* 0x001fe400000f0eff */
[----:B------:R-:W2:Y:S04]  /*28090*/  LDL.LU R15, [R1+0x720] ;  /* 0x00072000010f7983 */ /* 0x000ea80000300800 */
[----:B------:R4:W-:Y:S04]  /*280a0*/  STL [R1+0xd30], R21 ;  /* 0x000d301501007387 */ /* 0x0009e80000100800 */
[----:B------:R0:W-:Y:S01]  /*280b0*/  STL [R1+0xcfc], R20 ;  /* 0x000cfc1401007387 */ /* 0x0001e20000100800 */
[----:B----4-:R-:W-:-:S02]  /*280c0*/  LEA R21, P0, R10, R25, 0x1 ;  /* 0x000000190a157211 */ /* 0x010fc400078008ff */
[----:B0-----:R-:W-:Y:S02]  /*280d0*/  LEA.HI.X.SX32 R20, R14, R4, 0x1, P6 ;  /* 0x000000040e147211 */ /* 0x001fe400030f0eff */
[----:B------:R-:W3:Y:S04]  /*280e0*/  LDL.LU R14, [R1+0x71c] ;  /* 0x00071c00010e7983 */ /* 0x000ee80000300800 */
        /* <DEDUP_REMOVED lines=50> */
[----:B------:R-:W-:Y:S04]  /*28410*/  STL [R1+0xd88], R21 ;  /* 0x000d881501007387 */ /* 0x000fe80000100800 */
[----:B------:R0:W-:Y:S02]  /*28420*/  STL [R1+0xd54], R20 ;  /* 0x000d541401007387 */ /* 0x0001e40000100800 */
[----:B0-----:R-:W-:Y:S02]  /*28430*/  LEA.HI.X.SX32 R20, R7, R4, 0x1, P2 ;  /* 0x0000000407147211 */ /* 0x001fe400010f0eff */
[-C--:B---3--:R-:W-:Y:S01]  /*28440*/  LEA R21, P3, R14, R25.reuse, 0x1 ;  /* 0x000000190e157211 */ /* 0x088fe200078608ff */
        /* <DEDUP_REMOVED lines=59> */
[----:B------:R-:W2:Y:S01]  /*28800*/  LDL.LU R10, [R1+0x6c0] ;  /* 0x0006c000010a7983 */ /* 0x000ea20000300800 */
[----:B---3--:R-:W-:-:S05]  /*28810*/  LEA R21, P5, R9, R25, 0x1 ;  /* 0x0000001909157211 */ /* 0x008fca00078a08ff */
[----:B------:R-:W-:Y:S04]  /*28820*/  STL [R1+0xdf0], R21 ;  /* 0x000df01501007387 */ /* 0x000fe80000100800 */
[----:B------:R0:W-:Y:S02]  /*28830*/  STL [R1+0xdbc], R20 ;  /* 0x000dbc1401007387 */ /* 0x0001e40000100800 */
[----:B0-----:R-:W-:Y:S02]  /*28840*/  LEA.HI.X.SX32 R20, R28, R4, 0x1, P3 ;  /* 0x000000041c147211 */ /* 0x001fe400018f0eff */
[-C--:B----4-:R-:W-:Y:S01]  /*28850*/  LEA R21, P4, R18, R25.reuse, 0x1 ;  /* 0x0000001912157211 */ /* 0x090fe200078808ff */
        /* <DEDUP_REMOVED lines=59> */
[----:B------:R-:W3:Y:S01]  /*28c10*/  LDL.LU R3, [R1+0x688] ;  /* 0x0006880001037983 */ /* 0x000ee20000300800 */
[----:B----4-:R-:W-:-:S05]  /*28c20*/  LEA R21, P6, R19, R25, 0x1 ;  /* 0x0000001913157211 */ /* 0x010fca00078c08ff */
[----:B------:R-:W-:Y:S04]  /*28c30*/  STL [R1+0xe58], R21 ;  /* 0x000e581501007387 */ /* 0x000fe80000100800 */
[----:B------:R0:W-:Y:S02]  /*28c40*/  STL [R1+0xe24], R20 ;  /* 0x000e241401007387 */ /* 0x0001e40000100800 */
[-C--:B0-----:R-:W-:Y:S02]  /*28c50*/  LEA.HI.X.SX32 R20, R12, R4.reuse, 0x1, P4 ;  /* 0x000000040c147211 */ /* 0x081fe400020f0eff */
[----:B------:R-:W-:Y:S01]  /*28c60*/  LEA R21, P5, R8, R25, 0x1 ;  /* 0x0000001908157211 */ /* 0x000fe200078a08ff */
[----:B------:R-:W4:Y:S04]  /*28c70*/  LDL.LU R12, [R1+0x684] ;  /* 0x00068400010c7983 */ /* 0x000f280000300800 */
[----:B------:R-:W-:Y:S04]  /*28c80*/  STL [R1+0xe60], R21 ;  /* 0x000e601501007387 */ /* 0x000fe80000100800 */
[----:B------:R0:W-:Y:S02]  /*28c90*/  STL [R1+0xe2c], R20 ;  /* 0x000e2c1401007387 */ /* 0x0001e40000100800 */
[----:B0-----:R-:W-:-:S02]  /*28ca0*/  LEA.HI.X.SX32 R20, R11, R4, 0x1, P3 ;  /* 0x000000040b147211 */ /* 0x001fc400018f0eff */
[-C--:B------:R-:W-:Y:S01]  /*28cb0*/  LEA R21, P4, R6, R25.reuse, 0x1 ;  /* 0x0000001906157211 */ /* 0x080fe200078808ff */
        /* <DEDUP_REMOVED lines=103> */
[-C--:B0-----:R-:W-:Y:S02]  /*29330*/  LEA.HI.X.SX32 R20, R19, R4.reuse, 0x1, P3 ;  /* 0x0000000413147211 */ /* 0x081fe400018f0eff */
[----:B---3--:R-:W-:Y:S01]  /*29340*/  LEA R21, P4, R17, R25, 0x1 ;  /* 0x0000001911157211 */ /* 0x008fe200078808ff */
[----:B------:R-:W2:Y:S04]  /*29350*/  LDL.LU R19, [R1+0x62c] ;  /* 0x00062c0001137983 */ /* 0x000ea80000300800 */
[----:B------:R-:W-:Y:S04]  /*29360*/  STL [R1+0xf10], R21 ;  /* 0x000f101501007387 */ /* 0x000fe80000100800 */
[----:B------:R0:W-:Y:S02]  /*29370*/  STL [R1+0xedc], R20 ;  /* 0x000edc1401007387 */ /* 0x0001e40000100800 */
[----:B0-----:R-:W-:-:S02]  /*29380*/  LEA.HI.X.SX32 R20, R8, R4, 0x1, P2 ;  /* 0x0000000408147211 */ /* 0x001fc400010f0eff */
        /* <DEDUP_REMOVED lines=15> */
[----:B------:R-:W4:Y:S01]  /*29480*/  LDL.LU R9, [R1+0x61c] ;  /* 0x00061c0001097983 */ /* 0x000f220000300800 */
[----:B------:R-:W-:-:S05]  /*29490*/  LEA R21, P0, R13, R25, 0x1 ;  /* 0x000000190d157211 */ /* 0x000fca00078008ff */
        /* <DEDUP_REMOVED lines=1501> */
[----:B------:R0:W-:Y:S01]  /*2f270*/  STL [R1+0x185c], R20 ;  /* 0x00185c1401007387 */ /* 0x0001e20000100800 */
[-C--:B------:R-:W-:Y:S02]  /*2f280*/  LEA.HI.X.SX32 R19, R19, R4.reuse, 0x1, P5 ;  /* 0x0000000413137211 */ /* 0x080fe400028f0eff */
[----:B0-----:R-:W-:Y:S02]  /*2f290*/  LEA.HI.X.SX32 R20, R28, R4, 0x1, P6 ;  /* 0x000000041c147211 */ /* 0x001fe400030f0eff */
[-C--:B------:R-:W-:Y:S01]  /*2f2a0*/  LEA R21, P0, R18, R25.reuse, 0x1 ;  /* 0x0000001912157211 */ /* 0x080fe200078008ff */
[----:B------:R-:W4:Y:S04]  /*2f2b0*/  LDL.LU R28, [R1+0x11c] ;  /* 0x00011c00011c7983 */ /* 0x000f280000300800 */
[----:B------:R-:W-:Y:S04]  /*2f2c0*/  STL [R1+0x1898], R21 ;  /* 0x0018981501007387 */ /* 0x000fe80000100800 */
[----:B------:R0:W-:Y:S04]  /*2f2d0*/  STL [R1+0x1864], R20 ;  /* 0x0018641401007387 */ /* 0x0001e80000100800 */
[----:B0-----:R-:W4:Y:S01]  /*2f2e0*/  LDL.LU R20, [R1+0x118] ;  /* 0x0001180001147983 */ /* 0x001f220000300800 */
        /* <DEDUP_REMOVED lines=22> */
[----:B------:R0:W-:Y:S04]  /*2f450*/  STL [R1+0x188c], R19 ;  /* 0x00188c1301007387 */ /* 0x0001e80000100800 */
[----:B0-----:R-:W5:Y:S01]  /*2f460*/  LDL.LU R19, [R1+0x104] ;  /* 0x0001040001137983 */ /* 0x001f620000300800 */
[----:B------:R-:W-:Y:S02]  /*2f470*/  LEA.HI.X.SX32 R18, R18, R4, 0x1, P0 ;  /* 0x0000000412127211 */ /* 0x000fe400000f0eff */
[----:B--2---:R-:W-:-:S02]  /*2f480*/  LEA R21, P1, R3, R25, 0x1 ;  /* 0x0000001903157211 */ /* 0x004fc400078208ff */
[----:B------:R-:W-:-:S03]  /*2f490*/  LEA.HI.X.SX32 R17, R17, R4, 0x1, P6 ;  /* 0x0000000411117211 */ /* 0x000fc600030f0eff */
[----:B------:R-:W-:Y:S04]  /*2f4a0*/  STL [R1+0x18c8], R21 ;  /* 0x0018c81501007387 */ /* 0x000fe80000100800 */
[----:B------:R0:W-:Y:S01]  /*2f4b0*/  STL [R1+0x1894], R18 ;  /* 0x0018941201007387 */ /* 0x0001e20000100800 */
[----:B------:R-:W-:-:S03]  /*2f4c0*/  LEA.HI.X.SX32 R16, R16, R4, 0x1, P5 ;  /* 0x0000000410107211 */ /* 0x000fc600028f0eff */
[----:B0-----:R-:W2:Y:S01]  /*2f4d0*/  LDL.LU R18, [R1+0xf8] ;  /* 0x0000f80001127983 */ /* 0x001ea20000300800 */
[----:B---3--:R-:W-:-:S05]  /*2f4e0*/  LEA R21, P0, R12, R25, 0x1 ;  /* 0x000000190c157211 */ /* 0x008fca00078008ff */
[----:B------:R-:W-:Y:S04]  /*2f4f0*/  STL [R1+0x18d0], R21 ;  /* 0x0018d01501007387 */ /* 0x000fe80000100800 */
[----:B------:R0:W-:Y:S01]  /*2f500*/  STL [R1+0x189c], R17 ;  /* 0x00189c1101007387 */ /* 0x0001e20000100800 */
[----:B------:R-:W-:-:S03]  /*2f510*/  LEA.HI.X.SX32 R15, R15, R4, 0x1, P4 ;  /* 0x000000040f0f7211 */ /* 0x000fc600020f0eff */
[----:B0-----:R-:W3:Y:S01]  /*2f520*/  LDL.LU R17, [R1+0xf4] ;  /* 0x0000f40001117983 */ /* 0x001ee20000300800 */
[----:B----4-:R-:W-:-:S05]  /*2f530*/  LEA R21, P6, R11, R25, 0x1 ;  /* 0x000000190b157211 */ /* 0x010fca00078c08ff */
[----:B------:R-:W-:Y:S04]  /*2f540*/  STL [R1+0x18d8], R21 ;  /* 0x0018d81501007387 */ /* 0x000fe80000100800 */
[----:B------:R0:W-:Y:S01]  /*2f550*/  STL [R1+0x18a4], R16 ;  /* 0x0018a41001007387 */ /* 0x0001e20000100800 */
[----:B------:R-:W-:-:S03]  /*2f560*/  LEA.HI.X.SX32 R14, R14, R4, 0x1, P3 ;  /* 0x000000040e0e7211 */ /* 0x000fc600018f0eff */
[----:B0-----:R-:W4:Y:S01]  /*2f570*/  LDL.LU R16, [R1+0xf0] ;  /* 0x0000f00001107983 */ /* 0x001f220000300800 */
[----:B------:R-:W-:-:S05]  /*2f580*/  LEA R21, P5, R29, R25, 0x1 ;  /* 0x000000191d157211 */ /* 0x000fca00078a08ff */
        /* <DEDUP_REMOVED lines=10> */
[----:B------:R0:W-:Y:S04]  /*2f630*/  STL [R1+0x18f0], R21 ;  /* 0x0018f01501007387 */ /* 0x0001e80000100800 */
[----:B------:R1:W-:Y:S01]  /*2f640*/  STL [R1+0x18bc], R13 ;  /* 0x0018bc0d01007387 */ /* 0x0003e20000100800 */
[----:B0-----:R-:W-:-:S03]  /*2f650*/  LEA R21, P2, R20, R25, 0x1 ;  /* 0x0000001914157211 */ /* 0x001fc600078408ff */
[----:B-1----:R-:W4:Y:S04]  /*2f660*/  LDL.LU R13, [R1+0xe4] ;  /* 0x0000e400010d7983 */ /* 0x002f280000300800 */
[----:B------:R-:W-:Y:S01]  /*2f670*/  STL [R1+0x18f8], R21 ;  /* 0x0018f81501007387 */ /* 0x000fe20000100800 */
[----:B------:R-:W-:-:S03]  /*2f680*/  LEA.HI.X.SX32 R12, R12, R4, 0x1, P0 ;  /* 0x000000040c0c7211 */ /* 0x000fc600000f0eff */
[----:B------:R0:W-:Y:S04]  /*2f690*/  STL [R1+0x18c4], R3 ;  /* 0x0018c40301007387 */ /* 0x0001e80000100800 */
[----:B0-----:R-:W4:Y:S01]  /*2f6a0*/  LDL.LU R3, [R1+0xdc] ;  /* 0x0000dc0001037983 */ /* 0x001f220000300800 */
[-C--:B------:R-:W-:Y:S02]  /*2f6b0*/  LEA.HI.X.SX32 R11, R11, R4.reuse, 0x1, P6 ;  /* 0x000000040b0b7211 */ /* 0x080fe400030f0eff */
[----:B------:R-:W-:Y:S02]  /*2f6c0*/  LEA.HI.X.SX32 R10, R10, R4, 0x1, P4 ;  /* 0x000000040a0a7211 */ /* 0x000fe400020f0eff */
[----:B-----5:R-:W-:-:S05]  /*2f6d0*/  LEA R21, P1, R8, R25, 0x1 ;  /* 0x0000001908157211 */ /* 0x020fca00078208ff */
[----:B------:R-:W-:Y:S04]  /*2f6e0*/  STL [R1+0x1900], R21 ;  /* 0x0019001501007387 */ /* 0x000fe80000100800 */
[----:B------:R0:W-:Y:S04]  /*2f6f0*/  STL [R1+0x18cc], R12 ;  /* 0x0018cc0c01007387 */ /* 0x0001e80000100800 */
[----:B0-----:R-:W5:Y:S01]  /*2f700*/  LDL.LU R12, [R1+0xd8] ;  /* 0x0000d800010c7983 */ /* 0x001f620000300800 */
[----:B------:R-:W-:-:S05]  /*2f710*/  LEA R21, P0, R6, R25, 0x1 ;  /* 0x0000001906157211 */ /* 0x000fca00078008ff */
[----:B------:R-:W-:Y:S04]  /*2f720*/  STL [R1+0x1908], R21 ;  /* 0x0019081501007387 */ /* 0x000fe80000100800 */
[----:B------:R0:W-:Y:S02]  /*2f730*/  STL [R1+0x18d4], R11 ;  /* 0x0018d40b01007387 */ /* 0x0001e40000100800 */
[-C--:B0-----:R-:W-:Y:S02]  /*2f740*/  LEA.HI.X.SX32 R11, R29, R4.reuse, 0x1, P5 ;  /* 0x000000041d0b7211 */ /* 0x081fe400028f0eff */
[----:B------:R-:W5:Y:S01]  /*2f750*/  LDL.LU R29, [R1+0xd4] ;  /* 0x0000d400011d7983 */ /* 0x000f620000300800 */
[----:B------:R-:W-:Y:S02]  /*2f760*/  LEA.HI.X.SX32 R22, R28, R4, 0x1, P3 ;  /* 0x000000041c167211 */ /* 0x000fe400018f0eff */
[----:B------:R-:W-:-:S05]  /*2f770*/  LEA R21, P6, R7, R25, 0x1 ;  /* 0x0000001907157211 */ /* 0x000fca00078c08ff */
[----:B------:R-:W-:Y:S04]  /*2f780*/  STL [R1+0x1910], R21 ;  /* 0x0019101501007387 */ /* 0x000fe80000100800 */
[----:B------:R0:W-:Y:S04]  /*2f790*/  STL [R1+0x18dc], R11 ;  /* 0x0018dc0b01007387 */ /* 0x0001e80000100800 */
[----:B0-----:R-:W5:Y:S01]  /*2f7a0*/  LDL.LU R11, [R1+0xcc] ;  /* 0x0000cc00010b7983 */ /* 0x001f620000300800 */
[----:B------:R-:W-:-:S05]  /*2f7b0*/  LEA R21, P5, R9, R25, 0x1 ;  /* 0x0000001909157211 */ /* 0x000fca00078a08ff */
[----:B------:R-:W-:Y:S04]  /*2f7c0*/  STL [R1+0x1918], R21 ;  /* 0x0019181501007387 */ /* 0x000fe80000100800 */
[----:B------:R0:W-:Y:S04]  /*2f7d0*/  STL [R1+0x18e4], R10 ;  /* 0x0018e40a01007387 */ /* 0x0001e80000100800 */
[----:B0-----:R-:W5:Y:S01]  /*2f7e0*/  LDL.LU R10, [R1+0xbc] ;  /* 0x0000bc00010a7983 */ /* 0x001f620000300800 */
[----:B------:R-:W-:-:S05]  /*2f7f0*/  LEA R21, P4, R19, R25, 0x1 ;  /* 0x0000001913157211 */ /* 0x000fca00078808ff */
[----:B------:R2:W-:Y:S04]  /*2f800*/  STL [R1+0x1920], R21 ;  /* 0x0019201501007387 */ /* 0x0005e80000100800 */
[----:B------:R-:W5:Y:S04]  /*2f810*/  LDL.LU R28, [R1+0xb8] ;  /* 0x0000b800011c7983 */ /* 0x000f680000300800 */
[----:B------:R0:W-:Y:S01]  /*2f820*/  STL [R1+0x18ec], R22 ;  /* 0x0018ec1601007387 */ /* 0x0001e20000100800 */
[----:B--2---:R-:W-:Y:S02]  /*2f830*/  LEA R21, P3, R18, R25, 0x1 ;  /* 0x0000001912157211 */ /* 0x004fe400078608ff */
[----:B0-----:R-:W-:-:S03]  /*2f840*/  LEA.HI.X.SX32 R22, R20, R4, 0x1, P2 ;  /* 0x0000000414167211 */ /* 0x001fc600010f0eff */
[----:B------:R3:W-:Y:S01]  /*2f850*/  STL [R1+0x1928], R21 ;  /* 0x0019281501007387 */ /* 0x0007e20000100800 */
[----:B------:R-:W-:-:S03]  /*2f860*/  LEA.HI.X.SX32 R20, R8, R4, 0x1, P1 ;  /* 0x0000000408147211 */ /* 0x000fc600008f0eff */
[----:B------:R-:W-:Y:S04]  /*2f870*/  STL [R1+0x18f4], R22 ;  /* 0x0018f41601007387 */ /* 0x000fe80000100800 */
        /* <DEDUP_REMOVED lines=13> */
[----:B------:R0:W-:Y:S01]  /*2f950*/  STL [R1+0x190c], R20 ;  /* 0x00190c1401007387 */ /* 0x0001e20000100800 */
[----:B------:R-:W-:-:S02]  /*2f960*/  LEA.HI.X.SX32 R19, R19, R4, 0x1, P4 ;  /* 0x0000000413137211 */ /* 0x000fc400020f0eff */
[-C--:B0-----:R-:W-:Y:S02]  /*2f970*/  LEA.HI.X.SX32 R20, R9, R4.reuse, 0x1, P5 ;  /* 0x0000000409147211 */ /* 0x081fe400028f0eff */
[----:B------:R-:W-:Y:S01]  /*2f980*/  LEA R21, P6, R14, R25, 0x1 ;  /* 0x000000190e157211 */ /* 0x000fe200078c08ff */
[----:B------:R-:W4:Y:S04]  /*2f990*/  LDL.LU R9, [R1+0xa8] ;  /* 0x0000a80001097983 */ /* 0x000f280000300800 */
        /* <DEDUP_REMOVED lines=13> */
[----:B-----5:R-:W-:-:S05]  /*2fa70*/  LEA R21, P3, R12, R25, 0x1 ;  /* 0x000000190c157211 */ /* 0x020fca00078608ff */
[----:B------:R-:W-:Y:S04]  /*2fa80*/  STL [R1+0x1960], R21 ;  /* 0x0019601501007387 */ /* 0x000fe80000100800 */
[----:B------:R0:W-:Y:S04]  /*2fa90*/  STL [R1+0x192c], R17 ;  /* 0x00192c1101007387 */ /* 0x0001e80000100800 */
[----:B0-----:R-:W5:Y:S01]  /*2faa0*/  LDL.LU R17, [R1+0x94] ;  /* 0x0000940001117983 */ /* 0x001f620000300800 */
[----:B------:R-:W-:Y:S02]  /*2fab0*/  LEA.HI.X.SX32 R21, R16, R4, 0x1, P1 ;  /* 0x0000000410157211 */ /* 0x000fe400008f0eff */
[----:B------:R-:W-:-:S05]  /*2fac0*/  LEA R22, P2, R29, R25, 0x1 ;  /* 0x000000191d167211 */ /* 0x000fca00078408ff */
[----:B------:R-:W-:Y:S04]  /*2fad0*/  STL [R1+0x1968], R22 ;  /* 0x0019681601007387 */ /* 0x000fe80000100800 */
[----:B------:R0:W-:Y:S02]  /*2fae0*/  STL [R1+0x1934], R21 ;  /* 0x0019341501007387 */ /* 0x0001e40000100800 */
[-C--:B0-----:R-:W-:Y:S02]  /*2faf0*/  LEA.HI.X.SX32 R21, R15, R4.reuse, 0x1, P0 ;  /* 0x000000040f157211 */ /* 0x081fe400000f0eff */
[----:B------:R-:W-:Y:S02]  /*2fb00*/  LEA.HI.X.SX32 R13, R13, R4, 0x1, P5 ;  /* 0x000000040d0d7211 */ /* 0x000fe400028f0eff */
[----:B------:R-:W-:-:S05]  /*2fb10*/  LEA R16, P1, R11, R25, 0x1 ;  /* 0x000000190b107211 */ /* 0x000fca00078208ff */
[----:B------:R0:W-:Y:S04]  /*2fb20*/  STL [R1+0x1970], R16 ;  /* 0x0019701001007387 */ /* 0x0001e80000100800 */
[----:B0-----:R-:W5:Y:S01]  /*2fb30*/  LDL.LU R16, [R1+0x90] ;  /* 0x0000900001107983 */ /* 0x001f620000300800 */
[----:B------:R-:W-:-:S03]  /*2fb40*/  LEA R15, P0, R10, R25, 0x1 ;  /* 0x000000190a0f7211 */ /* 0x000fc600078008ff */
[----:B------:R0:W-:Y:S04]  /*2fb50*/  STL [R1+0x193c], R21 ;  /* 0x00193c1501007387 */ /* 0x0001e80000100800 */
[----:B------:R1:W-:Y:S01]  /*2fb60*/  STL [R1+0x1978], R15 ;  /* 0x0019780f01007387 */ /* 0x0003e20000100800 */
[----:B0-----:R-:W-:-:S03]  /*2fb70*/  LEA.HI.X.SX32 R21, R14, R4, 0x1, P6 ;  /* 0x000000040e157211 */ /* 0x001fc600030f0eff */
[----:B-1----:R-:W5:Y:S01]  /*2fb80*/  LDL.LU R15, [R1+0x8c] ;  /* 0x00008c00010f7983 */ /* 0x002f620000300800 */
[----:B------:R-:W-:-:S03]  /*2fb90*/  LEA R14, P6, R28, R25, 0x1 ;  /* 0x000000191c0e7211 */ /* 0x000fc600078c08ff */
[----:B------:R-:W-:Y:S04]  /*2fba0*/  STL [R1+0x1944], R21 ;  /* 0x0019441501007387 */ /* 0x000fe80000100800 */
[----:B------:R0:W-:Y:S04]  /*2fbb0*/  STL [R1+0x1980], R14 ;  /* 0x0019800e01007387 */ /* 0x0001e80000100800 */
[----:B0-----:R-:W5:Y:S04]  /*2fbc0*/  LDL.LU R14, [R1+0x88] ;  /* 0x00008800010e7983 */ /* 0x001f680000300800 */
[----:B------:R0:W-:Y:S04]  /*2fbd0*/  STL [R1+0x194c], R13 ;  /* 0x00194c0d01007387 */ /* 0x0001e80000100800 */
[----:B0-----:R-:W5:Y:S01]  /*2fbe0*/  LDL.LU R13, [R1+0x84] ;  /* 0x00008400010d7983 */ /* 0x001f620000300800 */
[----:B--2---:R-:W-:-:S02]  /*2fbf0*/  LEA R21, P5, R8, R25, 0x1 ;  /* 0x0000001908157211 */ /* 0x004fc400078a08ff */
[----:B------:R-:W-:-:S03]  /*2fc00*/  LEA.HI.X.SX32 R3, R3, R4, 0x1, P4 ;  /* 0x0000000403037211 */ /* 0x000fc600020f0eff */
[----:B------:R3:W-:Y:S01]  /*2fc10*/  STL [R1+0x1988], R21 ;  /* 0x0019881501007387 */ /* 0x0007e20000100800 */
[----:B------:R-:W-:-:S03]  /*2fc20*/  LEA.HI.X.SX32 R12, R12, R4, 0x1, P3 ;  /* 0x000000040c0c7211 */ /* 0x000fc600018f0eff */
[----:B------:R0:W-:Y:S01]  /*2fc30*/  STL [R1+0x1954], R3 ;  /* 0x0019540301007387 */ /* 0x0001e20000100800 */
[----:B---3--:R-:W-:-:S03]  /*2fc40*/  LEA R21, P4, R6, R25, 0x1 ;  /* 0x0000001906157211 */ /* 0x008fc600078808ff */
[----:B0-----:R-:W2:Y:S04]  /*2fc50*/  LDL.LU R3, [R1+0x80] ;  /* 0x0000800001037983 */ /* 0x001ea80000300800 */
[----:B------:R-:W-:Y:S04]  /*2fc60*/  STL [R1+0x1990], R21 ;  /* 0x0019901501007387 */ /* 0x000fe80000100800 */
[----:B------:R0:W-:Y:S02]  /*2fc70*/  STL [R1+0x195c], R12 ;  /* 0x00195c0c01007387 */ /* 0x0001e40000100800 */
[----:B0-----:R-:W-:-:S02]  /*2fc80*/  LEA.HI.X.SX32 R12, R29, R4, 0x1, P2 ;  /* 0x000000041d0c7211 */ /* 0x001fc400010f0eff */
[----:B------:R-:W3:Y:S01]  /*2fc90*/  LDL.LU R29, [R1+0x7c] ;  /* 0x00007c00011d7983 */ /* 0x000ee20000300800 */
[----:B----4-:R-:W-:-:S05]  /*2fca0*/  LEA R21, P3, R7, R25, 0x1 ;  /* 0x0000001907157211 */ /* 0x010fca00078608ff */
[----:B------:R0:W-:Y:S04]  /*2fcb0*/  STL [R1+0x1998], R21 ;  /* 0x0019981501007387 */ /* 0x0001e80000100800 */
[----:B------:R1:W-:Y:S01]  /*2fcc0*/  STL [R1+0x1964], R12 ;  /* 0x0019640c01007387 */ /* 0x0003e20000100800 */
[----:B0-----:R-:W-:-:S03]  /*2fcd0*/  LEA.HI.X.SX32 R21, R11, R4, 0x1, P1 ;  /* 0x000000040b157211 */ /* 0x001fc600008f0eff */
[----:B-1----:R-:W4:Y:S01]  /*2fce0*/  LDL.LU R12, [R1+0x78] ;  /* 0x00007800010c7983 */ /* 0x002f220000300800 */
[----:B------:R-:W-:-:S05]  /*2fcf0*/  LEA R22, P2, R9, R25, 0x1 ;  /* 0x0000001909167211 */ /* 0x000fca00078408ff */
[----:B------:R0:W-:Y:S04]  /*2fd00*/  STL [R1+0x19a0], R22 ;  /* 0x0019a01601007387 */ /* 0x0001e80000100800 */
[----:B------:R-:W4:Y:S04]  /*2fd10*/  LDL.LU R11, [R1+0x74] ;  /* 0x00007400010b7983 */ /* 0x000f280000300800 */
[----:B------:R1:W-:Y:S01]  /*2fd20*/  STL [R1+0x196c], R21 ;  /* 0x00196c1501007387 */ /* 0x0003e20000100800 */
[----:B0-----:R-:W-:Y:S02]  /*2fd30*/  LEA R22, P1, R20, R25, 0x1 ;  /* 0x0000001914167211 */ /* 0x001fe400078208ff */
[----:B-1----:R-:W-:-:S03]  /*2fd40*/  LEA.HI.X.SX32 R21, R10, R4, 0x1, P0 ;  /* 0x000000040a157211 */ /* 0x002fc600000f0eff */
        /* <DEDUP_REMOVED lines=10> */
[----:B------:R-:W-:Y:S04]  /*2fdf0*/  STL [R1+0x19b8], R22 ;  /* 0x0019b81601007387 */ /* 0x000fe80000100800 */
[----:B------:R-:W4:Y:S04]  /*2fe00*/  LDL.LU R8, [R1+0x68] ;  /* 0x0000680001087983 */ /* 0x000f280000300800 */
[----:B------:R0:W-:Y:S02]  /*2fe10*/  STL [R1+0x1984], R21 ;  /* 0x0019841501007387 */ /* 0x0001e40000100800 */
[----:B0-----:R-:W-:-:S02]  /*2fe20*/  LEA.HI.X.SX32 R21, R6, R4, 0x1, P4 ;  /* 0x0000000406157211 */ /* 0x001fc400020f0eff */
[----:B-----5:R-:W-:-:S05]  /*2fe30*/  LEA R22, P5, R17, R25, 0x1 ;  /* 0x0000001911167211 */ /* 0x020fca00078a08ff */
[----:B------:R-:W-:Y:S04]  /*2fe40*/  STL [R1+0x19c0], R22 ;  /* 0x0019c01601007387 */ /* 0x000fe80000100800 */
[----:B------:R-:W5:Y:S04]  /*2fe50*/  LDL.LU R6, [R1+0x64] ;  /* 0x0000640001067983 */ /* 0x000f680000300800 */
[----:B------:R0:W-:Y:S02]  /*2fe60*/  STL [R1+0x198c], R21 ;  /* 0x00198c1501007387 */ /* 0x0001e40000100800 */
[----:B0-----:R-:W-:-:S02]  /*2fe70*/  LEA.HI.X.SX32 R21, R7, R4, 0x1, P3 ;  /* 0x0000000407157211 */ /* 0x001fc400018f0eff */
[----:B------:R-:W5:Y:S01]  /*2fe80*/  LDL.LU R7, [R1+0x60] ;  /* 0x0000600001077983 */ /* 0x000f620000300800 */
[----:B------:R-:W-:Y:S02]  /*2fe90*/  LEA.HI.X.SX32 R20, R20, R4, 0x1, P1 ;  /* 0x0000000414147211 */ /* 0x000fe400008f0eff */
[----:B------:R-:W-:-:S05]  /*2fea0*/  LEA R22, P4, R16, R25, 0x1 ;  /* 0x0000001910167211 */ /* 0x000fca00078808ff */
[----:B------:R0:W-:Y:S04]  /*2feb0*/  STL [R1+0x19c8], R22 ;  /* 0x0019c81601007387 */ /* 0x0001e80000100800 */
[----:B------:R1:W-:Y:S01]  /*2fec0*/  STL [R1+0x1994], R21 ;  /* 0x0019941501007387 */ /* 0x0003e20000100800 */
[----:B0-----:R-:W-:Y:S02]  /*2fed0*/  LEA.HI.X.SX32 R22, R9, R4, 0x1, P2 ;  /* 0x0000000409167211 */ /* 0x001fe400010f0eff */
[----:B------:R-:W-:-:S05]  /*2fee0*/  LEA R24, P3, R15, R25, 0x1 ;  /* 0x000000190f187211 */ /* 0x000fca00078608ff */
[----:B------:R-:W-:Y:S04]  /*2fef0*/  STL [R1+0x19d0], R24 ;  /* 0x0019d01801007387 */ /* 0x000fe80000100800 */
[----:B------:R-:W5:Y:S04]  /*2ff00*/  LDL.LU R9, [R1+0x5c] ;  /* 0x00005c0001097983 */ /* 0x000f680000300800 */
[----:B------:R0:W-:Y:S01]  /*2ff10*/  STL [R1+0x199c], R22 ;  /* 0x00199c1601007387 */ /* 0x0001e20000100800 */
[----:B-1----:R-:W-:-:S05]  /*2ff20*/  LEA R21, P2, R14, R25, 0x1 ;  /* 0x000000190e157211 */ /* 0x002fca00078408ff */
[----:B------:R1:W-:Y:S04]  /*2ff30*/  STL [R1+0x19d8], R21 ;  /* 0x0019d81501007387 */ /* 0x0003e80000100800 */
[----:B0-----:R-:W5:Y:S04]  /*2ff40*/  LDL.LU R22, [R1+0x58] ;  /* 0x0000580001167983 */ /* 0x001f680000300800 */
[----:B------:R0:W-:Y:S01]  /*2ff50*/  STL [R1+0x19a4], R20 ;  /* 0x0019a41401007387 */ /* 0x0001e20000100800 */
[----:B-1----:R-:W-:Y:S02]  /*2ff60*/  LEA R21, P1, R13, R25, 0x1 ;  /* 0x000000190d157211 */ /* 0x002fe400078208ff */
[----:B0-----:R-:W-:-:S03]  /*2ff70*/  LEA.HI.X.SX32 R20, R19, R4, 0x1, P0 ;  /* 0x0000000413147211 */ /* 0x001fc600000f0eff */
[----:B------:R-:W-:Y:S04]  /*2ff80*/  STL [R1+0x19e0], R21 ;  /* 0x0019e01501007387 */ /* 0x000fe80000100800 */
[----:B------:R-:W-:Y:S04]  /*2ff90*/  STL [R1+0x19ac], R20 ;  /* 0x0019ac1401007387 */ /* 0x000fe80000100800 */
[----:B------:R-:W5:Y:S01]  /*2ffa0*/  LDL.LU R24, [R1+0x54] ;  /* 0x0000540001187983 */ /* 0x000f620000300800 */
[----:B--2---:R-:W-:Y:S02]  /*2ffb0*/  LEA R19, P0, R3, R25, 0x1 ;  /* 0x0000001903137211 */ /* 0x004fe400078008ff */
[----:B------:R-:W-:-:S03]  /*2ffc0*/  LEA.HI.X.SX32 R18, R18, R4, 0x1, P6 ;  /* 0x0000000412127211 */ /* 0x000fc600030f0eff */
[----:B------:R3:W-:Y:S01]  /*2ffd0*/  STL [R1+0x19e8], R19 ;  /* 0x0019e81301007387 */ /* 0x0007e20000100800 */
[----:B------:R-:W-:-:S03]  /*2ffe0*/  LEA.HI.X.SX32 R17, R17, R4, 0x1, P5 ;  /* 0x0000000411117211 */ /* 0x000fc600028f0eff */
[----:B------:R4:W-:Y:S01]  /*2fff0*/  STL [R1+0x19b4], R18 ;  /* 0x0019b41201007387 */ /* 0x0009e20000100800 */
[----:B---3--:R-:W-:-:S05]  /*30000*/  LEA R19, P6, R29, R25, 0x1 ;  /* 0x000000191d137211 */ /* 0x008fca00078c08ff */
[----:B------:R-:W-:Y:S04]  /*30010*/  STL [R1+0x19f0], R19 ;  /* 0x0019f01301007387 */ /* 0x000fe80000100800 */
[----:B------:R-:W2:Y:S04]  /*30020*/  LDL.LU R21, [R1+0x50] ;  /* 0x0000500001157983 */ /* 0x000ea80000300800 */
[----:B------:R0:W-:Y:S01]  /*30030*/  STL [R1+0x19bc], R17 ;  /* 0x0019bc1101007387 */ /* 0x0001e20000100800 */
[----:B------:R-:W-:Y:S02]  /*30040*/  LEA.HI.X.SX32 R15, R15, R4, 0x1, P3 ;  /* 0x000000040f0f7211 */ /* 0x000fe400018f0eff */
[----:B----4-:R-:W-:-:S02]  /*30050*/  LEA R18, P5, R12, R25, 0x1 ;  /* 0x000000190c127211 */ /* 0x010fc400078a08ff */
[----:B0-----:R-:W-:-:S03]  /*30060*/  LEA.HI.X.SX32 R17, R16, R4, 0x1, P4 ;  /* 0x0000000410117211 */ /* 0x001fc600020f0eff */
[----:B------:R-:W-:Y:S04]  /*30070*/  STL [R1+0x19f8], R18 ;  /* 0x0019f81201007387 */ /* 0x000fe80000100800 */
[----:B------:R-:W3:Y:S01]  /*30080*/  LDL.LU R20, [R1+0x4c] ;  /* 0x00004c0001147983 */ /* 0x000ee20000300800 */
[----:B------:R-:W-:-:S03]  /*30090*/  LEA R16, P4, R11, R25, 0x1 ;  /* 0x000000190b107211 */ /* 0x000fc600078808ff */
[----:B------:R-:W-:Y:S04]  /*300a0*/  STL [R1+0x19c4], R17 ;  /* 0x0019c41101007387 */ /* 0x000fe80000100800 */
[----:B------:R0:W-:Y:S04]  /*300b0*/  STL [R1+0x1a00], R16 ;  /* 0x001a001001007387 */ /* 0x0001e80000100800 */
[----:B------:R-:W4:Y:S04]  /*300c0*/  LDL.LU R19, [R1+0x48] ;  /* 0x0000480001137983 */ /* 0x000f280000300800 */
[----:B------:R1:W-:Y:S01]  /*300d0*/  STL [R1+0x19cc], R15 ;  /* 0x0019cc0f01007387 */ /* 0x0003e20000100800 */
[----:B0-----:R-:W-:-:S02]  /*300e0*/  LEA R16, P3, R10, R25, 0x1 ;  /* 0x000000190a107211 */ /* 0x001fc400078608ff */
[----:B-1----:R-:W-:-:S03]  /*300f0*/  LEA.HI.X.SX32 R15, R14, R4, 0x1, P2 ;  /* 0x000000040e0f7211 */ /* 0x002fc600010f0eff */
[----:B------:R-:W-:Y:S04]  /*30100*/  STL [R1+0x1a08], R16 ;  /* 0x001a081001007387 */ /* 0x000fe80000100800 */
[----:B------:R-:W-:Y:S04]  /*30110*/  STL [R1+0x19d4], R15 ;  /* 0x0019d40f01007387 */ /* 0x000fe80000100800 */
[----:B------:R-:W4:Y:S01]  /*30120*/  LDL.LU R18, [R1+0x44] ;  /* 0x0000440001127983 */ /* 0x000f220000300800 */
[----:B------:R-:W-:Y:S02]  /*30130*/  LEA.HI.X.SX32 R13, R13, R4, 0x1, P1 ;  /* 0x000000040d0d7211 */ /* 0x000fe400008f0eff */
[----:B------:R-:W-:-:S05]  /*30140*/  LEA R14, P2, R28, R25, 0x1 ;  /* 0x000000191c0e7211 */ /* 0x000fca00078408ff */
[----:B------:R0:W-:Y:S01]  /*30150*/  STL [R1+0x1a10], R14 ;  /* 0x001a100e01007387 */ /* 0x0001e20000100800 */
[----:B------:R-:W-:-:S03]  /*30160*/  LEA.HI.X.SX32 R3, R3, R4, 0x1, P0 ;  /* 0x0000000403037211 */ /* 0x000fc600000f0eff */
[----:B------:R-:W-:Y:S01]  /*30170*/  STL [R1+0x19dc], R13 ;  /* 0x0019dc0d01007387 */ /* 0x000fe20000100800 */
[----:B0-----:R-:W-:-:S05]  /*30180*/  LEA R14, P1, R8, R25, 0x1 ;  /* 0x00000019080e7211 */ /* 0x001fca00078208ff */
[----:B------:R-:W-:Y:S04]  /*30190*/  STL [R1+0x1a18], R14 ;  /* 0x001a180e01007387 */ /* 0x000fe80000100800 */
[----:B------:R-:W4:Y:S04]  /*301a0*/  LDL.LU R17, [R1+0x40] ;  /* 0x0000400001117983 */ /* 0x000f280000300800 */
[----:B------:R0:W-:Y:S02]  /*301b0*/  STL [R1+0x19e4], R3 ;  /* 0x0019e40301007387 */ /* 0x0001e40000100800 */
[----:B0-----:R-:W-:-:S02]  /*301c0*/  LEA.HI.X.SX32 R3, R29, R4, 0x1, P6 ;  /* 0x000000041d037211 */ /* 0x001fc400030f0eff */
[----:B-----5:R-:W-:-:S05]  /*301d0*/  LEA R13, P0, R6, R25, 0x1 ;  /* 0x00000019060d7211 */ /* 0x020fca00078008ff */
[----:B------:R0:W-:Y:S04]  /*301e0*/  STL [R1+0x1a20], R13 ;  /* 0x001a200d01007387 */ /* 0x0001e80000100800 */
[----:B------:R-:W5:Y:S01]  /*301f0*/  LDL.LU R29, [R1+0x3c] ;  /* 0x00003c00011d7983 */ /* 0x000f620000300800 */
[----:B0-----:R-:W-:-:S03]  /*30200*/  LEA R13, P6, R7, R25, 0x1 ;  /* 0x00000019070d7211 */ /* 0x001fc600078c08ff */
[----:B------:R0:W-:Y:S04]  /*30210*/  STL [R1+0x19ec], R3 ;  /* 0x0019ec0301007387 */ /* 0x0001e80000100800 */
[----:B------:R-:W-:Y:S04]  /*30220*/  STL [R1+0x1a28], R13 ;  /* 0x001a280d01007387 */ /* 0x000fe80000100800 */
[----:B------:R-:W5:Y:S01]  /*30230*/  LDL.LU R16, [R1+0x38] ;  /* 0x0000380001107983 */ /* 0x000f620000300800 */
[----:B0-----:R-:W-:-:S05]  /*30240*/  LEA.HI.X.SX32 R3, R12, R4, 0x1, P5 ;  /* 0x000000040c037211 */ /* 0x001fca00028f0eff */
[----:B------:R0:W-:Y:S04]  /*30250*/  STL [R1+0x19f4], R3 ;  /* 0x0019f40301007387 */ /* 0x0001e80000100800 */
[----:B------:R-:W5:Y:S01]  /*30260*/  LDL.LU R15, [R1+0x34] ;  /* 0x00003400010f7983 */ /* 0x000f620000300800 */
[----:B0-----:R-:W-:Y:S02]  /*30270*/  LEA.HI.X.SX32 R3, R11, R4, 0x1, P4 ;  /* 0x000000040b037211 */ /* 0x001fe400020f0eff */
[----:B------:R-:W-:-:S05]  /*30280*/  LEA R12, P5, R9, R25, 0x1 ;  /* 0x00000019090c7211 */ /* 0x000fca00078a08ff */
[----:B------:R-:W-:Y:S04]  /*30290*/  STL [R1+0x1a30], R12 ;  /* 0x001a300c01007387 */ /* 0x000fe80000100800 */
[----:B------:R0:W-:Y:S04]  /*302a0*/  STL [R1+0x19fc], R3 ;  /* 0x0019fc0301007387 */ /* 0x0001e80000100800 */
[----:B------:R-:W5:Y:S01]  /*302b0*/  LDL.LU R14, [R1+0x2c] ;  /* 0x00002c00010e7983 */ /* 0x000f620000300800 */
[----:B------:R-:W-:Y:S02]  /*302c0*/  LEA R11, P4, R22, R25, 0x1 ;  /* 0x00000019160b7211 */ /* 0x000fe400078808ff */
[----:B0-----:R-:W-:-:S03]  /*302d0*/  LEA.HI.X.SX32 R3, R10, R4, 0x1, P3 ;  /* 0x000000040a037211 */ /* 0x001fc600018f0eff */
[----:B------:R-:W-:Y:S04]  /*302e0*/  STL [R1+0x1a38], R11 ;  /* 0x001a380b01007387 */ /* 0x000fe80000100800 */
[----:B------:R-:W5:Y:S04]  /*302f0*/  LDL.LU R13, [R1+0x28] ;  /* 0x00002800010d7983 */ /* 0x000f680000300800 */
[----:B------:R0:W-:Y:S04]  /*30300*/  STL [R1+0x1a04], R3 ;  /* 0x001a040301007387 */ /* 0x0001e80000100800 */
[----:B0-----:R-:W5:Y:S01]  /*30310*/  LDL.LU R3, [R1+0x24] ;  /* 0x0000240001037983 */ /* 0x001f620000300800 */
[----:B------:R-:W-:-:S02]  /*30320*/  LEA R11, P3, R24, R25, 0x1 ;  /* 0x00000019180b7211 */ /* 0x000fc400078608ff */
[----:B------:R-:W-:-:S03]  /*30330*/  LEA.HI.X.SX32 R10, R28, R4, 0x1, P2 ;  /* 0x000000041c0a7211 */ /* 0x000fc600010f0eff */
[----:B------:R-:W-:Y:S04]  /*30340*/  STL [R1+0x1a40], R11 ;  /* 0x001a400b01007387 */ /* 0x000fe80000100800 */
[----:B------:R-:W5:Y:S04]  /*30350*/  LDL.LU R12, [R1+0x20] ;  /* 0x00002000010c7983 */ /* 0x000f680000300800 */
[----:B------:R0:W-:Y:S04]  /*30360*/  STL [R1+0x1a0c], R10 ;  /* 0x001a0c0a01007387 */ /* 0x0001e80000100800 */
[----:B------:R-:W5:Y:S01]  /*30370*/  LDL.LU R28, [R1+0x1c] ;  /* 0x00001c00011c7983 */ /* 0x000f620000300800 */
[----:B------:R-:W-:-:S02]  /*30380*/  LEA.HI.X.SX32 R6, R6, R4, 0x1, P0 ;  /* 0x0000000406067211 */ /* 0x000fc400000f0eff */
[----:B0-----:R-:W-:Y:S02]  /*30390*/  LEA.HI.X.SX32 R10, R8, R4, 0x1, P1 ;  /* 0x00000004080a7211 */ /* 0x001fe400008f0eff */
[----:B--2---:R-:W-:-:S05]  /*303a0*/  LEA R11, P2, R21, R25, 0x1 ;  /* 0x00000019150b7211 */ /* 0x004fca00078408ff */
[----:B------:R0:W-:Y:S04]  /*303b0*/  STL [R1+0x1a48], R11 ;  /* 0x001a480b01007387 */ /* 0x0001e80000100800 */
[----:B------:R4:W-:Y:S04]  /*303c0*/  STL [R1+0x1a14], R10 ;  /* 0x001a140a01007387 */ /* 0x0009e80000100800 */
[----:B0-----:R-:W2:Y:S01]  /*303d0*/  LDL.LU R11, [R1+0x18] ;  /* 0x00001800010b7983 */ /* 0x001ea20000300800 */
[----:B---3--:R-:W-:-:S05]  /*303e0*/  LEA R8, P1, R20, R25, 0x1 ;  /* 0x0000001914087211 */ /* 0x008fca00078208ff */
[----:B------:R0:W-:Y:S04]  /*303f0*/  STL [R1+0x1a50], R8 ;  /* 0x001a500801007387 */ /* 0x0001e80000100800 */
[----:B------:R1:W-:Y:S01]  /*30400*/  STL [R1+0x1a1c], R6 ;  /* 0x001a1c0601007387 */ /* 0x0003e20000100800 */
[-C--:B----4-:R-:W-:Y:S02]  /*30410*/  LEA R10, P0, R19, R25.reuse, 0x1 ;  /* 0x00000019130a7211 */ /* 0x090fe400078008ff */
[----:B0-----:R-:W-:Y:S01]  /*30420*/  LEA.HI.X.SX32 R8, R7, R4, 0x1, P6 ;  /* 0x0000000407087211 */ /* 0x001fe200030f0eff */
[----:B-1----:R-:W3:Y:S04]  /*30430*/  LDL.LU R6, [R1+0x14] ;  /* 0x0000140001067983 */ /* 0x002ee80000300800 */
[----:B------:R0:W-:Y:S04]  /*30440*/  STL [R1+0x1a58], R10 ;  /* 0x001a580a01007387 */ /* 0x0001e80000100800 */
[----:B------:R-:W4:Y:S04]  /*30450*/  LDL.LU R7, [R1+0x10] ;  /* 0x0000100001077983 */ /* 0x000f280000300800 */
[----:B------:R1:W-:Y:S01]  /*30460*/  STL [R1+0x1a24], R8 ;  /* 0x001a240801007387 */ /* 0x0003e20000100800 */
[----:B0-----:R-:W-:-:S03]  /*30470*/  LEA R10, P6, R18, R25, 0x1 ;  /* 0x00000019120a7211 */ /* 0x001fc600078c08ff */
[----:B-1----:R-:W2:Y:S04]  /*30480*/  LDL.LU R8, [R1+0xc] ;  /* 0x00000c0001087983 */ /* 0x002ea80000300800 */
[----:B------:R0:W-:Y:S01]  /*30490*/  STL [R1+0x1a60], R10 ;  /* 0x001a600a01007387 */ /* 0x0001e20000100800 */
[-C--:B------:R-:W-:Y:S02]  /*304a0*/  LEA.HI.X.SX32 R22, R22, R4.reuse, 0x1, P4 ;  /* 0x0000000416167211 */ /* 0x080fe400020f0eff */
[----:B0-----:R-:W-:Y:S02]  /*304b0*/  LEA.HI.X.SX32 R10, R9, R4, 0x1, P5 ;  /* 0x00000004090a7211 */ /* 0x001fe400028f0eff */
[----:B------:R-:W2:Y:S04]  /*304c0*/  LDL.LU R9, [R1+0x8] ;  /* 0x0000080001097983 */ /* 0x000ea80000300800 */
[----:B------:R0:W-:Y:S02]  /*304d0*/  STL [R1+0x1a2c], R10 ;  /* 0x001a2c0a01007387 */ /* 0x0001e40000100800 */
[----:B0-----:R-:W-:-:S05]  /*304e0*/  LEA R10, P5, R17, R25, 0x1 ;  /* 0x00000019110a7211 */ /* 0x001fca00078a08ff */
[----:B------:R0:W-:Y:S01]  /*304f0*/  STL [R1+0x1a68], R10 ;  /* 0x001a680a01007387 */ /* 0x0001e20000100800 */
[----:B------:R-:W-:-:S03]  /*30500*/  LEA.HI.X.SX32 R24, R24, R4, 0x1, P3 ;  /* 0x0000000418187211 */ /* 0x000fc600018f0eff */
[----:B0-----:R-:W2:Y:S04]  /*30510*/  LDL.LU R10, [R1+0x4] ;  /* 0x00000400010a7983 */ /* 0x001ea80000300800 */
[----:B------:R5:W-:Y:S01]  /*30520*/  STL [R1+0x1a34], R22 ;  /* 0x001a341601007387 */ /* 0x000be20000100800 */
[-C--:B------:R-:W-:Y:S02]  /*30530*/  LEA.HI.X.SX32 R21, R21, R4.reuse, 0x1, P2 ;  /* 0x0000000415157211 */ /* 0x080fe400010f0eff */
[-C--:B------:R-:W-:Y:S02]  /*30540*/  LEA.HI.X.SX32 R20, R20, R4.reuse, 0x1, P1 ;  /* 0x0000000414147211 */ /* 0x080fe400008f0eff */
[----:B------:R-:W-:Y:S02]  /*30550*/  LEA.HI.X.SX32 R19, R19, R4, 0x1, P0 ;  /* 0x0000000413137211 */ /* 0x000fe400000f0eff */
[----:B-----5:R-:W-:-:S05]  /*30560*/  LEA R22, P4, R29, R25, 0x1 ;  /* 0x000000191d167211 */ /* 0x020fca00078808ff */
[----:B------:R0:W-:Y:S04]  /*30570*/  STL [R1+0x1a70], R22 ;  /* 0x001a701601007387 */ /* 0x0001e80000100800 */
[----:B0-----:R-:W5:Y:S04]  /*30580*/  LDL.LU R22, [R1+0x1d1c] ;  /* 0x001d1c0001167983 */ /* 0x001f680000300800 */
[----:B------:R0:W-:Y:S02]  /*30590*/  STL [R1+0x1a3c], R24 ;  /* 0x001a3c1801007387 */ /* 0x0001e40000100800 */
[----:B0-----:R-:W-:-:S05]  /*305a0*/  LEA R24, P3, R16, R25, 0x1 ;  /* 0x0000001910187211 */ /* 0x001fca00078608ff */
[----:B------:R0:W-:Y:S04]  /*305b0*/  STL [R1+0x1a78], R24 ;  /* 0x001a781801007387 */ /* 0x0001e80000100800 */
[----:B0-----:R-:W2:Y:S04]  /*305c0*/  LDL.LU R24, [R1+0x79c] ;  /* 0x00079c0001187983 */ /* 0x001ea80000300800 */
[----:B------:R0:W-:Y:S02]  /*305d0*/  STL [R1+0x1a44], R21 ;  /* 0x001a441501007387 */ /* 0x0001e40000100800 */
[----:B0-----:R-:W-:-:S05]  /*305e0*/  LEA R21, P2, R15, R25, 0x1 ;  /* 0x000000190f157211 */ /* 0x001fca00078408ff */
[----:B------:R0:W-:Y:S04]  /*305f0*/  STL [R1+0x1a80], R21 ;  /* 0x001a801501007387 */ /* 0x0001e80000100800 */
[----:B0-----:R-:W2:Y:S04]  /*30600*/  LDL.LU R21, [R1+0x1d18] ;  /* 0x001d180001157983 */ /* 0x001ea80000300800 */
[----:B------:R0:W-:Y:S01]  /*30610*/  STL [R1+0x1a4c], R20 ;  /* 0x001a4c1401007387 */ /* 0x0001e20000100800 */
[-C--:B------:R-:W-:Y:S02]  /*30620*/  LEA.HI.X.SX32 R18, R18, R4.reuse, 0x1, P6 ;  /* 0x0000000412127211 */ /* 0x080fe400030f0eff */
[----:B------:R-:W-:-:S02]  /*30630*/  LEA.HI.X.SX32 R17, R17, R4, 0x1, P5 ;  /* 0x0000000411117211 */ /* 0x000fc400028f0eff */
[----:B0-----:R-:W-:-:S05]  /*30640*/  LEA R20, P1, R14, R25, 0x1 ;  /* 0x000000190e147211 */ /* 0x001fca00078208ff */
[----:B------:R0:W-:Y:S04]  /*30650*/  STL [R1+0x1a88], R20 ;  /* 0x001a881401007387 */ /* 0x0001e80000100800 */
[----:B0-----:R-:W2:Y:S04]  /*30660*/  LDL.LU R20, [R1+0x1d14] ;  /* 0x001d140001147983 */ /* 0x001ea80000300800 */
[----:B------:R0:W-:Y:S02]  /*30670*/  STL [R1+0x1a54], R19 ;  /* 0x001a541301007387 */ /* 0x0001e40000100800 */
[----:B0-----:R-:W-:-:S05]  /*30680*/  LEA R19, P0, R13, R25, 0x1 ;  /* 0x000000190d137211 */ /* 0x001fca00078008ff */
[----:B------:R0:W-:Y:S04]  /*30690*/  STL [R1+0x1a90], R19 ;  /* 0x001a901301007387 */ /* 0x0001e80000100800 */
[----:B0-----:R-:W2:Y:S04]  /*306a0*/  LDL.LU R19, [R1+0x1d10] ;  /* 0x001d100001137983 */ /* 0x001ea80000300800 */
[----:B------:R0:W-:Y:S02]  /*306b0*/  STL [R1+0x1a5c], R18 ;  /* 0x001a5c1201007387 */ /* 0x0001e40000100800 */
[----:B0-----:R-:W-:-:S05]  /*306c0*/  LEA R18, P6, R3, R25, 0x1 ;  /* 0x0000001903127211 */ /* 0x001fca00078c08ff */
[----:B------:R0:W-:Y:S01]  /*306d0*/  STL [R1+0x1a98], R18 ;  /* 0x001a981201007387 */ /* 0x0001e20000100800 */
[----:B------:R-:W-:-:S03]  /*306e0*/  LEA.HI.X.SX32 R29, R29, R4, 0x1, P4 ;  /* 0x000000041d1d7211 */ /* 0x000fc600020f0eff */
[----:B0-----:R-:W2:Y:S04]  /*306f0*/  LDL.LU R18, [R1+0x1d0c] ;  /* 0x001d0c0001127983 */ /* 0x001ea80000300800 */
[----:B------:R0:W-:Y:S02]  /*30700*/  STL [R1+0x1a64], R17 ;  /* 0x001a641101007387 */ /* 0x0001e40000100800 */
[----:B0-----:R-:W-:-:S05]  /*30710*/  LEA R17, P5, R12, R25, 0x1 ;  /* 0x000000190c117211 */ /* 0x001fca00078a08ff */
[----:B------:R0:W-:Y:S04]  /*30720*/  STL [R1+0x1aa0], R17 ;  /* 0x001aa01101007387 */ /* 0x0001e80000100800 */
[----:B0-----:R-:W2:Y:S04]  /*30730*/  LDL.LU R17, [R1+0x1d08] ;  /* 0x001d080001117983 */ /* 0x001ea80000300800 */
[----:B------:R0:W-:Y:S02]  /*30740*/  STL [R1+0x1a6c], R29 ;  /* 0x001a6c1d01007387 */ /* 0x0001e40000100800 */
[----:B0-----:R-:W-:-:S05]  /*30750*/  LEA R29, P4, R28, R25, 0x1 ;  /* 0x000000191c1d7211 */ /* 0x001fca00078808ff */
[----:B------:R0:W-:Y:S04]  /*30760*/  STL [R1+0x1aa8], R29 ;  /* 0x001aa81d01007387 */ /* 0x0001e80000100800 */
[----:B0-----:R-:W2:Y:S01]  /*30770*/  LDL.LU R29, [R1+0x1d04] ;  /* 0x001d0400011d7983 */ /* 0x001ea20000300800 */
[-C--:B------:R-:W-:Y:S02]  /*30780*/  LEA.HI.X.SX32 R16, R16, R4.reuse, 0x1, P3 ;  /* 0x0000000410107211 */ /* 0x080fe400018f0eff */
[----:B------:R-:W-:-:S03]  /*30790*/  LEA.HI.X.SX32 R15, R15, R4, 0x1, P2 ;  /* 0x000000040f0f7211 */ /* 0x000fc600010f0eff */
[----:B------:R2:W-:Y:S01]  /*307a0*/  STL [R1+0x1a74], R16 ;  /* 0x001a741001007387 */ /* 0x0005e20000100800 */
[-C--:B------:R-:W-:Y:S02]  /*307b0*/  LEA.HI.X.SX32 R14, R14, R4.reuse, 0x1, P1 ;  /* 0x000000040e0e7211 */ /* 0x080fe400008f0eff */
[-C--:B------:R-:W-:Y:S02]  /*307c0*/  LEA.HI.X.SX32 R13, R13, R4.reuse, 0x1, P0 ;  /* 0x000000040d0d7211 */ /* 0x080fe400000f0eff */
[-C--:B------:R-:W-:Y:S02]  /*307d0*/  LEA.HI.X.SX32 R3, R3, R4.reuse, 0x1, P6 ;  /* 0x0000000403037211 */ /* 0x080fe400030f0eff */
[-C--:B------:R-:W-:Y:S02]  /*307e0*/  LEA.HI.X.SX32 R12, R12, R4.reuse, 0x1, P5 ;  /* 0x000000040c0c7211 */ /* 0x080fe400028f0eff */
[----:B------:R-:W-:Y:S02]  /*307f0*/  LEA.HI.X.SX32 R28, R28, R4, 0x1, P4 ;  /* 0x000000041c1c7211 */ /* 0x000fe400020f0eff */
[----:B--2---:R-:W-:-:S05]  /*30800*/  LEA R16, P3, R29, R25, 0x1 ;  /* 0x000000191d107211 */ /* 0x004fca00078608ff */
[----:B------:R0:W-:Y:S04]  /*30810*/  STL [R1+0x1b90], R16 ;  /* 0x001b901001007387 */ /* 0x0001e80000100800 */
[----:B0-----:R-:W2:Y:S04]  /*30820*/  LDL.LU R16, [R1+0x1d00] ;  /* 0x001d000001107983 */ /* 0x001ea80000300800 */
[----:B------:R0:W-:Y:S02]  /*30830*/  STL [R1+0x1a7c], R15 ;  /* 0x001a7c0f01007387 */ /* 0x0001e40000100800 */
[----:B0-----:R-:W-:-:S05]  /*30840*/  LEA R15, P2, R11, R25, 0x1 ;  /* 0x000000190b0f7211 */ /* 0x001fca00078408ff */
[----:B------:R0:W-:Y:S04]  /*30850*/  STL [R1+0x1ab0], R15 ;  /* 0x001ab00f01007387 */ /* 0x0001e80000100800 */
[----:B0-----:R-:W2:Y:S04]  /*30860*/  LDL.LU R15, [R1+0x1cfc] ;  /* 0x001cfc00010f7983 */ /* 0x001ea80000300800 */
[----:B------:R3:W-:Y:S02]  /*30870*/  STL [R1+0x1a84], R14 ;  /* 0x001a840e01007387 */ /* 0x0007e40000100800 */
[----:B---3--:R-:W-:-:S05]  /*30880*/  LEA R14, P1, R6, R25, 0x1 ;  /* 0x00000019060e7211 */ /* 0x008fca00078208ff */
[----:B------:R0:W-:Y:S04]  /*30890*/  STL [R1+0x1ab8], R14 ;  /* 0x001ab80e01007387 */ /* 0x0001e80000100800 */
[----:B0-----:R-:W3:Y:S04]  /*308a0*/  LDL.LU R14, [R1+0x1cf8] ;  /* 0x001cf800010e7983 */ /* 0x001ee80000300800 */
[----:B------:R4:W-:Y:S02]  /*308b0*/  STL [R1+0x1a8c], R13 ;  /* 0x001a8c0d01007387 */ /* 0x0009e40000100800 */
[----:B----4-:R-:W-:-:S05]  /*308c0*/  LEA R13, P0, R7, R25, 0x1 ;  /* 0x00000019070d7211 */ /* 0x010fca00078008ff */
[----:B------:R0:W-:Y:S04]  /*308d0*/  STL [R1+0x1ac0], R13 ;  /* 0x001ac00d01007387 */ /* 0x0001e80000100800 */
[----:B0-----:R-:W4:Y:S04]  /*308e0*/  LDL.LU R13, [R1+0x1cf4] ;  /* 0x001cf400010d7983 */ /* 0x001f280000300800 */
        /* <DEDUP_REMOVED lines=10> */
[----:B------:R0:W-:Y:S02]  /*30990*/  STL [R1+0x1ad8], R28 ;  /* 0x001ad81c01007387 */ /* 0x0001e40000100800 */
[----:B0-----:R-:W-:Y:S02]  /*309a0*/  LEA.HI.X.SX32 R28, R29, R4, 0x1, P3 ;  /* 0x000000041d1c7211 */ /* 0x001fe400018f0eff */
[----:B------:R-:W2:Y:S04]  /*309b0*/  LDL.LU R29, [R1] ;  /* 0x00000000011d7983 */ /* 0x000ea80000300800 */
[----:B------:R2:W-:Y:S02]  /*309c0*/  STL [R1+0x1b8c], R28 ;  /* 0x001b8c1c01007387 */ /* 0x0005e40000100800 */
[----:B--2---:R-:W-:-:S05]  /*309d0*/  LEA R28, P3, R29, R25, 0x1 ;  /* 0x000000191d1c7211 */ /* 0x004fca00078608ff */
[----:B------:R0:W-:Y:S04]  /*309e0*/  STL [R1+0x1ae0], R28 ;  /* 0x001ae01c01007387 */ /* 0x0001e80000100800 */
[----:B0-----:R-:W2:Y:S01]  /*309f0*/  LDL.LU R28, [R1+0x1ce8] ;  /* 0x001ce800011c7983 */ /* 0x001ea20000300800 */
[-C--:B------:R-:W-:Y:S02]  /*30a00*/  LEA.HI.X.SX32 R11, R11, R4.reuse, 0x1, P2 ;  /* 0x000000040b0b7211 */ /* 0x080fe400010f0eff */
[----:B------:R-:W-:-:S03]  /*30a10*/  LEA.HI.X.SX32 R6, R6, R4, 0x1, P1 ;  /* 0x0000000406067211 */ /* 0x000fc600008f0eff */
[----:B------:R2:W-:Y:S02]  /*30a20*/  STL [R1+0x1aac], R11 ;  /* 0x001aac0b01007387 */ /* 0x0005e40000100800 */
[----:B--2---:R-:W-:-:S05]  /*30a30*/  LEA R11, P2, R28, R25, 0x1 ;  /* 0x000000191c0b7211 */ /* 0x004fca00078408ff */
[----:B------:R0:W-:Y:S04]  /*30a40*/  STL [R1+0x1ae8], R11 ;  /* 0x001ae80b01007387 */ /* 0x0001e80000100800 */
[----:B0-----:R-:W2:Y:S04]  /*30a50*/  LDL.LU R11, [R1+0x1ce4] ;  /* 0x001ce400010b7983 */ /* 0x001ea80000300800 */
[----:B------:R0:W-:Y:S02]  /*30a60*/  STL [R1+0x1ab4], R6 ;  /* 0x001ab40601007387 */ /* 0x0001e40000100800 */
[----:B0-----:R-:W-:-:S05]  /*30a70*/  LEA R6, P1, R24, R25, 0x1 ;  /* 0x0000001918067211 */ /* 0x001fca00078208ff */
[----:B------:R0:W-:Y:S04]  /*30a80*/  STL [R1+0x1af0], R6 ;  /* 0x001af00601007387 */ /* 0x0001e80000100800 */
[----:B0-----:R-:W2:Y:S01]  /*30a90*/  LDL.LU R6, [R1+0x1ce0] ;  /* 0x001ce00001067983 */ /* 0x001ea20000300800 */
[----:B------:R-:W-:-:S05]  /*30aa0*/  LEA.HI.X.SX32 R7, R7, R4, 0x1, P0 ;  /* 0x0000000407077211 */ /* 0x000fca00000f0eff */
[----:B------:R2:W-:Y:S02]  /*30ab0*/  STL [R1+0x1abc], R7 ;  /* 0x001abc0701007387 */ /* 0x0005e40000100800 */
[----:B--2---:R-:W-:-:S05]  /*30ac0*/  LEA R7, P0, R6, R25, 0x1 ;  /* 0x0000001906077211 */ /* 0x004fca00078008ff */
        /* <DEDUP_REMOVED lines=17> */
[-C--:B------:R-:W-:Y:S02]  /*30be0*/  LEA.HI.X.SX32 R29, R29, R4.reuse, 0x1, P3 ;  /* 0x000000041d1d7211 */ /* 0x080fe400018f0eff */
[----:B------:R-:W-:-:S03]  /*30bf0*/  LEA.HI.X.SX32 R28, R28, R4, 0x1, P2 ;  /* 0x000000041c1c7211 */ /* 0x000fc600010f0eff */
[----:B------:R2:W-:Y:S01]  /*30c00*/  STL [R1+0x1adc], R29 ;  /* 0x001adc1d01007387 */ /* 0x0005e20000100800 */
[----:B------:R-:W-:Y:S01]  /*30c10*/  LEA.HI.X.SX32 R6, R6, R4, 0x1, P0 ;  /* 0x0000000406067211 */ /* 0x000fe200000f0eff */
[----:B------:R-:W-:Y:S02]  /*30c20*/  IMAD R23, R23, c[0x0][0x190], RZ ;  /* 0x0000640017177a24 */ /* 0x000fe400078e02ff */
[----:B------:R-:W-:Y:S02]  /*30c30*/  IMAD R26, R26, c[0x0][0x190], RZ ;  /* 0x000064001a1a7a24 */ /* 0x000fe400078e02ff */
[----:B------:R-:W-:Y:S02]  /*30c40*/  IMAD R27, R27, c[0x0][0x190], RZ ;  /* 0x000064001b1b7a24 */ /* 0x000fe400078e02ff */
[----:B------:R-:W-:Y:S02]  /*30c50*/  IMAD R0, R0, c[0x0][0x190], RZ ;  /* 0x0000640000007a24 */ /* 0x000fe400078e02ff */
[----:B------:R-:W-:Y:S01]  /*30c60*/  IMAD R2, R2, c[0x0][0x190], RZ ;  /* 0x0000640002027a24 */ /* 0x000fe200078e02ff */
[----:B--2---:R-:W-:-:S05]  /*30c70*/  LEA R29, P3, R10, R25, 0x1 ;  /* 0x000000190a1d7211 */ /* 0x004fca00078608ff */
[----:B------:R0:W-:Y:S04]  /*30c80*/  STL [R1+0x1b18], R29 ;  /* 0x001b181d01007387 */ /* 0x0001e80000100800 */
[----:B------:R1:W-:Y:S01]  /*30c90*/  STL [R1+0x1ae4], R28 ;  /* 0x001ae41c01007387 */ /* 0x0003e20000100800 */
[-C--:B0-----:R-:W-:Y:S02]  /*30ca0*/  LEA R29, P2, R11, R25.reuse, 0x1 ;  /* 0x000000190b1d7211 */ /* 0x081fe400078408ff */
[----:B-1----:R-:W-:Y:S02]  /*30cb0*/  LEA.HI.X.SX32 R28, R24, R4, 0x1, P1 ;  /* 0x00000004181c7211 */ /* 0x002fe400008f0eff */
[-C--:B------:R-:W-:Y:S01]  /*30cc0*/  LEA R24, P1, R12, R25.reuse, 0x1 ;  /* 0x000000190c187211 */ /* 0x080fe200078208ff */
[----:B------:R-:W-:Y:S04]  /*30cd0*/  STL [R1+0x1b20], R29 ;  /* 0x001b201d01007387 */ /* 0x000fe80000100800 */
[----:B------:R0:W-:Y:S04]  /*30ce0*/  STL [R1+0x1aec], R28 ;  /* 0x001aec1c01007387 */ /* 0x0001e80000100800 */
[----:B------:R1:W-:Y:S04]  /*30cf0*/  STL [R1+0x1b28], R24 ;  /* 0x001b281801007387 */ /* 0x0003e80000100800 */
[----:B------:R4:W-:Y:S01]  /*30d00*/  STL [R1+0x1af4], R6 ;  /* 0x001af40601007387 */ /* 0x0009e20000100800 */
[----:B0-----:R-:W-:-:S02]  /*30d10*/  LEA R28, P0, R3, R25, 0x1 ;  /* 0x00000019031c7211 */ /* 0x001fc400078008ff */
[-C--:B-1----:R-:W-:Y:S02]  /*30d20*/  LEA.HI.X.SX32 R24, R7, R4.reuse, 0x1, P6 ;  /* 0x0000000407187211 */ /* 0x082fe400030f0eff */
[----:B------:R-:W-:Y:S02]  /*30d30*/  LEA.HI.X.SX32 R7, R8, R4, 0x1, P5 ;  /* 0x0000000408077211 */ /* 0x000fe400028f0eff */
[-C--:B----4-:R-:W-:Y:S01]  /*30d40*/  LEA R6, P6, R13, R25.reuse, 0x1 ;  /* 0x000000190d067211 */ /* 0x090fe200078c08ff */
[----:B------:R-:W-:Y:S01]  /*30d50*/  STL [R1+0x1b30], R28 ;  /* 0x001b301c01007387 */ /* 0x000fe20000100800 */
[----:B---3--:R-:W-:-:S03]  /*30d60*/  LEA R8, P5, R14, R25, 0x1 ;  /* 0x000000190e087211 */ /* 0x008fc600078a08ff */
[----:B------:R-:W-:Y:S04]  /*30d70*/  STL [R1+0x1afc], R24 ;  /* 0x001afc1801007387 */ /* 0x000fe80000100800 */
[----:B------:R0:W-:Y:S04]  /*30d80*/  STL [R1+0x1b38], R6 ;  /* 0x001b380601007387 */ /* 0x0001e80000100800 */
[----:B------:R1:W-:Y:S01]  /*30d90*/  STL [R1+0x1b04], R7 ;  /* 0x001b040701007387 */ /* 0x0003e20000100800 */
[----:B0-----:R-:W-:-:S03]  /*30da0*/  LEA.HI.X.SX32 R6, R9, R4, 0x1, P4 ;  /* 0x0000000409067211 */ /* 0x001fc600020f0eff */
[----:B------:R0:W-:Y:S01]  /*30db0*/  STL [R1+0x1b40], R8 ;  /* 0x001b400801007387 */ /* 0x0001e20000100800 */
[----:B-1----:R-:W-:-:S03]  /*30dc0*/  LEA R7, P4, R15, R25, 0x1 ;  /* 0x000000190f077211 */ /* 0x002fc600078808ff */
[----:B------:R1:W-:Y:S04]  /*30dd0*/  STL [R1+0x1b0c], R6 ;  /* 0x001b0c0601007387 */ /* 0x0003e80000100800 */
[----:B------:R2:W-:Y:S01]  /*30de0*/  STL [R1+0x1b48], R7 ;  /* 0x001b480701007387 */ /* 0x0005e20000100800 */
[----:B0-----:R-:W-:Y:S02]  /*30df0*/  LEA.HI.X.SX32 R8, R10, R4, 0x1, P3 ;  /* 0x000000040a087211 */ /* 0x001fe400018f0eff */
[----:B-1----:R-:W-:-:S03]  /*30e00*/  LEA R6, P3, R16, R25, 0x1 ;  /* 0x0000001910067211 */ /* 0x002fc600078608ff */
[----:B------:R0:W-:Y:S01]  /*30e10*/  STL [R1+0x1b14], R8 ;  /* 0x001b140801007387 */ /* 0x0001e20000100800 */
[----:B--2---:R-:W-:-:S03]  /*30e20*/  LEA.HI.X.SX32 R7, R11, R4, 0x1, P2 ;  /* 0x000000040b077211 */ /* 0x004fc600010f0eff */
[----:B------:R1:W-:Y:S01]  /*30e30*/  STL [R1+0x1b50], R6 ;  /* 0x001b500601007387 */ /* 0x0003e20000100800 */
[----:B------:R-:W-:-:S03]  /*30e40*/  LEA.HI.X.SX32 R3, R3, R4, 0x1, P0 ;  /* 0x0000000403037211 */ /* 0x000fc600000f0eff */
[----:B------:R2:W-:Y:S01]  /*30e50*/  STL [R1+0x1b1c], R7 ;  /* 0x001b1c0701007387 */ /* 0x0005e20000100800 */
[----:B0-----:R-:W-:Y:S02]  /*30e60*/  LEA R8, P2, R17, R25, 0x1 ;  /* 0x0000001911087211 */ /* 0x001fe400078408ff */
[----:B-1----:R-:W-:-:S03]  /*30e70*/  LEA.HI.X.SX32 R6, R12, R4, 0x1, P1 ;  /* 0x000000040c067211 */ /* 0x002fc600008f0eff */
[----:B------:R-:W-:Y:S01]  /*30e80*/  STL [R1+0x1b58], R8 ;  /* 0x001b580801007387 */ /* 0x000fe20000100800 */
[----:B--2---:R-:W-:-:S03]  /*30e90*/  LEA R7, P1, R18, R25, 0x1 ;  /* 0x0000001912077211 */ /* 0x004fc600078208ff */
[----:B------:R0:W-:Y:S04]  /*30ea0*/  STL [R1+0x1b24], R6 ;  /* 0x001b240601007387 */ /* 0x0001e80000100800 */
[----:B------:R1:W-:Y:S04]  /*30eb0*/  STL [R1+0x1b60], R7 ;  /* 0x001b600701007387 */ /* 0x0003e80000100800 */
[----:B------:R2:W-:Y:S01]  /*30ec0*/  STL [R1+0x1b2c], R3 ;  /* 0x001b2c0301007387 */ /* 0x0005e20000100800 */
[----:B0-----:R-:W-:Y:S02]  /*30ed0*/  LEA R6, P0, R19, R25, 0x1 ;  /* 0x0000001913067211 */ /* 0x001fe400078008ff */
[----:B-1----:R-:W-:-:S03]  /*30ee0*/  LEA.HI.X.SX32 R7, R13, R4, 0x1, P6 ;  /* 0x000000040d077211 */ /* 0x002fc600030f0eff */
[----:B------:R0:W-:Y:S01]  /*30ef0*/  STL [R1+0x1b68], R6 ;  /* 0x001b680601007387 */ /* 0x0001e20000100800 */
[----:B--2---:R-:W-:-:S03]  /*30f00*/  LEA R3, P6, R20, R25, 0x1 ;  /* 0x0000001914037211 */ /* 0x004fc600078c08ff */
[----:B------:R1:W-:Y:S04]  /*30f10*/  STL [R1+0x1b34], R7 ;  /* 0x001b340701007387 */ /* 0x0003e80000100800 */
[----:B------:R-:W2:Y:S01]  /*30f20*/  LDL.LU R29, [R1+0x84c] ;  /* 0x00084c00011d7983 */ /* 0x000ea20000300800 */
[----:B0-----:R-:W-:-:S03]  /*30f30*/  LEA.HI.X.SX32 R6, R14, R4, 0x1, P5 ;  /* 0x000000040e067211 */ /* 0x001fc600028f0eff */
[----:B------:R0:W-:Y:S01]  /*30f40*/  STL [R1+0x1b70], R3 ;  /* 0x001b700301007387 */ /* 0x0001e20000100800 */
[----:B-1----:R-:W-:-:S03]  /*30f50*/  LEA.HI.X.SX32 R7, R15, R4, 0x1, P4 ;  /* 0x000000040f077211 */ /* 0x002fc600020f0eff */
[----:B------:R5:W-:Y:S01]  /*30f60*/  STL [R1+0x1b3c], R6 ;  /* 0x001b3c0601007387 */ /* 0x000be20000100800 */
[-C--:B0-----:R-:W-:Y:S02]  /*30f70*/  LEA R3, P5, R21, R25.reuse, 0x1 ;  /* 0x0000001915037211 */ /* 0x081fe400078a08ff */
[----:B-----5:R-:W-:-:S03]  /*30f80*/  LEA R6, P4, R22, R25, 0x1 ;  /* 0x0000001916067211 */ /* 0x020fc600078808ff */
[----:B------:R0:W-:Y:S04]  /*30f90*/  STL [R1+0x1b74], R3 ;  /* 0x001b740301007387 */ /* 0x0001e80000100800 */
[----:B------:R1:W-:Y:S01]  /*30fa0*/  STL [R1+0x1b44], R7 ;  /* 0x001b440701007387 */ /* 0x0003e20000100800 */
[----:B0-----:R-:W-:-:S03]  /*30fb0*/  LEA.HI.X.SX32 R3, R16, R4, 0x1, P3 ;  /* 0x0000000410037211 */ /* 0x001fc600018f0eff */
[----:B------:R0:W-:Y:S01]  /*30fc0*/  STL [R1+0x1b78], R6 ;  /* 0x001b780601007387 */ /* 0x0001e20000100800 */
[----:B-1----:R-:W-:-:S03]  /*30fd0*/  LEA R7, P3, R23, R25, 0x1 ;  /* 0x0000001917077211 */ /* 0x002fc600078608ff */
        /* <DEDUP_REMOVED lines=16> */
[----:B------:R-:W3:Y:S04]  /*310e0*/  LDL.LU R10, [R1+0x85c] ;  /* 0x00085c00010a7983 */ /* 0x000ee80000300800 */
[----:B------:R-:W-:Y:S04]  /*310f0*/  STL [R1+0x1b6c], R6 ;  /* 0x001b6c0601007387 */ /* 0x000fe80000100800 */
[----:B------:R-:W4:Y:S01]  /*31100*/  LDL.LU R11, [R1+0x824] ;  /* 0x00082400010b7983 */ /* 0x000f220000300800 */
[----:B0-----:R-:W-:-:S03]  /*31110*/  LEA.HI.X.SX32 R7, R22, R4, 0x1, P4 ;  /* 0x0000000416077211 */ /* 0x001fc600020f0eff */
[----:B------:R0:W-:Y:S02]  /*31120*/  STL [R1+0xbb0], R3 ;  /* 0x000bb00301007387 */ /* 0x0001e40000100800 */
[----:B0-----:R-:W-:-:S05]  /*31130*/  LEA.HI.X.SX32 R3, R21, R4, 0x1, P5 ;  /* 0x0000000415037211 */ /* 0x001fca00028f0eff */
[----:B------:R0:W-:Y:S04]  /*31140*/  STL [R1+0xb98], R3 ;  /* 0x000b980301007387 */ /* 0x0001e80000100800 */
[----:B------:R-:W-:Y:S01]  /*31150*/  STL [R1+0xb9c], R7 ;  /* 0x000b9c0701007387 */ /* 0x000fe20000100800 */
[----:B0-----:R-:W-:-:S03]  /*31160*/  LEA.HI.X.SX32 R3, R26, R4, 0x1, P2 ;  /* 0x000000041a037211 */ /* 0x001fc600010f0eff */
[----:B------:R-:W5:Y:S01]  /*31170*/  LDL.LU R26, [R1+0x850] ;  /* 0x00085000011a7983 */ /* 0x000f620000300800 */
[----:B------:R-:W-:-:S05]  /*31180*/  LEA.HI.X.SX32 R6, R23, R4, 0x1, P3 ;  /* 0x0000000417067211 */ /* 0x000fca00018f0eff */
[----:B------:R-:W-:Y:S04]  /*31190*/  STL [R1+0xba0], R6 ;  /* 0x000ba00601007387 */ /* 0x000fe80000100800 */
[----:B------:R-:W4:Y:S04]  /*311a0*/  LDL.LU R23, [R1+0x818] ;  /* 0x0008180001177983 */ /* 0x000f280000300800 */
[----:B------:R-:W0:Y:S01]  /*311b0*/  S2R R28, SR_TID.X ;  /* 0x00000000001c7919 */ /* 0x000e220000002100 */
[----:B------:R-:W-:-:S03]  /*311c0*/  LEA.HI.X.SX32 R0, R0, R4, 0x1, P0 ;  /* 0x0000000400007211 */ /* 0x000fc600000f0eff */
[----:B------:R1:W-:Y:S02]  /*311d0*/  STL [R1+0xba4], R3 ;  /* 0x000ba40301007387 */ /* 0x0003e40000100800 */
[----:B-1----:R-:W-:-:S05]  /*311e0*/  LEA.HI.X.SX32 R3, R27, R4, 0x1, P1 ;  /* 0x000000041b037211 */ /* 0x002fca00008f0eff */
[----:B------:R-:W-:Y:S04]  /*311f0*/  STL [R1+0xba8], R3 ;  /* 0x000ba80301007387 */ /* 0x000fe80000100800 */
[----:B------:R1:W-:Y:S04]  /*31200*/  STL [R1+0xbac], R0 ;  /* 0x000bac0001007387 */ /* 0x0003e80000100800 */
[----:B------:R-:W4:Y:S01]  /*31210*/  LDL.LU R12, [R1+0x814] ;  /* 0x00081400010c7983 */ /* 0x000f220000300800 */
[----:B0-----:R-:W-:-:S03]  /*31220*/  SHF.R.U32.HI R7, RZ, 0x6, R28 ;  /* 0x00000006ff077819 */ /* 0x001fc6000001161c */
[----:B------:R-:W4:Y:S01]  /*31230*/  LDL.LU R13, [R1+0x81c] ;  /* 0x00081c00010d7983 */ /* 0x000f220000300800 */
[----:B-1----:R-:W-:Y:S02]  /*31240*/  LEA.HI.X.SX32 R0, R2, R4, 0x1, P6 ;  /* 0x0000000402007211 */ /* 0x002fe400030f0eff */
[----:B------:R-:W-:-:S03]  /*31250*/  SGXT.U32 R7, R7, 0x1 ;  /* 0x000000010707781a */ /* 0x000fc60000000000 */
[----:B------:R0:W-:Y:S01]  /*31260*/  STL [R1+0x994], R0 ;  /* 0x0009940001007387 */ /* 0x0001e20000100800 */
[----:B------:R-:W-:-:S03]  /*31270*/  LOP3.LUT R28, R7, 0x7e, RZ, 0xfc, !PT ;  /* 0x0000007e071c7812 */ /* 0x000fc600078efcff */
[----:B------:R-:W4:Y:S01]  /*31280*/  LDL.LU R22, [R1+0x820] ;  /* 0x0008200001167983 */ /* 0x000f220000300800 */
[C---:B------:R-:W-:Y:S01]  /*31290*/  LOP3.LUT R8, R7.reuse, 0x7e, RZ, 0xfc, !PT ;  /* 0x0000007e07087812 */ /* 0x040fe200078efcff */
[----:B------:R-:W-:Y:S02]  /*312a0*/  IMAD.MOV R6, RZ, RZ, -c[0x0][0x188] ;  /* 0x80006200ff067624 */ /* 0x000fe400078e02ff */
[----:B------:R-:W4:Y:S01]  /*312b0*/  LDL.LU R14, [R1+0x828] ;  /* 0x00082800010e7983 */ /* 0x000f220000300800 */
[----:B------:R-:W-:Y:S02]  /*312c0*/  IMAD R28, R28, c[0x0][0x188], RZ ;  /* 0x000062001c1c7a24 */ /* 0x000fe400078e02ff */
[----:B------:R-:W-:Y:S01]  /*312d0*/  IMAD R8, R8, c[0x0][0x188], RZ ;  /* 0x0000620008087a24 */ /* 0x000fe200078e02ff */
[----:B------:R-:W4:Y:S01]  /*312e0*/  LDL.LU R15, [R1+0x82c] ;  /* 0x00082c00010f7983 */ /* 0x000f220000300800 */
[----:B------:R-:W-:Y:S02]  /*312f0*/  IMAD R20, R7, c[0x0][0x188], RZ ;  /* 0x0000620007147a24 */ /* 0x000fe400078e02ff */
[----:B------:R-:W-:Y:S01]  /*31300*/  IMAD R28, R6, 0x2, R28 ;  /* 0x00000002061c7824 */ /* 0x000fe200078e021c */
[----:B------:R-:W4:Y:S01]  /*31310*/  LDL.LU R21, [R1+0x830] ;  /* 0x0008300001157983 */ /* 0x000f220000300800 */
[----:B--2---:R-:W-:-:S04]  /*31320*/  LEA R2, P0, R29, c[0x0][0x160], 0x1 ;  /* 0x000058001d027a11 */ /* 0x004fc800078008ff */
[----:B0-----:R-:W-:Y:S02]  /*31330*/  LEA.HI.X.SX32 R0, R29, c[0x0][0x164], 0x1, P0 ;  /* 0x000059001d007a11 */ /* 0x001fe400000f0eff */
[----:B------:R-:W-:-:S05]  /*31340*/  LOP3.LUT R29, R7, 0x7e, RZ, 0xfc, !PT ;  /* 0x0000007e071d7812 */ /* 0x000fca00078efcff */
[----:B------:R-:W-:Y:S01]  /*31350*/  IMAD R29, R29, c[0x0][0x188], RZ ;  /* 0x000062001d1d7a24 */ /* 0x000fe200078e02ff */
[----:B------:R-:W-:-:S03]  /*31360*/  LEA R7, P1, R8, R2, 0x1 ;  /* 0x0000000208077211 */ /* 0x000fc600078208ff */
[----:B------:R-:W-:-:S04]  /*31370*/  IMAD R29, R6, 0x2, R29 ;  /* 0x00000002061d7824 */ /* 0x000fc800078e021d */
[----:B------:R-:W-:Y:S01]  /*31380*/  IMAD R29, R6, 0x2, R29 ;  /* 0x00000002061d7824 */ /* 0x000fe200078e021d */
[-C--:B------:R-:W-:Y:S01]  /*31390*/  LEA R6, P2, R28, R2.reuse, 0x1 ;  /* 0x000000021c067211 */ /* 0x080fe200078408ff */
[----:B------:R0:W-:Y:S04]  /*313a0*/  STL [R1+0x99c], R7 ;  /* 0x00099c0701007387 */ /* 0x0001e80000100800 */
[----:B------:R-:W-:Y:S04]  /*313b0*/  STL [R1+0x9a4], R6 ;  /* 0x0009a40601007387 */ /* 0x000fe80000100800 */
[----:B------:R-:W2:Y:S01]  /*313c0*/  LDL.LU R16, [R1+0x838] ;  /* 0x0008380001107983 */ /* 0x000ea20000300800 */
[----:B0-----:R-:W-:-:S05]  /*313d0*/  LEA R7, P5, R29, R2, 0x1 ;  /* 0x000000021d077211 */ /* 0x001fca00078a08ff */
[----:B------:R3:W-:Y:S04]  /*313e0*/  STL [R1+0x9ac], R7 ;  /* 0x0009ac0701007387 */ /* 0x0007e80000100800 */
[----:B------:R-:W2:Y:S01]  /*313f0*/  LDL.LU R17, [R1+0x834] ;  /* 0x0008340001117983 */ /* 0x000ea20000300800 */
[-C--:B---3--:R-:W-:Y:S02]  /*31400*/  LEA R7, P3, R10, R2.reuse, 0x1 ;  /* 0x000000020a077211 */ /* 0x088fe400078608ff */
[----:B-----5:R-:W-:-:S05]  /*31410*/  LEA R9, P4, R26, R2, 0x1 ;  /* 0x000000021a097211 */ /* 0x020fca00078808ff */
[----:B------:R4:W-:Y:S04]  /*31420*/  STL [R1+0x9b4], R9 ;  /* 0x0009b40901007387 */ /* 0x0009e80000100800 */
[----:B------:R-:W3:Y:S01]  /*31430*/  LDL.LU R25, [R1+0x83c] ;  /* 0x00083c0001197983 */ /* 0x000ee20000300800 */
[----:B----4-:R-:W-:-:S03]  /*31440*/  LEA R9, P0, R11, R2, 0x1 ;  /* 0x000000020b097211 */ /* 0x010fc600078008ff */
[----:B------:R-:W-:Y:S04]  /*31450*/  STL [R1+0x9bc], R7 ;  /* 0x0009bc0701007387 */ /* 0x000fe80000100800 */
[----:B------:R0:W-:Y:S04]  /*31460*/  STL [R1+0x9c4], R9 ;  /* 0x0009c40901007387 */ /* 0x0001e80000100800 */
[----:B------:R-:W4:Y:S01]  /*31470*/  LDL.LU R18, [R1+0x848] ;  /* 0x0008480001127983 */ /* 0x000f220000300800 */
[----:B0-----:R-:W-:Y:S02]  /*31480*/  LEA.HI.X.SX32 R9, R8, R0, 0x1, P1 ;  /* 0x0000000008097211 */ /* 0x001fe400008f0eff */
[----:B------:R-:W-:-:S03]  /*31490*/  LEA R8, P1, R23, R2, 0x1 ;  /* 0x0000000217087211 */ /* 0x000fc600078208ff */
[----:B------:R0:W-:Y:S04]  /*314a0*/  STL [R1+0x998], R9 ;  /* 0x0009980901007387 */ /* 0x0001e80000100800 */
[----:B------:R-:W5:Y:S04]  /*314b0*/  LDL.LU R19, [R1+0x840] ;  /* 0x0008400001137983 */ /* 0x000f680000300800 */
[----:B------:R-:W-:Y:S01]  /*314c0*/  STL [R1+0x9cc], R8 ;  /* 0x0009cc0801007387 */ /* 0x000fe20000100800 */
[----:B0-----:R-:W-:-:S03]  /*314d0*/  LEA.HI.X.SX32 R9, R28, R0, 0x1, P2 ;  /* 0x000000001c097211 */ /* 0x001fc600010f0eff */
[----:B------:R-:W5:Y:S04]  /*314e0*/  LDL.LU R28, [R1+0x844] ;  /* 0x00084400011c7983 */ /* 0x000f680000300800 */
[----:B------:R0:W-:Y:S02]  /*314f0*/  STL [R1+0x9a0], R9 ;  /* 0x0009a00901007387 */ /* 0x0001e40000100800 */
[----:B0-----:R-:W-:Y:S02]  /*31500*/  LEA.HI.X.SX32 R9, R29, R0, 0x1, P5 ;  /* 0x000000001d097211 */ /* 0x001fe400028f0eff */
[----:B------:R-:W5:Y:S01]  /*31510*/  LDL.LU R29, [R1+0x80c] ;  /* 0x00080c00011d7983 */ /* 0x000f620000300800 */
[----:B------:R-:W-:-:S05]  /*31520*/  LEA R27, P2, R12, R2, 0x1 ;  /* 0x000000020c1b7211 */ /* 0x000fca00078408ff */
[----:B------:R0:W-:Y:S04]  /*31530*/  STL [R1+0x9d4], R27 ;  /* 0x0009d41b01007387 */ /* 0x0001e80000100800 */
[----:B------:R-:W-:Y:S01]  /*31540*/  STL [R1+0x9a8], R9 ;  /* 0x0009a80901007387 */ /* 0x000fe20000100800 */
[----:B0-----:R-:W-:-:S05]  /*31550*/  LEA R27, P5, R13, R2, 0x1 ;  /* 0x000000020d1b7211 */ /* 0x001fca00078a08ff */
[----:B------:R0:W-:Y:S02]  /*31560*/  STL [R1+0x9dc], R27 ;  /* 0x0009dc1b01007387 */ /* 0x0001e40000100800 */
[----:B0-----:R-:W-:Y:S02]  /*31570*/  LEA.HI.X.SX32 R27, R26, R0, 0x1, P4 ;  /* 0x000000001a1b7211 */ /* 0x001fe400020f0eff */
[----:B------:R-:W-:-:S03]  /*31580*/  LEA R26, P4, R22, R2, 0x1 ;  /* 0x00000002161a7211 */ /* 0x000fc600078808ff */
[----:B------:R0:W-:Y:S04]  /*31590*/  STL [R1+0x9b0], R27 ;  /* 0x0009b01b01007387 */ /* 0x0001e80000100800 */
[----:B------:R1:W-:Y:S01]  /*315a0*/  STL [R1+0x9e4], R26 ;  /* 0x0009e41a01007387 */ /* 0x0003e20000100800 */
[----:B0-----:R-:W-:Y:S02]  /*315b0*/  LEA.HI.X.SX32 R27, R10, R0, 0x1, P3 ;  /* 0x000000000a1b7211 */ /* 0x001fe400018f0eff */
[----:B-1----:R-:W-:-:S03]  /*315c0*/  LEA R26, P3, R14, R2, 0x1 ;  /* 0x000000020e1a7211 */ /* 0x002fc600078608ff */
[----:B------:R0:W-:Y:S04]  /*315d0*/  STL [R1+0x9b8], R27 ;  /* 0x0009b81b01007387 */ /* 0x0001e80000100800 */
[----:B------:R1:W-:Y:S01]  /*315e0*/  STL [R1+0x9ec], R26 ;  /* 0x0009ec1a01007387 */ /* 0x0003e20000100800 */
[----:B0-----:R-:W-:Y:S02]  /*315f0*/  LEA.HI.X.SX32 R27, R11, R0, 0x1, P0 ;  /* 0x000000000b1b7211 */ /* 0x001fe400000f0eff */
[----:B-1----:R-:W-:-:S03]  /*31600*/  LEA R26, P0, R15, R2, 0x1 ;  /* 0x000000020f1a7211 */ /* 0x002fc600078008ff */
[----:B------:R0:W-:Y:S04]  /*31610*/  STL [R1+0x9c0], R27 ;  /* 0x0009c01b01007387 */ /* 0x0001e80000100800 */
[----:B------:R1:W-:Y:S01]  /*31620*/  STL [R1+0xa08], R26 ;  /* 0x000a081a01007387 */ /* 0x0003e20000100800 */
[-C--:B0-----:R-:W-:Y:S02]  /*31630*/  LEA.HI.X.SX32 R27, R23, R0.reuse, 0x1, P1 ;  /* 0x00000000171b7211 */ /* 0x081fe400008f0eff */
[----:B------:R-:W-:Y:S02]  /*31640*/  LEA.HI.X.SX32 R23, R12, R0, 0x1, P2 ;  /* 0x000000000c177211 */ /* 0x000fe400010f0eff */
[----:B-1----:R-:W-:Y:S01]  /*31650*/  LEA R26, P1, R21, R2, 0x1 ;  /* 0x00000002151a7211 */ /* 0x002fe200078208ff */
[----:B------:R-:W-:Y:S04]  /*31660*/  STL [R1+0x9c8], R27 ;  /* 0x0009c81b01007387 */ /* 0x000fe80000100800 */
[----:B------:R0:W-:Y:S04]  /*31670*/  STL [R1+0xa10], R26 ;  /* 0x000a101a01007387 */ /* 0x0001e80000100800 */
[----:B------:R1:W-:Y:S01]  /*31680*/  STL [R1+0x9d0], R23 ;  /* 0x0009d01701007387 */ /* 0x0003e20000100800 */
[----:B0-----:R-:W-:Y:S01]  /*31690*/  LEA.HI.X.SX32 R26, R13, R0, 0x1, P5 ;  /* 0x000000000d1a7211 */ /* 0x001fe200028f0eff */
[----:B------:R-:W-:-:S04]  /*316a0*/  IMAD.MOV R24, RZ, RZ, -c[0x0][0x188] ;  /* 0x80006200ff187624 */ /* 0x000fc800078e02ff */
[----:B------:R-:W-:-:S04]  /*316b0*/  IMAD R3, R24, 0x2, R5 ;  /* 0x0000000218037824 */ /* 0x000fc800078e0205 */
[----:B------:R-:W-:Y:S01]  /*316c0*/  IMAD R4, R24, 0x2, R3 ;  /* 0x0000000218047824 */ /* 0x000fe200078e0203 */
[----:B--2---:R-:W-:-:S05]  /*316d0*/  LEA R27, P2, R16, R2, 0x1 ;  /* 0x00000002101b7211 */ /* 0x004fca00078408ff */
[----:B------:R-:W-:Y:S01]  /*316e0*/  STL [R1+0xa18], R27 ;  /* 0x000a181b01007387 */ /* 0x000fe20000100800 */
[----:B-1----:R-:W-:-:S03]  /*316f0*/  LEA R23, P5, R17, R2, 0x1 ;  /* 0x0000000211177211 */ /* 0x002fc600078a08ff */
[----:B------:R0:W-:Y:S04]  /*31700*/  STL [R1+0x9d8], R26 ;  /* 0x0009d81a01007387 */ /* 0x0001e80000100800 */
[----:B------:R3:W-:Y:S01]  /*31710*/  STL [R1+0xa20], R23 ;  /* 0x000a201701007387 */ /* 0x0007e20000100800 */
[-C--:B0-----:R-:W-:Y:S02]  /*31720*/  LEA.HI.X.SX32 R26, R22, R0.reuse, 0x1, P4 ;  /* 0x00000000161a7211 */ /* 0x081fe400020f0eff */
[----:B------:R-:W-:-:S03]  /*31730*/  LEA.HI.X.SX32 R22, R14, R0, 0x1, P3 ;  /* 0x000000000e167211 */ /* 0x000fc600018f0eff */
[----:B------:R4:W-:Y:S01]  /*31740*/  STL [R1+0x9e0], R26 ;  /* 0x0009e01a01007387 */ /* 0x0009e20000100800 */
[----:B------:R-:W-:-:S04]  /*31750*/  IMAD R6, R24, 0x2, R4 ;  /* 0x0000000218067824 */ /* 0x000fc800078e0204 */
[----:B------:R-:W-:-:S04]  /*31760*/  IMAD R7, R24, 0x2, R6 ;  /* 0x0000000218077824 */ /* 0x000fc800078e0206 */
[----:B------:R-:W-:-:S04]  /*31770*/  IMAD R8, R24, 0x2, R7 ;  /* 0x0000000218087824 */ /* 0x000fc800078e0207 */
[----:B------:R-:W-:Y:S01]  /*31780*/  IMAD R9, R24, 0x2, R8 ;  /* 0x0000000218097824 */ /* 0x000fe200078e0208 */
[----:B---3--:R-:W-:-:S05]  /*31790*/  LEA R23, P4, R25, R2, 0x1 ;  /* 0x0000000219177211 */ /* 0x008fca00078808ff */
[----:B------:R0:W-:Y:S04]  /*317a0*/  STL [R1+0xa28], R23 ;  /* 0x000a281701007387 */ /* 0x0001e80000100800 */
[----:B------:R5:W-:Y:S01]  /*317b0*/  STL [R1+0x9e8], R22 ;  /* 0x0009e81601007387 */ /* 0x000be20000100800 */
[----:B----4-:R-:W-:Y:S02]  /*317c0*/  LEA R26, P3, R18, R2, 0x1 ;  /* 0x00000002121a7211 */ /* 0x010fe400078608ff */
[----:B0-----:R-:W-:-:S03]  /*317d0*/  LEA.HI.X.SX32 R23, R15, R0, 0x1, P0 ;  /* 0x000000000f177211 */ /* 0x001fc600000f0eff */
[----:B------:R-:W-:Y:S04]  /*317e0*/  STL [R1+0xa30], R26 ;  /* 0x000a301a01007387 */ /* 0x000fe80000100800 */
[----:B------:R0:W-:Y:S01]  /*317f0*/  STL [R1+0x9f0], R23 ;  /* 0x0009f01701007387 */ /* 0x0001e20000100800 */
[----:B-----5:R-:W-:Y:S02]  /*31800*/  LEA R22, P0, R19, R2, 0x1 ;  /* 0x0000000213167211 */ /* 0x020fe400078008ff */
[----:B0-----:R-:W-:-:S03]  /*31810*/  LEA.HI.X.SX32 R23, R21, R0, 0x1, P1 ;  /* 0x0000000015177211 */ /* 0x001fc600008f0eff */
[----:B------:R0:W-:Y:S01]  /*31820*/  STL [R1+0xa38], R22 ;  /* 0x000a381601007387 */ /* 0x0001e20000100800 */
[----:B------:R-:W-:-:S03]  /*31830*/  LEA.HI.X.SX32 R21, R16, R0, 0x1, P2 ;  /* 0x0000000010157211 */ /* 0x000fc600010f0eff */
[----:B------:R1:W-:Y:S01]  /*31840*/  STL [R1+0xa0c], R23 ;  /* 0x000a0c1701007387 */ /* 0x0003e20000100800 */
[----:B0-----:R-:W-:-:S05]  /*31850*/  LEA R22, P1, R28, R2, 0x1 ;  /* 0x000000021c167211 */ /* 0x001fca00078208ff */
[----:B------:R0:W-:Y:S01]  /*31860*/  STL [R1+0xa40], R22 ;  /* 0x000a401601007387 */ /* 0x0001e20000100800 */
[----:B-1----:R-:W-:-:S03]  /*31870*/  LEA R23, P2, R29, R2, 0x1 ;  /* 0x000000021d177211 */ /* 0x002fc600078408ff */
        /* <DEDUP_REMOVED lines=10> */
[----:B------:R1:W-:Y:S04]  /*31920*/  STL [R1+0xa58], R22 ;  /* 0x000a581601007387 */ /* 0x0003e80000100800 */
[----:B------:R2:W-:Y:S01]  /*31930*/  STL [R1+0xa2c], R21 ;  /* 0x000a2c1501007387 */ /* 0x0005e20000100800 */
[----:B0-----:R-:W-:Y:S02]  /*31940*/  LEA R23, P3, R20, R2, 0x1 ;  /* 0x0000000214177211 */ /* 0x001fe400078608ff */
[----:B-1----:R-:W-:-:S03]  /*31950*/  LEA.HI.X.SX32 R22, R19, R0, 0x1, P0 ;  /* 0x0000000013167211 */ /* 0x002fc600000f0eff */
[----:B------:R0:W-:Y:S01]  /*31960*/  STL [R1+0xb94], R23 ;  /* 0x000b941701007387 */ /* 0x0001e20000100800 */
[----:B--2---:R-:W-:-:S03]  /*31970*/  LEA.HI.X.SX32 R21, R28, R0, 0x1, P1 ;  /* 0x000000001c157211 */ /* 0x004fc600008f0eff */
[----:B------:R1:W-:Y:S04]  /*31980*/  STL [R1+0xa34], R22 ;  /* 0x000a341601007387 */ /* 0x0003e80000100800 */
[----:B------:R2:W-:Y:S01]  /*31990*/  STL [R1+0xa3c], R21 ;  /* 0x000a3c1501007387 */ /* 0x0005e20000100800 */
[----:B0-----:R-:W-:Y:S02]  /*319a0*/  LEA.HI.X.SX32 R23, R29, R0, 0x1, P2 ;  /* 0x000000001d177211 */ /* 0x001fe400010f0eff */
[----:B-1----:R-:W-:Y:S02]  /*319b0*/  LEA R22, P0, R4, R2, 0x1 ;  /* 0x0000000204167211 */ /* 0x002fe400078008ff */
[-C--:B--2---:R-:W-:Y:S01]  /*319c0*/  LEA.HI.X.SX32 R21, R5, R0.reuse, 0x1, P5 ;  /* 0x0000000005157211 */ /* 0x084fe200028f0eff */
[----:B------:R-:W-:Y:S01]  /*319d0*/  STL [R1+0xa44], R23 ;  /* 0x000a441701007387 */ /* 0x000fe20000100800 */
[----:B------:R-:W-:-:S03]  /*319e0*/  LEA.HI.X.SX32 R20, R20, R0, 0x1, P3 ;  /* 0x0000000014147211 */ /* 0x000fc600018f0eff */
[----:B------:R0:W-:Y:S04]  /*319f0*/  STL [R1+0xa4c], R21 ;  /* 0x000a4c1501007387 */ /* 0x0001e80000100800 */
[----:B------:R-:W-:Y:S01]  /*31a00*/  STL [R1+0xa60], R22 ;  /* 0x000a601601007387 */ /* 0x000fe20000100800 */
[-C--:B0-----:R-:W-:Y:S02]  /*31a10*/  LEA.HI.X.SX32 R21, R3, R0.reuse, 0x1, P4 ;  /* 0x0000000003157211 */ /* 0x081fe400020f0eff */
[----:B------:R-:W-:-:S03]  /*31a20*/  LEA.HI.X.SX32 R3, R4, R0, 0x1, P0 ;  /* 0x0000000004037211 */ /* 0x000fc600000f0eff */
[----:B------:R-:W-:Y:S04]  /*31a30*/  STL [R1+0xa54], R21 ;  /* 0x000a541501007387 */ /* 0x000fe80000100800 */
[----:B------:R0:W-:Y:S04]  /*31a40*/  STL [R1+0xb90], R20 ;  /* 0x000b901401007387 */ /* 0x0001e80000100800 */
[----:B------:R1:W-:Y:S01]  /*31a50*/  STL [R1+0xa5c], R3 ;  /* 0x000a5c0301007387 */ /* 0x0003e20000100800 */
[-C--:B0-----:R-:W-:Y:S02]  /*31a60*/  LEA R20, P0, R6, R2.reuse, 0x1 ;  /* 0x0000000206147211 */ /* 0x081fe400078008ff */
[----:B-1----:R-:W-:-:S03]  /*31a70*/  LEA R3, P1, R7, R2, 0x1 ;  /* 0x0000000207037211 */ /* 0x002fc600078208ff */
[----:B------:R-:W-:Y:S01]  /*31a80*/  STL [R1+0xa68], R20 ;  /* 0x000a681401007387 */ /* 0x000fe20000100800 */
[----:B------:R-:W-:-:S03]  /*31a90*/  LEA R21, P2, R8, R2, 0x1 ;  /* 0x0000000208157211 */ /* 0x000fc600078408ff */
[----:B------:R0:W-:Y:S01]  /*31aa0*/  STL [R1+0xa70], R3 ;  /* 0x000a700301007387 */ /* 0x0001e20000100800 */
[-C--:B------:R-:W-:Y:S01]  /*31ab0*/  LEA.HI.X.SX32 R7, R7, R0.reuse, 0x1, P1 ;  /* 0x0000000007077211 */ /* 0x080fe200008f0eff */
[----:B------:R-:W-:Y:S02]  /*31ac0*/  IMAD R10, R24, 0x2, R9 ;  /* 0x00000002180a7824 */ /* 0x000fe400078e0209 */
[----:B------:R-:W-:Y:S01]  /*31ad0*/  STL [R1+0xa78], R21 ;  /* 0x000a781501007387 */ /* 0x000fe20000100800 */
[-C--:B0-----:R-:W-:Y:S02]  /*31ae0*/  LEA.HI.X.SX32 R3, R6, R0.reuse, 0x1, P0 ;  /* 0x0000000006037211 */ /* 0x081fe400000f0eff */
[----:B------:R-:W-:Y:S01]  /*31af0*/  LEA.HI.X.SX32 R6, R8, R0, 0x1, P2 ;  /* 0x0000000008067211 */ /* 0x000fe200010f0eff */
[----:B------:R-:W-:Y:S02]  /*31b00*/  IMAD R11, R24, 0x2, R10 ;  /* 0x00000002180b7824 */ /* 0x000fe400078e020a */
[----:B------:R-:W-:Y:S01]  /*31b10*/  STL [R1+0xa64], R3 ;  /* 0x000a640301007387 */ /* 0x000fe20000100800 */
[----:B------:R-:W-:-:S03]  /*31b20*/  LEA R8, P0, R9, R2, 0x1 ;  /* 0x0000000209087211 */ /* 0x000fc600078008ff */
[----:B------:R0:W-:Y:S04]  /*31b30*/  STL [R1+0xa6c], R7 ;  /* 0x000a6c0701007387 */ /* 0x0001e80000100800 */
[----:B------:R1:W-:Y:S01]  /*31b40*/  STL [R1+0xa74], R6 ;  /* 0x000a740601007387 */ /* 0x0003e20000100800 */
[----:B------:R-:W-:-:S03]  /*31b50*/  IMAD R12, R24, 0x2, R11 ;  /* 0x00000002180c7824 */ /* 0x000fc600078e020b */
[----:B------:R2:W-:Y:S01]  /*31b60*/  STL [R1+0xa80], R8 ;  /* 0x000a800801007387 */ /* 0x0005e20000100800 */
[-C--:B0-----:R-:W-:Y:S02]  /*31b70*/  LEA R7, P2, R11, R2.reuse, 0x1 ;  /* 0x000000020b077211 */ /* 0x081fe400078408ff */
[----:B-1----:R-:W-:Y:S01]  /*31b80*/  LEA R6, P1, R10, R2, 0x1 ;  /* 0x000000020a067211 */ /* 0x002fe200078208ff */
[----:B------:R-:W-:-:S04]  /*31b90*/  IMAD R13, R24, 0x2, R12 ;  /* 0x00000002180d7824 */ /* 0x000fc800078e020c */
[----:B------:R0:W-:Y:S01]  /*31ba0*/  STL [R1+0xa88], R6 ;  /* 0x000a880601007387 */ /* 0x0001e20000100800 */
[-C--:B--2---:R-:W-:Y:S01]  /*31bb0*/  LEA.HI.X.SX32 R8, R10, R0.reuse, 0x1, P1 ;  /* 0x000000000a087211 */ /* 0x084fe200008f0eff */
[----:B------:R-:W-:Y:S02]  /*31bc0*/  IMAD R14, R24, 0x2, R13 ;  /* 0x00000002180e7824 */ /* 0x000fe400078e020d */
[----:B------:R1:W-:Y:S01]  /*31bd0*/  STL [R1+0xa90], R7 ;  /* 0x000a900701007387 */ /* 0x0003e20000100800 */
[-C--:B0-----:R-:W-:Y:S02]  /*31be0*/  LEA.HI.X.SX32 R6, R9, R0.reuse, 0x1, P0 ;  /* 0x0000000009067211 */ /* 0x081fe400000f0eff */
[----:B-1----:R-:W-:-:S03]  /*31bf0*/  LEA.HI.X.SX32 R7, R11, R0, 0x1, P2 ;  /* 0x000000000b077211 */ /* 0x002fc600010f0eff */
[----:B------:R-:W-:Y:S01]  /*31c00*/  STL [R1+0xa7c], R6 ;  /* 0x000a7c0601007387 */ /* 0x000fe20000100800 */
[----:B------:R-:W-:-:S03]  /*31c10*/  LEA R9, P1, R13, R2, 0x1 ;  /* 0x000000020d097211 */ /* 0x000fc600078208ff */
[----:B------:R0:W-:Y:S01]  /*31c20*/  STL [R1+0xa84], R8 ;  /* 0x000a840801007387 */ /* 0x0001e20000100800 */
[----:B------:R-:W-:-:S03]  /*31c30*/  IMAD R15, R24, 0x2, R14 ;  /* 0x00000002180f7824 */ /* 0x000fc600078e020e */
[----:B------:R1:W-:Y:S01]  /*31c40*/  STL [R1+0xa8c], R7 ;  /* 0x000a8c0701007387 */ /* 0x0003e20000100800 */
[-C--:B0-----:R-:W-:Y:S02]  /*31c50*/  LEA R8, P0, R12, R2.reuse, 0x1 ;  /* 0x000000020c087211 */ /* 0x081fe400078008ff */
[----:B-1----:R-:W-:-:S03]  /*31c60*/  LEA R7, P2, R14, R2, 0x1 ;  /* 0x000000020e077211 */ /* 0x002fc600078408ff */
[----:B------:R-:W-:Y:S01]  /*31c70*/  STL [R1+0xa98], R8 ;  /* 0x000a980801007387 */ /* 0x000fe20000100800 */
[----:B------:R-:W-:-:S03]  /*31c80*/  LEA.HI.X.SX32 R10, R13, R0, 0x1, P1 ;  /* 0x000000000d0a7211 */ /* 0x000fc600008f0eff */
[----:B------:R0:W-:Y:S01]  /*31c90*/  STL [R1+0xaa0], R9 ;  /* 0x000aa00901007387 */ /* 0x0001e20000100800 */
[----:B------:R-:W-:-:S03]  /*31ca0*/  IMAD R16, R24, 0x2, R15 ;  /* 0x0000000218107824 */ /* 0x000fc600078e020f */
[----:B------:R1:W-:Y:S01]  /*31cb0*/  STL [R1+0xaa8], R7 ;  /* 0x000aa80701007387 */ /* 0x0003e20000100800 */
[-C--:B0-----:R-:W-:Y:S02]  /*31cc0*/  LEA.HI.X.SX32 R9, R12, R0.reuse, 0x1, P0 ;  /* 0x000000000c097211 */ /* 0x081fe400000f0eff */
[----:B-1----:R-:W-:-:S03]  /*31cd0*/  LEA.HI.X.SX32 R7, R14, R0, 0x1, P2 ;  /* 0x000000000e077211 */ /* 0x002fc600010f0eff */
[----:B------:R-:W-:Y:S01]  /*31ce0*/  STL [R1+0xa94], R9 ;  /* 0x000a940901007387 */ /* 0x000fe20000100800 */
[----:B------:R-:W-:-:S03]  /*31cf0*/  IMAD R17, R24, 0x2, R16 ;  /* 0x0000000218117824 */ /* 0x000fc600078e0210 */
[----:B------:R0:W-:Y:S01]  /*31d00*/  STL [R1+0xa9c], R10 ;  /* 0x000a9c0a01007387 */ /* 0x0001e20000100800 */
[----:B------:R-:W-:-:S03]  /*31d10*/  IMAD R18, R24, 0x2, R17 ;  /* 0x0000000218127824 */ /* 0x000fc600078e0211 */
[----:B------:R1:W-:Y:S01]  /*31d20*/  STL [R1+0xaa4], R7 ;  /* 0x000aa40701007387 */ /* 0x0003e20000100800 */
[-C--:B------:R-:W-:Y:S02]  /*31d30*/  LEA R11, P2, R17, R2.reuse, 0x1 ;  /* 0x00000002110b7211 */ /* 0x080fe400078408ff */
[-C--:B0-----:R-:W-:Y:S02]  /*31d40*/  LEA R10, P0, R15, R2.reuse, 0x1 ;  /* 0x000000020f0a7211 */ /* 0x081fe400078008ff */
[----:B-1----:R-:W-:-:S03]  /*31d50*/  LEA R7, P1, R16, R2, 0x1 ;  /* 0x0000000210077211 */ /* 0x002fc600078208ff */
[----:B------:R-:W-:Y:S01]  /*31d60*/  STL [R1+0xab0], R10 ;  /* 0x000ab00a01007387 */ /* 0x000fe20000100800 */
[----:B------:R-:W-:-:S03]  /*31d70*/  IMAD R19, R24, 0x2, R18 ;  /* 0x0000000218137824 */ /* 0x000fc600078e0212 */
[----:B------:R0:W-:Y:S01]  /*31d80*/  STL [R1+0xab8], R7 ;  /* 0x000ab80701007387 */ /* 0x0001e20000100800 */
[-C--:B------:R-:W-:Y:S01]  /*31d90*/  LEA.HI.X.SX32 R12, R16, R0.reuse, 0x1, P1 ;  /* 0x00000000100c7211 */ /* 0x080fe200008f0eff */
        /* <DEDUP_REMOVED lines=12> */
[----:B------:R-:W-:Y:S01]  /*31e60*/  IMAD R20, R24, 0x2, R4 ;  /* 0x0000000218147824 */ /* 0x000fe200078e0204 */
[----:B------:R-:W-:Y:S02]  /*31e70*/  LEA.HI.X.SX32 R14, R18, R0, 0x1, P0 ;  /* 0x00000000120e7211 */ /* 0x000fe400000f0eff */
[----:B------:R0:W-:Y:S04]  /*31e80*/  STL [R1+0xad0], R13 ;  /* 0x000ad00d01007387 */ /* 0x0001e80000100800 */
[----:B------:R1:W-:Y:S01]  /*31e90*/  STL [R1+0xad8], R11 ;  /* 0x000ad80b01007387 */ /* 0x0003e20000100800 */
[----:B------:R-:W-:-:S03]  /*31ea0*/  IMAD R3, R24, 0x2, R20 ;  /* 0x0000000218037824 */ /* 0x000fc600078e0214 */
[----:B------:R2:W-:Y:S01]  /*31eb0*/  STL [R1+0xac4], R14 ;  /* 0x000ac40e01007387 */ /* 0x0005e20000100800 */
[-C--:B0-----:R-:W-:Y:S02]  /*31ec0*/  LEA.HI.X.SX32 R13, R5, R0.reuse, 0x1, P2 ;  /* 0x00000000050d7211 */ /* 0x081fe400010f0eff */
[----:B-1----:R-:W-:Y:S01]  /*31ed0*/  LEA.HI.X.SX32 R11, R19, R0, 0x1, P1 ;  /* 0x00000000130b7211 */ /* 0x002fe200008f0eff */
[----:B------:R-:W-:-:S04]  /*31ee0*/  IMAD R21, R24, 0x2, R3 ;  /* 0x0000000218157824 */ /* 0x000fc800078e0203 */
[----:B------:R0:W-:Y:S01]  /*31ef0*/  STL [R1+0xacc], R11 ;  /* 0x000acc0b01007387 */ /* 0x0001e20000100800 */
[----:B--2---:R-:W-:-:S03]  /*31f00*/  LEA R14, P1, R20, R2, 0x1 ;  /* 0x00000002140e7211 */ /* 0x004fc600078208ff */
[----:B------:R1:W-:Y:S01]  /*31f10*/  STL [R1+0xad4], R13 ;  /* 0x000ad40d01007387 */ /* 0x0003e20000100800 */
[-C--:B0-----:R-:W-:Y:S02]  /*31f20*/  LEA R11, P0, R4, R2.reuse, 0x1 ;  /* 0x00000002040b7211 */ /* 0x081fe400078008ff */
[----:B-1----:R-:W-:-:S03]  /*31f30*/  LEA R13, P2, R3, R2, 0x1 ;  /* 0x00000002030d7211 */ /* 0x002fc600078408ff */
[----:B------:R-:W-:Y:S01]  /*31f40*/  STL [R1+0xae0], R11 ;  /* 0x000ae00b01007387 */ /* 0x000fe20000100800 */
[----:B------:R-:W-:Y:S01]  /*31f50*/  IMAD R6, R24, 0x2, R21 ;  /* 0x0000000218067824 */ /* 0x000fe200078e0215 */
[-C--:B------:R-:W-:Y:S02]  /*31f60*/  LEA.HI.X.SX32 R4, R4, R0.reuse, 0x1, P0 ;  /* 0x0000000004047211 */ /* 0x080fe400000f0eff */
[----:B------:R-:W-:Y:S01]  /*31f70*/  STL [R1+0xae8], R14 ;  /* 0x000ae80e01007387 */ /* 0x000fe20000100800 */
[----:B------:R-:W-:-:S03]  /*31f80*/  LEA.HI.X.SX32 R3, R3, R0, 0x1, P2 ;  /* 0x0000000003037211 */ /* 0x000fc600010f0eff */
[----:B------:R0:W-:Y:S01]  /*31f90*/  STL [R1+0xaf0], R13 ;  /* 0x000af00d01007387 */ /* 0x0001e20000100800 */
[----:B------:R-:W-:-:S03]  /*31fa0*/  IMAD R8, R24, 0x2, R6 ;  /* 0x0000000218087824 */ /* 0x000fc600078e0206 */
[----:B------:R-:W-:Y:S01]  /*31fb0*/  STL [R1+0xadc], R4 ;  /* 0x000adc0401007387 */ /* 0x000fe20000100800 */
[----:B0-----:R-:W-:Y:S02]  /*31fc0*/  LEA.HI.X.SX32 R13, R20, R0, 0x1, P1 ;  /* 0x00000000140d7211 */ /* 0x001fe400008f0eff */
[----:B------:R-:W-:-:S03]  /*31fd0*/  LEA R14, P2, R8, R2, 0x1 ;  /* 0x00000002080e7211 */ /* 0x000fc600078408ff */
[----:B------:R0:W-:Y:S04]  /*31fe0*/  STL [R1+0xae4], R13 ;  /* 0x000ae40d01007387 */ /* 0x0001e80000100800 */
[----:B------:R1:W-:Y:S01]  /*31ff0*/  STL [R1+0xaec], R3 ;  /* 0x000aec0301007387 */ /* 0x0003e20000100800 */
[----:B------:R-:W-:Y:S01]  /*32000*/  IMAD R9, R24, 0x2, R8 ;  /* 0x0000000218097824 */ /* 0x000fe200078e0208 */
[-C--:B0-----:R-:W-:Y:S02]  /*32010*/  LEA R13, P0, R21, R2.reuse, 0x1 ;  /* 0x00000002150d7211 */ /* 0x081fe400078008ff */
[----:B-1----:R-:W-:-:S03]  /*32020*/  LEA R3, P1, R6, R2, 0x1 ;  /* 0x0000000206037211 */ /* 0x002fc600078208ff */
[----:B------:R-:W-:Y:S01]  /*32030*/  STL [R1+0xaf8], R13 ;  /* 0x000af80d01007387 */ /* 0x000fe20000100800 */
[----:B------:R-:W-:-:S03]  /*32040*/  IMAD R10, R24, 0x2, R9 ;  /* 0x00000002180a7824 */ /* 0x000fc600078e0209 */
[----:B------:R0:W-:Y:S04]  /*32050*/  STL [R1+0xb00], R3 ;  /* 0x000b000301007387 */ /* 0x0001e80000100800 */
[----:B------:R1:W-:Y:S01]  /*32060*/  STL [R1+0xb08], R14 ;  /* 0x000b080e01007387 */ /* 0x0003e20000100800 */
[----:B------:R-:W-:Y:S01]  /*32070*/  IMAD R7, R24, 0x2, R10 ;  /* 0x0000000218077824 */ /* 0x000fe200078e020a */
[-C--:B0-----:R-:W-:Y:S02]  /*32080*/  LEA.HI.X.SX32 R3, R21, R0.reuse, 0x1, P0 ;  /* 0x0000000015037211 */ /* 0x081fe400000f0eff */
[-C--:B-1----:R-:W-:Y:S02]  /*32090*/  LEA.HI.X.SX32 R14, R6, R0.reuse, 0x1, P1 ;  /* 0x00000000060e7211 */ /* 0x082fe400008f0eff */
[----:B------:R-:W-:Y:S01]  /*320a0*/  LEA.HI.X.SX32 R6, R8, R0, 0x1, P2 ;  /* 0x0000000008067211 */ /* 0x000fe200010f0eff */
[----:B------:R-:W-:Y:S01]  /*320b0*/  STL [R1+0xaf4], R3 ;  /* 0x000af40301007387 */ /* 0x000fe20000100800 */
[----:B------:R-:W-:-:S03]  /*320c0*/  LEA R8, P0, R9, R2, 0x1 ;  /* 0x0000000209087211 */ /* 0x000fc600078008ff */
[----:B------:R0:W-:Y:S01]  /*320d0*/  STL [R1+0xafc], R14 ;  /* 0x000afc0e01007387 */ /* 0x0001e20000100800 */
[----:B------:R-:W-:-:S03]  /*320e0*/  IMAD R12, R24, 0x2, R7 ;  /* 0x00000002180c7824 */ /* 0x000fc600078e0207 */
[----:B------:R1:W-:Y:S01]  /*320f0*/  STL [R1+0xb04], R6 ;  /* 0x000b040601007387 */ /* 0x0003e20000100800 */
[----:B------:R-:W-:-:S03]  /*32100*/  IMAD R5, R24, 0x2, R12 ;  /* 0x0000000218057824 */ /* 0x000fc600078e020c */
[----:B------:R-:W-:Y:S01]  /*32110*/  STL [R1+0xb10], R8 ;  /* 0x000b100801007387 */ /* 0x000fe20000100800 */
[-C--:B0-----:R-:W-:Y:S02]  /*32120*/  LEA R14, P2, R7, R2.reuse, 0x1 ;  /* 0x00000002070e7211 */ /* 0x081fe400078408ff */
[----:B-1----:R-:W-:Y:S01]  /*32130*/  LEA R6, P1, R10, R2, 0x1 ;  /* 0x000000020a067211 */ /* 0x002fe200078208ff */
[----:B------:R-:W-:-:S04]  /*32140*/  IMAD R11, R24, 0x2, R5 ;  /* 0x00000002180b7824 */ /* 0x000fc800078e0205 */
[----:B------:R0:W-:Y:S01]  /*32150*/  STL [R1+0xb18], R6 ;  /* 0x000b180601007387 */ /* 0x0001e20000100800 */
[----:B------:R-:W-:-:S03]  /*32160*/  LEA.HI.X.SX32 R10, R10, R0, 0x1, P1 ;  /* 0x000000000a0a7211 */ /* 0x000fc600008f0eff */
[----:B------:R-:W-:Y:S01]  /*32170*/  STL [R1+0xb20], R14 ;  /* 0x000b200e01007387 */ /* 0x000fe20000100800 */
[-C--:B0-----:R-:W-:Y:S02]  /*32180*/  LEA.HI.X.SX32 R6, R9, R0.reuse, 0x1, P0 ;  /* 0x0000000009067211 */ /* 0x081fe400000f0eff */
[----:B------:R-:W-:Y:S02]  /*32190*/  LEA.HI.X.SX32 R9, R7, R0, 0x1, P2 ;  /* 0x0000000007097211 */ /* 0x000fe400010f0eff */
[----:B------:R-:W-:Y:S01]  /*321a0*/  LEA R7, P0, R12, R2, 0x1 ;  /* 0x000000020c077211 */ /* 0x000fe200078008ff */
[----:B------:R-:W-:Y:S01]  /*321b0*/  STL [R1+0xb0c], R6 ;  /* 0x000b0c0601007387 */ /* 0x000fe20000100800 */
[----:B------:R-:W-:-:S03]  /*321c0*/  IMAD R4, R24, 0x2, R11 ;  /* 0x0000000218047824 */ /* 0x000fc600078e020b */
[----:B------:R0:W-:Y:S04]  /*321d0*/  STL [R1+0xb14], R10 ;  /* 0x000b140a01007387 */ /* 0x0001e80000100800 */
[----:B------:R1:W-:Y:S01]  /*321e0*/  STL [R1+0xb1c], R9 ;  /* 0x000b1c0901007387 */ /* 0x0003e20000100800 */
[----:B0-----:R-:W-:-:S03]  /*321f0*/  LEA R10, P1, R5, R2, 0x1 ;  /* 0x00000002050a7211 */ /* 0x001fc600078208ff */
[----:B------:R-:W-:Y:S01]  /*32200*/  STL [R1+0xb28], R7 ;  /* 0x000b280701007387 */ /* 0x000fe20000100800 */
[----:B-1----:R-:W-:-:S03]  /*32210*/  LEA R9, P2, R11, R2, 0x1 ;  /* 0x000000020b097211 */ /* 0x002fc600078408ff */
[----:B------:R0:W-:Y:S01]  /*32220*/  STL [R1+0xb30], R10 ;  /* 0x000b300a01007387 */ /* 0x0001e20000100800 */
[----:B------:R-:W-:Y:S01]  /*32230*/  IMAD R13, R24, 0x2, R4 ;  /* 0x00000002180d7824 */ /* 0x000fe200078e0204 */
[----:B------:R-:W-:Y:S02]  /*32240*/  LEA.HI.X.SX32 R12, R12, R0, 0x1, P0 ;  /* 0x000000000c0c7211 */ /* 0x000fe400000f0eff */
[----:B------:R1:W-:Y:S01]  /*32250*/  STL [R1+0xb38], R9 ;  /* 0x000b380901007387 */ /* 0x0003e20000100800 */
[----:B------:R-:W-:-:S03]  /*32260*/  IMAD R3, R24, 0x2, R13 ;  /* 0x0000000218037824 */ /* 0x000fc600078e020d */
[----:B------:R-:W-:Y:S01]  /*32270*/  STL [R1+0xb24], R12 ;  /* 0x000b240c01007387 */ /* 0x000fe20000100800 */
[-C--:B0-----:R-:W-:Y:S02]  /*32280*/  LEA.HI.X.SX32 R10, R11, R0.reuse, 0x1, P2 ;  /* 0x000000000b0a7211 */ /* 0x081fe400010f0eff */
[----:B-1----:R-:W-:Y:S02]  /*32290*/  LEA.HI.X.SX32 R9, R5, R0, 0x1, P1 ;  /* 0x0000000005097211 */ /* 0x002fe400008f0eff */
[----:B------:R-:W-:-:S03]  /*322a0*/  LEA R11, P1, R13, R2, 0x1 ;  /* 0x000000020d0b7211 */ /* 0x000fc600078208ff */
[----:B------:R0:W-:Y:S01]  /*322b0*/  STL [R1+0xb2c], R9 ;  /* 0x000b2c0901007387 */ /* 0x0001e20000100800 */
[----:B------:R-:W-:-:S03]  /*322c0*/  IMAD R8, R24, 0x2, R3 ;  /* 0x0000000218087824 */ /* 0x000fc600078e0203 */
[----:B------:R1:W-:Y:S01]  /*322d0*/  STL [R1+0xb34], R10 ;  /* 0x000b340a01007387 */ /* 0x0003e20000100800 */
        /* <DEDUP_REMOVED lines=8> */
[-C--:B------:R-:W-:Y:S02]  /*32360*/  LEA.HI.X.SX32 R4, R3, R0.reuse, 0x1, P2 ;  /* 0x0000000003047211 */ /* 0x080fe400010f0eff */
[----:B-1----:R-:W-:Y:S01]  /*32370*/  LEA.HI.X.SX32 R10, R13, R0, 0x1, P1 ;  /* 0x000000000d0a7211 */ /* 0x002fe200008f0eff */
[----:B------:R-:W-:Y:S01]  /*32380*/  STL [R1+0xb3c], R11 ;  /* 0x000b3c0b01007387 */ /* 0x000fe20000100800 */
[----:B------:R-:W-:-:S03]  /*32390*/  IMAD R5, R24, 0x2, R7 ;  /* 0x0000000218057824 */ /* 0x000fc600078e0207 */
[----:B------:R0:W-:Y:S04]  /*323a0*/  STL [R1+0xb44], R10 ;  /* 0x000b440a01007387 */ /* 0x0001e80000100800 */
[----:B------:R1:W-:Y:S01]  /*323b0*/  STL [R1+0xb4c], R4 ;  /* 0x000b4c0401007387 */ /* 0x0003e20000100800 */
[-C--:B0-----:R-:W-:Y:S02]  /*323c0*/  LEA R10, P0, R8, R2.reuse, 0x1 ;  /* 0x00000002080a7211 */ /* 0x081fe400078008ff */
[----:B-1----:R-:W-:-:S03]  /*323d0*/  LEA R4, P1, R6, R2, 0x1 ;  /* 0x0000000206047211 */ /* 0x002fc600078208ff */
[----:B------:R-:W-:Y:S01]  /*323e0*/  STL [R1+0xb58], R10 ;  /* 0x000b580a01007387 */ /* 0x000fe20000100800 */
[----:B------:R-:W-:Y:S01]  /*323f0*/  IMAD R9, R24, 0x2, R5 ;  /* 0x0000000218097824 */ /* 0x000fe200078e0205 */
[C---:B------:R-:W-:Y:S02]  /*32400*/  LEA R11, P2, R7.reuse, R2, 0x1 ;  /* 0x00000002070b7211 */ /* 0x040fe400078408ff */
[----:B------:R0:W-:Y:S01]  /*32410*/  STL [R1+0xb60], R4 ;  /* 0x000b600401007387 */ /* 0x0001e20000100800 */
[-C--:B------:R-:W-:Y:S01]  /*32420*/  LEA.HI.X.SX32 R6, R6, R0.reuse, 0x1, P1 ;  /* 0x0000000006067211 */ /* 0x080fe200008f0eff */
[----:B------:R-:W-:Y:S01]  /*32430*/  IMAD R3, R24, 0x2, R9 ;  /* 0x0000000218037824 */ /* 0x000fe200078e0209 */
[-C--:B------:R-:W-:Y:S01]  /*32440*/  LEA.HI.X.SX32 R7, R7, R0.reuse, 0x1, P2 ;  /* 0x0000000007077211 */ /* 0x080fe200010f0eff */
[----:B------:R-:W-:Y:S01]  /*32450*/  STL [R1+0xb68], R11 ;  /* 0x000b680b01007387 */ /* 0x000fe20000100800 */
[----:B0-----:R-:W-:Y:S01]  /*32460*/  LEA.HI.X.SX32 R4, R8, R0, 0x1, P0 ;  /* 0x0000000008047211 */ /* 0x001fe200000f0eff */
[----:B------:R-:W-:Y:S01]  /*32470*/  IMAD R10, R24, 0x2, R3 ;  /* 0x00000002180a7824 */ /* 0x000fe200078e0203 */
[----:B------:R-:W-:-:S03]  /*32480*/  LEA R8, P1, R9, R2, 0x1 ;  /* 0x0000000209087211 */ /* 0x000fc600078208ff */
[----:B------:R0:W-:Y:S04]  /*32490*/  STL [R1+0xb54], R4 ;  /* 0x000b540401007387 */ /* 0x0001e80000100800 */
[----:B------:R1:W-:Y:S04]  /*324a0*/  STL [R1+0xb5c], R6 ;  /* 0x000b5c0601007387 */ /* 0x0003e80000100800 */
[----:B------:R2:W-:Y:S01]  /*324b0*/  STL [R1+0xb64], R7 ;  /* 0x000b640701007387 */ /* 0x0005e20000100800 */
[----:B0-----:R-:W-:Y:S01]  /*324c0*/  IMAD R4, R24, 0x2, R10 ;  /* 0x0000000218047824 */ /* 0x001fe200078e020a */
[----:B-1----:R-:W-:-:S02]  /*324d0*/  LEA R6, P0, R5, R2, 0x1 ;  /* 0x0000000205067211 */ /* 0x002fc400078008ff */
[----:B--2---:R-:W-:-:S03]  /*324e0*/  LEA R7, P2, R3, R2, 0x1 ;  /* 0x0000000203077211 */ /* 0x004fc600078408ff */
[----:B------:R0:W-:Y:S04]  /*324f0*/  STL [R1+0xb70], R6 ;  /* 0x000b700601007387 */ /* 0x0001e80000100800 */
[----:B------:R1:W-:Y:S04]  /*32500*/  STL [R1+0xb78], R8 ;  /* 0x000b780801007387 */ /* 0x0003e80000100800 */
[----:B------:R2:W-:Y:S01]  /*32510*/  STL [R1+0xb80], R7 ;  /* 0x000b800701007387 */ /* 0x0005e20000100800 */
[----:B0-----:R-:W-:Y:S01]  /*32520*/  IMAD R6, R24, 0x2, R4 ;  /* 0x0000000218067824 */ /* 0x001fe200078e0204 */
[----:B-1----:R-:W-:-:S02]  /*32530*/  LEA.HI.X.SX32 R8, R5, R0, 0x1, P0 ;  /* 0x0000000005087211 */ /* 0x002fc400000f0eff */
[-C--:B------:R-:W-:Y:S02]  /*32540*/  LEA.HI.X.SX32 R5, R3, R0.reuse, 0x1, P2 ;  /* 0x0000000003057211 */ /* 0x080fe400010f0eff */
[----:B--2---:R-:W-:Y:S01]  /*32550*/  LEA.HI.X.SX32 R7, R9, R0, 0x1, P1 ;  /* 0x0000000009077211 */ /* 0x004fe200008f0eff */
[----:B------:R0:W-:Y:S01]  /*32560*/  STL [R1+0xb6c], R8 ;  /* 0x000b6c0801007387 */ /* 0x0001e20000100800 */
[----:B------:R-:W-:-:S03]  /*32570*/  IMAD R3, R24, 0x2, R6 ;  /* 0x0000000218037824 */ /* 0x000fc600078e0206 */
[----:B------:R1:W-:Y:S04]  /*32580*/  STL [R1+0xb74], R7 ;  /* 0x000b740701007387 */ /* 0x0003e80000100800 */
[----:B------:R2:W-:Y:S01]  /*32590*/  STL [R1+0xb7c], R5 ;  /* 0x000b7c0501007387 */ /* 0x0005e20000100800 */
[-C--:B0-----:R-:W-:Y:S02]  /*325a0*/  LEA R8, P0, R10, R2.reuse, 0x1 ;  /* 0x000000020a087211 */ /* 0x081fe400078008ff */
[-C--:B-1----:R-:W-:Y:S02]  /*325b0*/  LEA R7, P2, R6, R2.reuse, 0x1 ;  /* 0x0000000206077211 */ /* 0x082fe400078408ff */
[-C--:B--2---:R-:W-:Y:S02]  /*325c0*/  LEA R5, P1, R4, R2.reuse, 0x1 ;  /* 0x0000000204057211 */ /* 0x084fe400078208ff */
[----:B------:R-:W-:Y:S01]  /*325d0*/  LEA R2, P3, R3, R2, 0x1 ;  /* 0x0000000203027211 */ /* 0x000fe200078608ff */
[----:B------:R-:W-:Y:S04]  /*325e0*/  STL [R1+0xb84], R8 ;  /* 0x000b840801007387 */ /* 0x000fe80000100800 */
[----:B------:R0:W-:Y:S04]  /*325f0*/  STL [R1+0xb88], R5 ;  /* 0x000b880501007387 */ /* 0x0001e80000100800 */
[----:B------:R-:W-:Y:S04]  /*32600*/  STL [R1+0xb8c], R7 ;  /* 0x000b8c0701007387 */ /* 0x000fe80000100800 */
[----:B------:R1:W-:Y:S01]  /*32610*/  STL [R1+0xa04], R2 ;  /* 0x000a040201007387 */ /* 0x0003e20000100800 */
[----:B0-----:R-:W-:-:S02]  /*32620*/  LEA.HI.X.SX32 R5, R10, R0, 0x1, P0 ;  /* 0x000000000a057211 */ /* 0x001fc400000f0eff */
[----:B-1----:R-:W-:-:S03]  /*32630*/  LEA.HI.X.SX32 R2, R4, R0, 0x1, P1 ;  /* 0x0000000004027211 */ /* 0x002fc600008f0eff */
[----:B------:R-:W-:Y:S01]  /*32640*/  STL [R1+0x9f4], R5 ;  /* 0x0009f40501007387 */ /* 0x000fe20000100800 */
[----:B------:R-:W-:-:S03]  /*32650*/  LEA.HI.X.SX32 R4, R6, R0, 0x1, P2 ;  /* 0x0000000006047211 */ /* 0x000fc600010f0eff */
[----:B------:R0:W-:Y:S04]  /*32660*/  STL [R1+0x9fc], R2 ;  /* 0x0009fc0201007387 */ /* 0x0001e80000100800 */
[----:B------:R1:W-:Y:S01]  /*32670*/  STL [R1+0xa00], R4 ;  /* 0x000a000401007387 */ /* 0x0003e20000100800 */
[----:B0-----:R-:W-:-:S05]  /*32680*/  LEA.HI.X.SX32 R2, R3, R0, 0x1, P3 ;  /* 0x0000000003027211 */ /* 0x001fca00018f0eff */
[----:B------:R1:W-:Y:S04]  /*32690*/  STL [R1+0x9f8], R2 ;  /* 0x0009f80201007387 */ /* 0x0003e80000100800 */
        /* <DEDUP_REMOVED lines=172> */
[----:B------:R-:W0:Y:S04]  /*33160*/  S2R R24, SR_TID.X ;  /* 0x0000000000187919 */ /* 0x000e280000002100 */
[----:B------:R1:W-:Y:S04]  /*33170*/  STL [R1+0x500], RZ ;  /* 0x000500ff01007387 */ /* 0x0003e80000100800 */
[----:B------:R1:W-:Y:S04]  /*33180*/  STL [R1+0x504], RZ ;  /* 0x000504ff01007387 */ /* 0x0003e80000100800 */
[----:B------:R1:W-:Y:S04]  /*33190*/  STL [R1+0x508], RZ ;  /* 0x000508ff01007387 */ /* 0x0003e80000100800 */
[----:B------:R1:W-:Y:S04]  /*331a0*/  STL [R1+0x50c], RZ ;  /* 0x00050cff01007387 */ /* 0x0003e80000100800 */
[----:B------:R1:W-:Y:S04]  /*331b0*/  STL [R1+0x4f0], RZ ;  /* 0x0004f0ff01007387 */ /* 0x0003e80000100800 */
[----:B------:R-:W2:Y:S04]  /*331c0*/  S2R R29, SR_TID.X ;  /* 0x00000000001d7919 */ /* 0x000ea80000002100 */
[----:B------:R1:W-:Y:S04]  /*331d0*/  STL [R1+0x4f4], RZ ;  /* 0x0004f4ff01007387 */ /* 0x0003e80000100800 */
[----:B------:R1:W-:Y:S04]  /*331e0*/  STL [R1+0x4f8], RZ ;  /* 0x0004f8ff01007387 */ /* 0x0003e80000100800 */
[----:B------:R1:W-:Y:S04]  /*331f0*/  STL [R1+0x4fc], RZ ;  /* 0x0004fcff01007387 */ /* 0x0003e80000100800 */
[----:B------:R1:W-:Y:S04]  /*33200*/  STL [R1+0x4e0], RZ ;  /* 0x0004e0ff01007387 */ /* 0x0003e80000100800 */
[----:B------:R1:W-:Y:S01]  /*33210*/  STL [R1+0x4e4], RZ ;  /* 0x0004e4ff01007387 */ /* 0x0003e20000100800 */
[----:B0-----:R-:W-:Y:S01]  /*33220*/  LOP3.LUT R24, R24, 0x7f, RZ, 0xc0, !PT ;  /* 0x0000007f18187812 */ /* 0x001fe200078ec0ff */
[----:B------:R-:W-:-:S02]  /*33230*/  USHF.L.U32 UR4, UR7, 0x7, URZ ;  /* 0x0000000707047899 */ /* 0x000fc4000800063f */
[----:B------:R-:W-:Y:S01]  /*33240*/  USHF.L.U32 UR5, UR6, 0x7, URZ ;  /* 0x0000000706057899 */ /* 0x000fe2000800063f */
[----:B--2---:R-:W-:Y:S02]  /*33250*/  IMAD.SHL.U32 R0, R29, 0x40, RZ ;  /* 0x000000401d007824 */ /* 0x004fe400078e00ff */
[----:B------:R-:W-:Y:S01]  /*33260*/  IMAD.SHL.U32 R3, R24, 0x2, RZ ;  /* 0x0000000218037824 */ /* 0x000fe200078e00ff */
[----:B------:R-:W-:Y:S02]  /*33270*/  USHF.R.S32.HI UR6, URZ, 0x1f, UR5 ;  /* 0x0000001f3f067899 */ /* 0x000fe40008011405 */
[----:B------:R-:W-:Y:S02]  /*33280*/  USHF.R.S32.HI UR7, URZ, 0x1f, UR4 ;  /* 0x0000001f3f077899 */ /* 0x000fe40008011404 */
[----:B-1----:R-:W0:Y:S01]  /*33290*/  S2R R28, SR_TID.X ;  /* 0x00000000001c7919 */ /* 0x002e220000002100 */
[----:B------:R-:W-:Y:S01]  /*332a0*/  LOP3.LUT R4, R0, 0x1800, RZ, 0xc0, !PT ;  /* 0x0000180000047812 */ /* 0x000fe200078ec0ff */
[----:B------:R-:W-:Y:S01]  /*332b0*/  IMAD.MOV.U32 R25, RZ, RZ, 0x7f ;  /* 0x0000007fff197424 */ /* 0x000fe200078e00ff */
[----:B------:R-:W-:Y:S02]  /*332c0*/  USHF.L.U32 UR12, UR5, 0x1, URZ ;  /* 0x00000001050c7899 */ /* 0x000fe4000800063f */
[----:B------:R-:W-:-:S02]  /*332d0*/  USHF.L.U32 UR9, UR4, 0x1, URZ ;  /* 0x0000000104097899 */ /* 0x000fc4000800063f */
[----:B------:R-:W-:Y:S01]  /*332e0*/  IADD3 R25, R25, c[0x0][0x180], RZ ;  /* 0x0000600019197a10 */ /* 0x000fe20007ffe0ff */
[----:B------:R-:W-:Y:S01]  /*332f0*/  USHF.L.U64.HI UR6, UR5, 0x1, UR6 ;  /* 0x0000000105067899 */ /* 0x000fe20008010206 */
[C---:B0-----:R-:W-:Y:S01]  /*33300*/  LOP3.LUT R24, R28.reuse, 0x7, RZ, 0xc0, !PT ;  /* 0x000000071c187812 */ /* 0x041fe200078ec0ff */
[----:B------:R-:W-:-:S04]  /*33310*/  IMAD.SHL.U32 R28, R28, 0x2, RZ ;  /* 0x000000021c1c7824 */ /* 0x000fc800078e00ff */
[----:B------:R-:W-:-:S05]  /*33320*/  IMAD R24, R24, 0x90, RZ ;  /* 0x0000009018187824 */ /* 0x000fca00078e02ff */
[----:B------:R-:W-:Y:S02]  /*33330*/  LOP3.LUT R28, R24, 0x10, R28, 0x78, !PT ;  /* 0x00000010181c7812 */ /* 0x000fe400078e781c */
[----:B------:R-:W-:Y:S02]  /*33340*/  SHF.R.S32.HI R24, RZ, 0x1f, R25 ;  /* 0x0000001fff187819 */ /* 0x000fe40000011419 */
[----:B------:R-:W-:Y:S02]  /*33350*/  LOP3.LUT R2, R28, 0x400, R0, 0xf8, !PT ;  /* 0x000004001c027812 */ /* 0x000fe400078ef800 */
[----:B------:R-:W-:-:S03]  /*33360*/  LEA.HI R24, R24, R25, RZ, 0x7 ;  /* 0x0000001918187211 */ /* 0x000fc600078f38ff */
[----:B------:R0:W-:Y:S01]  /*33370*/  STL [R1+0x694], R2 ;  /* 0x0006940201007387 */ /* 0x0001e20000100800 */
[----:B------:R-:W-:-:S03]  /*33380*/  SHF.R.S32.HI R0, RZ, 0x7, R24 ;  /* 0x00000007ff007819 */ /* 0x000fc60000011418 */
[----:B------:R0:W-:Y:S04]  /*33390*/  STL [R1+0x1bcc], R4 ;  /* 0x001bcc0401007387 */ /* 0x0001e80000100800 */
[----:B------:R-:W1:Y:S01]  /*333a0*/  S2R R24, SR_TID.X ;  /* 0x0000000000187919 */ /* 0x000e620000002100 */
[C---:B------:R-:W-:Y:S01]  /*333b0*/  IMAD.SHL.U32 R28, R29.reuse, 0x2, RZ ;  /* 0x000000021d1c7824 */ /* 0x040fe200078e00ff */
[----:B------:R-:W-:Y:S01]  /*333c0*/  LOP3.LUT R29, R29, 0x7, RZ, 0xc0, !PT ;  /* 0x000000071d1d7812 */ /* 0x000fe200078ec0ff */
[----:B------:R-:W-:Y:S01]  /*333d0*/  USHF.L.U64.HI UR7, UR4, 0x1, UR7 ;  /* 0x0000000104077899 */ /* 0x000fe20008010207 */
[----:B------:R-:W-:Y:S04]  /*333e0*/  STL [R1+0x4e8], RZ ;  /* 0x0004e8ff01007387 */ /* 0x000fe80000100800 */
[----:B------:R-:W-:Y:S04]  /*333f0*/  STL [R1+0x4ec], RZ ;  /* 0x0004ecff01007387 */ /* 0x000fe80000100800 */
[----:B------:R-:W-:Y:S01]  /*33400*/  STL [R1+0x440], RZ ;  /* 0x000440ff01007387 */ /* 0x000fe20000100800 */
[----:B-1----:R-:W-:-:S05]  /*33410*/  LOP3.LUT R24, R24, 0x7, RZ, 0xc0, !PT ;  /* 0x0000000718187812 */ /* 0x002fca00078ec0ff */
[----:B------:R-:W-:-:S05]  /*33420*/  IMAD.SHL.U32 R24, R24, 0x10, RZ ;  /* 0x0000001018187824 */ /* 0x000fca00078e00ff */
[----:B------:R-:W-:-:S05]  /*33430*/  LOP3.LUT R24, R24, 0x30, R28, 0x78, !PT ;  /* 0x0000003018187812 */ /* 0x000fca00078e781c */
[----:B------:R-:W-:-:S04]  /*33440*/  IMAD R24, R29, 0x100, R24 ;  /* 0x000001001d187824 */ /* 0x000fc800078e0218 */
[----:B------:R-:W-:-:S05]  /*33450*/  IMAD.IADD R0, R24, 0x1, R4 ;  /* 0x0000000118007824 */ /* 0x000fca00078e0204 */
        /* <DEDUP_REMOVED lines=48> */
[----:B------:R-:W3:Y:S01]  /*33760*/  LDL R24, [R1+0x690] ;  /* 0x0006900001187983 */ /* 0x000ee20000100800 */
[C---:B------:R-:W-:Y:S01]  /*33770*/  LOP3.LUT R5, R3.reuse, 0x10, RZ, 0x3c, !PT ;  /* 0x0000001003057812 */ /* 0x040fe200078e3cff */
[----:B------:R-:W-:Y:S01]  /*33780*/  UMOV UR4, URZ ;  /* 0x0000003f00047c82 */ /* 0x000fe20008000000 */
[C---:B0-----:R-:W-:Y:S01]  /*33790*/  LOP3.LUT R4, R3.reuse, 0x20, RZ, 0x3c, !PT ;  /* 0x0000002003047812 */ /* 0x041fe200078e3cff */
[----:B------:R2:W-:Y:S01]  /*337a0*/  STL [R1+0x470], RZ ;  /* 0x000470ff01007387 */ /* 0x0005e20000100800 */
[----:B------:R-:W-:-:S02]  /*337b0*/  LOP3.LUT R6, R3, 0x30, RZ, 0x3c, !PT ;  /* 0x0000003003067812 */ /* 0x000fc400078e3cff */
[C---:B------:R-:W-:Y:S01]  /*337c0*/  LOP3.LUT R5, R3.reuse, 0x40, RZ, 0x3c, !PT ;  /* 0x0000004003057812 */ /* 0x040fe200078e3cff */
[----:B------:R2:W-:Y:S01]  /*337d0*/  STL [R1+0x474], RZ ;  /* 0x000474ff01007387 */ /* 0x0005e20000100800 */
[C---:B------:R-:W-:Y:S02]  /*337e0*/  LOP3.LUT R4, R3.reuse, 0x50, RZ, 0x3c, !PT ;  /* 0x0000005003047812 */ /* 0x040fe400078e3cff */
[C---:B------:R-:W-:Y:S01]  /*337f0*/  LOP3.LUT R6, R3.reuse, 0x60, RZ, 0x3c, !PT ;  /* 0x0000006003067812 */ /* 0x040fe200078e3cff */
[----:B------:R2:W-:Y:S01]  /*33800*/  STL [R1+0x478], RZ ;  /* 0x000478ff01007387 */ /* 0x0005e20000100800 */
[----:B------:R-:W-:Y:S02]  /*33810*/  LOP3.LUT R5, R3, 0x70, RZ, 0x3c, !PT ;  /* 0x0000007003057812 */ /* 0x000fe400078e3cff */
[----:B-1----:R-:W-:Y:S01]  /*33820*/  LOP3.LUT R0, R0, 0x40, RZ, 0x3c, !PT ;  /* 0x0000004000007812 */ /* 0x002fe200078e3cff */
        /* <DEDUP_REMOVED lines=20> */
[----:B------:R2:W-:Y:S01]  /*33970*/  STL [R1+0x48c], RZ ;  /* 0x00048cff01007387 */ /* 0x0005e20000100800 */
[----:B---3--:R-:W-:-:S02]  /*33980*/  LOP3.LUT R4, R24, 0x20, RZ, 0x3c, !PT ;  /* 0x0000002018047812 */ /* 0x008fc400078e3cff */
[----:B------:R-:W-:Y:S02]  /*33990*/  LOP3.LUT R3, R24, 0x40, RZ, 0x3c, !PT ;  /* 0x0000004018037812 */ /* 0x000fe400078e3cff */
[C---:B------:R-:W-:Y:S02]  /*339a0*/  LOP3.LUT R4, R2.reuse, 0x20, RZ, 0x3c, !PT ;  /* 0x0000002002047812 */ /* 0x040fe400078e3cff */
[C---:B------:R-:W-:Y:S02]  /*339b0*/  LOP3.LUT R3, R2.reuse, 0x40, RZ, 0x3c, !PT ;  /* 0x0000004002037812 */ /* 0x040fe400078e3cff */
[----:B------:R-:W-:Y:S01]  /*339c0*/  LOP3.LUT R2, R2, 0x60, RZ, 0x3c, !PT ;  /* 0x0000006002027812 */ /* 0x000fe200078e3cff */
[----:B------:R2:W-:Y:S01]  /*339d0*/  STL [R1+0x1bc8], R4 ;  /* 0x001bc80401007387 */ /* 0x0005e20000100800 */
[----:B------:R-:W-:-:S03]  /*339e0*/  LOP3.LUT R5, R24, 0x60, RZ, 0x3c, !PT ;  /* 0x0000006018057812 */ /* 0x000fc600078e3cff */
[----:B------:R2:W-:Y:S04]  /*339f0*/  STL [R1+0x1bc4], R3 ;  /* 0x001bc40301007387 */ /* 0x0005e80000100800 */
[----:B------:R2:W-:Y:S04]  /*33a00*/  STL [R1+0x1bc0], R2 ;  /* 0x001bc00201007387 */ /* 0x0005e80000100800 */
[----:B------:R2:W-:Y:S02]  /*33a10*/  STL [R1+0x4bc], R0 ;  /* 0x0004bc0001007387 */ /* 0x0005e40000100800 */
.L_x_3:
[----:B--2--5:R-:W2:Y:S01]  /*33a20*/  LDL R3, [R1+0xb90] ;  /* 0x000b900001037983 */ /* 0x024ea20000100800 */
[----:B------:R-:W-:Y:S02]  /*33a30*/  UMOV UR5, 0xffffff80 ;  /* 0xffffff8000057882 */ /* 0x000fe40000000000 */
[----:B------:R-:W-:-:S02]  /*33a40*/  ULDC UR8, c[0x0][0x180] ;  /* 0x0000600000087ab9 */ /* 0x000fc40000000800 */
[----:B------:R-:W-:Y:S01]  /*33a50*/  UIMAD UR5, UR4, UR5, UR8 ;  /* 0x00000005040572a4 */ /* 0x000fe2000f8e0208 */
[----:B0-2---:R0:W-:Y:S04]  /*33a60*/  STL [R1+0x4cb8], R3 ;  /* 0x004cb80301007387 */ /* 0x0051e80000100800 */
[----:B------:R-:W2:Y:S04]  /*33a70*/  LDL R2, [R1+0xb94] ;  /* 0x000b940001027983 */ /* 0x000ea80000100800 */
        /* <DEDUP_REMOVED lines=60> */
[----:B------:R1:W-:Y:S04]  /*33e40*/  STL [R1+0x4bf0], R25 ;  /* 0x004bf01901007387 */ /* 0x0003e80000100800 */
        /* <DEDUP_REMOVED lines=66> */
[----:B0-----:R-:W1:Y:S04]  /*34270*/  S2R R3, SR_TID.X ;  /* 0x0000000000037919 */ /* 0x001e680000002100 */
[----:B------:R-:W-:Y:S04]  /*34280*/  STL [R1+0x4a80], R15 ;  /* 0x004a800f01007387 */ /* 0x000fe80000100800 */
[----:B------:R-:W-:Y:S04]  /*34290*/  STL [R1+0x4a88], R15 ;  /* 0x004a880f01007387 */ /* 0x000fe80000100800 */
[----:B------:R-:W-:Y:S04]  /*342a0*/  STL [R1+0x4a90], R15 ;  /* 0x004a900f01007387 */ /* 0x000fe80000100800 */
[----:B------:R-:W-:Y:S04]  /*342b0*/  STL [R1+0x4a98], R15 ;  /* 0x004a980f01007387 */ /* 0x000fe80000100800 */
[----:B------:R-:W-:Y:S04]  /*342c0*/  STL [R1+0x4aa0], R15 ;  /* 0x004aa00f01007387 */ /* 0x000fe80000100800 */
[----:B------:R-:W-:Y:S01]  /*342d0*/  STL [R1+0x4aa8], R15 ;  /* 0x004aa80f01007387 */ /* 0x000fe20000100800 */
[----:B-1----:R-:W-:-:S02]  /*342e0*/  SHF.R.U32.HI R25, RZ, 0x6, R3 ;  /* 0x00000006ff197819 */ /* 0x002fc40000011603 */
[----:B------:R-:W-:Y:S01]  /*342f0*/  SHF.R.U32.HI R27, RZ, 0x6, R3 ;  /* 0x00000006ff1b7819 */ /* 0x000fe20000011603 */
[----:B------:R-:W-:Y:S01]  /*34300*/  STL [R1+0x4ab0], R15 ;  /* 0x004ab00f01007387 */ /* 0x000fe20000100800 */
[----:B------:R-:W-:-:S03]  /*34310*/  SGXT.U32 R25, R25, 0x1 ;  /* 0x000000011919781a */ /* 0x000fc60000000000 */
[----:B------:R-:W0:Y:S01]  /*34320*/  S2R R29, SR_TID.X ;  /* 0x00000000001d7919 */ /* 0x000e220000002100 */
[----:B------:R-:W-:Y:S02]  /*34330*/  LOP3.LUT R3, R25, 0x2, RZ, 0xfc, !PT ;  /* 0x0000000219037812 */ /* 0x000fe400078efcff */
[----:B---3--:R-:W-:Y:S01]  /*34340*/  PRMT R11, RZ, 0x7610, R11 ;  /* 0x00007610ff0b7816 */ /* 0x008fe2000000000b */
[----:B------:R-:W-:Y:S01]  /*34350*/  STL [R1+0x4ab8], R15 ;  /* 0x004ab80f01007387 */ /* 0x000fe20000100800 */
[----:B------:R-:W-:Y:S02]  /*34360*/  ISETP.GE.AND P1, PT, R3, UR5, PT ;  /* 0x0000000503007c0c */ /* 0x000fe4000bf26270 */
[----:B------:R-:W-:Y:S01]  /*34370*/  LOP3.LUT R25, R25, 0x4, RZ, 0xfc, !PT ;  /* 0x0000000419197812 */ /* 0x000fe200078efcff */
[----:B------:R-:W-:Y:S01]  /*34380*/  STL [R1+0x4ac0], R15 ;  /* 0x004ac00f01007387 */ /* 0x000fe20000100800 */
[----:B------:R-:W-:-:S03]  /*34390*/  SGXT.U32 R27, R27, 0x1 ;  /* 0x000000011b1b781a */ /* 0x000fc60000000000 */
[----:B------:R-:W-:Y:S04]  /*343a0*/  STL [R1+0x4ac8], R15 ;  /* 0x004ac80f01007387 */ /* 0x000fe80000100800 */
[----:B------:R-:W-:Y:S04]  /*343b0*/  STL [R1+0x4a64], R14 ;  /* 0x004a640e01007387 */ /* 0x000fe80000100800 */
[----:B------:R-:W-:Y:S04]  /*343c0*/  STL [R1+0x4a6c], R14 ;  /* 0x004a6c0e01007387 */ /* 0x000fe80000100800 */
[----:B------:R-:W-:Y:S01]  /*343d0*/  STL [R1+0x4a74], R14 ;  /* 0x004a740e01007387 */ /* 0x000fe20000100800 */
[----:B0-----:R-:W-:-:S03]  /*343e0*/  SHF.R.U32.HI R13, RZ, 0x6, R29 ;  /* 0x00000006ff0d7819 */ /* 0x001fc6000001161d */
[----:B------:R-:W-:Y:S01]  /*343f0*/  STL [R1+0x4a7c], R14 ;  /* 0x004a7c0e01007387 */ /* 0x000fe20000100800 */
[----:B------:R-:W-:-:S03]  /*34400*/  SGXT.U32 R13, R13, 0x1 ;  /* 0x000000010d0d781a */ /* 0x000fc60000000000 */
[----:B------:R-:W-:Y:S01]  /*34410*/  STL [R1+0x4a84], R14 ;  /* 0x004a840e01007387 */ /* 0x000fe20000100800 */
[----:B------:R-:W-:-:S03]  /*34420*/  ISETP.GE.AND P0, PT, R13, UR5, PT ;  /* 0x000000050d007c0c */ /* 0x000fc6000bf06270 */
        /* <DEDUP_REMOVED lines=22> */
[----:B------:R-:W2:Y:S01]  /*34590*/  LDL.LU R3, [R1+0x4cb8] ;  /* 0x004cb80001037983 */ /* 0x000ea20000300800 */
[----:B------:R-:W-:-:S02]  /*345a0*/  ISETP.GE.AND P2, PT, R25, UR5, PT ;  /* 0x0000000519007c0c */ /* 0x000fc4000bf46270 */
[----:B------:R-:W-:Y:S02]  /*345b0*/  LOP3.LUT R25, R27, 0x6, RZ, 0xfc, !PT ;  /* 0x000000061b197812 */ /* 0x000fe400078efcff */
[----:B------:R-:W-:Y:S01]  /*345c0*/  PRMT R12, RZ, 0x7610, R12 ;  /* 0x00007610ff0c7816 */ /* 0x000fe2000000000c */
[----:B------:R-:W0:Y:S01]  /*345d0*/  S2R R27, SR_TID.X ;  /* 0x00000000001b7919 */ /* 0x000e220000002100 */
[----:B------:R-:W-:-:S03]  /*345e0*/  ISETP.GE.AND P3, PT, R25, UR5, PT ;  /* 0x0000000519007c0c */ /* 0x000fc6000bf66270 */
[----:B------:R-:W3:Y:S01]  /*345f0*/  LDL R25, [R1+0xb84] ;  /* 0x000b840001197983 */ /* 0x000ee20000100800 */
[----:B0-----:R-:W-:-:S04]  /*34600*/  SHF.R.U32.HI R27, RZ, 0x6, R27 ;  /* 0x00000006ff1b7819 */ /* 0x001fc8000001161b */
[----:B------:R-:W-:Y:S01]  /*34610*/  SGXT.U32 R27, R27, 0x1 ;  /* 0x000000011b1b781a */ /* 0x000fe20000000000 */
[----:B--2---:R0:W2:Y:S04]  /*34620*/  @!P0 LDG.E.U16 R11, [R2.64] ;  /* 0x0000000a020b8981 */ /* 0x0040a8000c1e1500 */
[----:B0-----:R-:W4:Y:S04]  /*34630*/  LDL R2, [R1+0x9f8] ;  /* 0x0009f80001027983 */ /* 0x001f280000100800 */
[----:B--2---:R0:W-:Y:S04]  /*34640*/  STL [R1+0x2ac], R11 ;  /* 0x0002ac0b01007387 */ /* 0x0041e80000100800 */
[----:B------:R-:W4:Y:S02]  /*34650*/  LDL R3, [R1+0xa04] ;  /* 0x000a040001037983 */ /* 0x000f240000100800 */
[----:B----4-:R-:W-:-:S04]  /*34660*/  @!P1 LOP3.LUT R3, R3, R2, RZ, 0x3c, !PT ;  /* 0x0000000203039212 */ /* 0x010fc800078e3cff */
[----:B------:R-:W-:-:S04]  /*34670*/  @!P1 LOP3.LUT R2, R3, R2, RZ, 0x3c, !PT ;  /* 0x0000000203029212 */ /* 0x000fc800078e3cff */
[----:B------:R-:W-:-:S05]  /*34680*/  @!P1 LOP3.LUT R3, R3, R2, RZ, 0x3c, !PT ;  /* 0x0000000203039212 */ /* 0x000fca00078e3cff */
[----:B------:R1:W2:Y:S01]  /*34690*/  @!P1 LDG.E.U16 R12, [R2.64] ;  /* 0x0000000a020c9981 */ /* 0x0002a2000c1e1500 */
[----:B0-----:R-:W-:-:S04]  /*346a0*/  LOP3.LUT R11, R27, 0x8, RZ, 0xfc, !PT ;  /* 0x000000081b0b7812 */ /* 0x001fc800078efcff */
[----:B------:R-:W-:Y:S02]  /*346b0*/  ISETP.GE.AND P0, PT, R11, UR5, PT ;  /* 0x000000050b007c0c */ /* 0x000fe4000bf06270 */
[----:B------:R-:W4:Y:S04]  /*346c0*/  LDL.LU R11, [R1+0x4cb4] ;  /* 0x004cb400010b7983 */ /* 0x000f280000300800 */
[----:B-1----:R-:W3:Y:S04]  /*346d0*/  LDL R2, [R1+0xa00] ;  /* 0x000a000001027983 */ /* 0x002ee80000100800 */
[----:B--2---:R0:W-:Y:S04]  /*346e0*/  STL [R1+0x2a8], R12 ;  /* 0x0002a80c01007387 */ /* 0x0041e80000100800 */
[----:B------:R-:W3:Y:S01]  /*346f0*/  LDL R3, [R1+0xb8c] ;  /* 0x000b8c0001037983 */ /* 0x000ee20000100800 */
[----:B------:R-:W-:-:S03]  /*34700*/  PRMT R10, RZ, 0x7610, R10 ;  /* 0x00007610ff0a7816 */ /* 0x000fc6000000000a */
[----:B------:R-:W1:Y:S01]  /*34710*/  S2R R27, SR_TID.X ;  /* 0x00000000001b7919 */ /* 0x000e620000002100 */
[----:B---3--:R-:W-:-:S04]  /*34720*/  @!P2 LOP3.LUT R3, R3, R2, RZ, 0x3c, !PT ;  /* 0x000000020303a212 */ /* 0x008fc800078e3cff */
[----:B------:R-:W-:-:S04]  /*34730*/  @!P2 LOP3.LUT R2, R3, R2, RZ, 0x3c, !PT ;  /* 0x000000020302a212 */ /* 0x000fc800078e3cff */
[----:B------:R-:W-:-:S05]  /*34740*/  @!P2 LOP3.LUT R3, R3, R2, RZ, 0x3c, !PT ;  /* 0x000000020303a212 */ /* 0x000fca00078e3cff */
[----:B------:R-:W2:Y:S01]  /*34750*/  @!P2 LDG.E.U16 R10, [R2.64] ;  /* 0x0000000a020aa981 */ /* 0x000ea2000c1e1500 */
[----:B-1----:R-:W-:-:S04]  /*34760*/  SHF.R.U32.HI R27, RZ, 0x6, R27 ;  /* 0x00000006ff1b7819 */ /* 0x002fc8000001161b */
[----:B------:R-:W-:-:S04]  /*34770*/  SGXT.U32 R27, R27, 0x1 ;  /* 0x000000011b1b781a */ /* 0x000fc80000000000 */
[----:B0-----:R-:W-:-:S04]  /*34780*/  LOP3.LUT R12, R27, 0xa, RZ, 0xfc, !PT ;  /* 0x0000000a1b0c7812 */ /* 0x001fc800078efcff */
[----:B------:R-:W-:Y:S02]  /*34790*/  ISETP.GE.AND P1, PT, R12, UR5, PT ;  /* 0x000000050c007c0c */ /* 0x000fe4000bf26270 */
[----:B------:R-:W3:Y:S04]  /*347a0*/  LDL.LU R12, [R1+0x4cb0] ;  /* 0x004cb000010c7983 */ /* 0x000ee80000300800 */
[----:B--2---:R0:W-:Y:S04]  /*347b0*/  STL [R1+0x2a4], R10 ;  /* 0x0002a40a01007387 */ /* 0x0041e80000100800 */
[----:B------:R-:W2:Y:S04]  /*347c0*/  LDL R2, [R1+0x9fc] ;  /* 0x0009fc0001027983 */ /* 0x000ea80000100800 */
[----:B------:R-:W2:Y:S01]  /*347d0*/  LDL R3, [R1+0xb88] ;  /* 0x000b880001037983 */ /* 0x000ea20000100800 */
[----:B----4-:R-:W-:-:S03]  /*347e0*/  PRMT R11, RZ, 0x7610, R11 ;  /* 0x00007610ff0b7816 */ /* 0x010fc6000000000b */
[----:B------:R-:W0:Y:S01]  /*347f0*/  S2R R27, SR_TID.X ;  /* 0x00000000001b7919 */ /* 0x000e220000002100 */
[----:B--2---:R-:W-:-:S04]  /*34800*/  @!P3 LOP3.LUT R3, R3, R2, RZ, 0x3c, !PT ;  /* 0x000000020303b212 */ /* 0x004fc800078e3cff */
[----:B------:R-:W-:-:S04]  /*34810*/  @!P3 LOP3.LUT R2, R3, R2, RZ, 0x3c, !PT ;  /* 0x000000020302b212 */ /* 0x000fc800078e3cff */
[----:B------:R-:W-:-:S05]  /*34820*/  @!P3 LOP3.LUT R3, R3, R2, RZ, 0x3c, !PT ;  /* 0x000000020303b212 */ /* 0x000fca00078e3cff */
[----:B------:R-:W2:Y:S01]  /*34830*/  @!P3 LDG.E.U16 R11, [R2.64] ;  /* 0x0000000a020bb981 */ /* 0x000ea2000c1e1500 */
[----:B0-----:R-:W-:-:S04]  /*34840*/  SHF.R.U32.HI R10, RZ, 0x6, R27 ;  /* 0x00000006ff0a7819 */ /* 0x001fc8000001161b */
[----:B------:R-:W-:-:S04]  /*34850*/  SGXT.U32 R10, R10, 0x1 ;  /* 0x000000010a0a781a */ /* 0x000fc80000000000 */
[----:B------:R-:W-:-:S04]  /*34860*/  LOP3.LUT R10, R10, 0xc, RZ, 0xfc, !PT ;  /* 0x0000000c0a0a7812 */ /* 0x000fc800078efcff */
[----:B------:R-:W-:Y:S02]  /*34870*/  ISETP.GE.AND P2, PT, R10, UR5, PT ;  /* 0x000000050a007c0c */ /* 0x000fe4000bf46270 */
[----:B------:R-:W4:Y:S01]  /*34880*/  LDL.LU R10, [R1+0x4cac] ;  /* 0x004cac00010a7983 */ /* 0x000f220000300800 */
[----:B------:R-:W-:-:S03]  /*34890*/  SHF.R.U32.HI R27, RZ, 0x6, R27 ;  /* 0x00000006ff1b7819 */ /* 0x000fc6000001161b */
[----:B--2---:R0:W-:Y:S04]  /*348a0*/  STL [R1+0x2a0], R11 ;  /* 0x0002a00b01007387 */ /* 0x0041e80000100800 */
[----:B0-----:R-:W2:Y:S04]  /*348b0*/  LDL.LU R11, [R1+0x4ca8] ;  /* 0x004ca800010b7983 */ /* 0x001ea80000300800 */
[----:B------:R-:W2:Y:S01]  /*348c0*/  LDL R3, [R1+0x9f4] ;  /* 0x0009f40001037983 */ /* 0x000ea20000100800 */
[----:B------:R-:W-:-:S04]  /*348d0*/  SGXT.U32 R27, R27, 0x1 ;  /* 0x000000011b1b781a */ /* 0x000fc80000000000 */
[----:B------:R-:W-:Y:S02]  /*348e0*/  LOP3.LUT R2, R27, 0xe, RZ, 0xfc, !PT ;  /* 0x0000000e1b027812 */ /* 0x000fe400078efcff */
[----:B---3--:R-:W-:Y:S02]  /*348f0*/  PRMT R12, RZ, 0x7610, R12 ;  /* 0x00007610ff0c7816 */ /* 0x008fe4000000000c */
[----:B------:R-:W-:Y:S01]  /*34900*/  ISETP.GE.AND P3, PT, R2, UR5, PT ;  /* 0x0000000502007c0c */ /* 0x000fe2000bf66270 */
[----:B------:R-:W-:Y:S02]  /*34910*/  @!P0 IMAD.MOV.U32 R2, RZ, RZ, R25 ;  /* 0x000000ffff028224 */ /* 0x000fe400078e0019 */
[----:B------:R-:W3:Y:S04]  /*34920*/  LDL R25, [R1+0xb68] ;  /* 0x000b680001197983 */ /* 0x000ee80000100800 */
[----:B--2---:R0:W2:Y:S04]  /*34930*/  @!P0 LDG.E.U16 R12, [R2.64] ;  /* 0x0000000a020c8981 */ /* 0x0040a8000c1e1500 */
[----:B0-----:R-:W3:Y:S04]  /*34940*/  LDL R2, [R1+0xb7c] ;  /* 0x000b7c0001027983 */ /* 0x001ee80000100800 */
[----:B--2---:R0:W-:Y:S04]  /*34950*/  STL [R1+0x29c], R12 ;  /* 0x00029c0c01007387 */ /* 0x0041e80000100800 */
[----:B------:R-:W3:Y:S01]  /*34960*/  LDL R3, [R1+0xb80] ;  /* 0x000b800001037983 */ /* 0x000ee20000100800 */
[----:B------:R-:W-:-:S03]  /*34970*/  PRMT R11, RZ, 0x7610, R11 ;  /* 0x00007610ff0b7816 */ /* 0x000fc6000000000b */
[----:B------:R-:W1:Y:S01]  /*34980*/  S2R R27, SR_TID.X ;  /* 0x00000000001b7919 */ /* 0x000e620000002100 */
[----:B---3--:R-:W-:-:S04]  /*34990*/  @!P1 LOP3.LUT R3, R3, R2, RZ, 0x3c, !PT ;  /* 0x0000000203039212 */ /* 0x008fc800078e3cff */
[----:B------:R-:W-:-:S04]  /*349a0*/  @!P1 LOP3.LUT R2, R3, R2, RZ, 0x3c, !PT ;  /* 0x0000000203029212 */ /* 0x000fc800078e3cff */
[----:B------:R-:W-:-:S05]  /*349b0*/  @!P1 LOP3.LUT R3, R3, R2, RZ, 0x3c, !PT ;  /* 0x0000000203039212 */ /* 0x000fca00078e3cff */
[----:B------:R2:W3:Y:S01]  /*349c0*/  @!P1 LDG.E.U16 R11, [R2.64] ;  /* 0x0000000a020b9981 */ /* 0x0004e2000c1e1500 */
[----:B-1----:R-:W-:-:S04]  /*349d0*/  SHF.R.U32.HI R27, RZ, 0x6, R27 ;  /* 0x00000006ff1b7819 */ /* 0x002fc8000001161b */
[----:B------:R-:W-:-:S04]  /*349e0*/  SGXT.U32 R27, R27, 0x1 ;  /* 0x000000011b1b781a */ /* 0x000fc80000000000 */
[----:B0-----:R-:W-:-:S04]  /*349f0*/  LOP3.LUT R12, R27, 0x10, RZ, 0xfc, !PT ;  /* 0x000000101b0c7812 */ /* 0x001fc800078efcff */
[----:B------:R-:W-:Y:S02]  /*34a00*/  ISETP.GE.AND P0, PT, R12, UR5, PT ;  /* 0x000000050c007c0c */ /* 0x000fe4000bf06270 */
[----:B------:R-:W4:Y:S04]  /*34a10*/  LDL.LU R12, [R1+0x4ca4] ;  /* 0x004ca400010c7983 */ /* 0x000f280000300800 */
[----:B--2---:R-:W2:Y:S04]  /*34a20*/  LDL R2, [R1+0xb74] ;  /* 0x000b740001027983 */ /* 0x004ea80000100800 */
[----:B---3--:R0:W-:Y:S04]  /*34a30*/  STL [R1+0x298], R11 ;  /* 0x0002980b01007387 */ /* 0x0081e80000100800 */
[----:B------:R-:W2:Y:S01]  /*34a40*/  LDL R3, [R1+0xb78] ;  /* 0x000b780001037983 */ /* 0x000ea20000100800 */
[----:B----4-:R-:W-:-:S03]  /*34a50*/  PRMT R10, RZ, 0x7610, R10 ;  /* 0x00007610ff0a7816 */ /* 0x010fc6000000000a */
[----:B------:R-:W1:Y:S01]  /*34a60*/  S2R R27, SR_TID.X ;  /* 0x00000000001b7919 */ /* 0x000e620000002100 */
[----:B--2---:R-:W-:-:S04]  /*34a70*/  @!P2 LOP3.LUT R3, R3, R2, RZ, 0x3c, !PT ;  /* 0x000000020303a212 */ /* 0x004fc800078e3cff */
        /* <DEDUP_REMOVED lines=11> */
[----:B------:R-:W-:-:S03]  /*34b30*/  PRMT R12, RZ, 0x7610, R12 ;  /* 0x00007610ff0c7816 */ /* 0x000fc6000000000c */
        /* <DEDUP_REMOVED lines=539> */
[----:B------:R-:W4:Y:S04]  /*36cf0*/  LDL.LU R10, [R1+0x4bfc] ;  /* 0x004bfc00010a7983 */ /* 0x000f280000300800 */
[----:B--2---:R0:W-:Y:S04]  /*36d00*/  STL [R1+0x1f0], R12 ;  /* 0x0001f00c01007387 */ /* 0x0041e80000100800 */
[----:B0-----:R-:W2:Y:S04]  /*36d10*/  LDL.LU R12, [R1+0x4bf8] ;  /* 0x004bf800010c7983 */ /* 0x001ea80000300800 */
[----:B------:R-:W2:Y:S01]  /*36d20*/  LDL R3, [R1+0xa24] ;  /* 0x000a240001037983 */ /* 0x000ea20000100800 */
[----:B---3--:R-:W-:Y:S01]  /*36d30*/  PRMT R11, RZ, 0x7610, R11 ;  /* 0x00007610ff0b7816 */ /* 0x008fe2000000000b */
[----:B------:R-:W-:-:S05]  /*36d40*/  @!P0 IMAD.MOV.U32 R2, RZ, RZ, R25 ;  /* 0x000000ffff028224 */ /* 0x000fca00078e0019 */
[----:B--2---:R0:W2:Y:S04]  /*36d50*/  @!P0 LDG.E.U16 R11, [R2.64] ;  /* 0x0000000a020b8981 */ /* 0x0040a8000c1e1500 */
[----:B0-----:R-:W3:Y:S04]  /*36d60*/  LDL R2, [R1+0xa1c] ;  /* 0x000a1c0001027983 */ /* 0x001ee80000100800 */
[----:B--2---:R0:W-:Y:S04]  /*36d70*/  STL [R1+0x1ec], R11 ;  /* 0x0001ec0b01007387 */ /* 0x0041e80000100800 */
[----:B------:R-:W3:Y:S01]  /*36d80*/  LDL R3, [R1+0xa20] ;  /* 0x000a200001037983 */ /* 0x000ee20000100800 */
[----:B------:R-:W-:-:S02]  /*36d90*/  PRMT R12, RZ, 0x7610, R12 ;  /* 0x00007610ff0c7816 */ /* 0x000fc4000000000c */
[----:B------:R-:W-:-:S04]  /*36da0*/  SHF.R.U32.HI R27, RZ, 0x6, R27 ;  /* 0x00000006ff1b7819 */ /* 0x000fc8000001161b */
[----:B------:R-:W-:-:S04]  /*36db0*/  SGXT.U32 R27, R27, 0x1 ;  /* 0x000000011b1b781a */ /* 0x000fc80000000000 */
[----:B------:R-:W-:-:S04]  /*36dc0*/  LOP3.LUT R27, R27, 0x66, RZ, 0xfc, !PT ;  /* 0x000000661b1b7812 */ /* 0x000fc800078efcff */
[----:B------:R-:W-:Y:S02]  /*36dd0*/  ISETP.GE.AND P3, PT, R27, UR5, PT ;  /* 0x000000051b007c0c */ /* 0x000fe4000bf66270 */
[----:B------:R-:W0:Y:S01]  /*36de0*/  S2R R27, SR_TID.X ;  /* 0x00000000001b7919 */ /* 0x000e220000002100 */
[----:B---3--:R-:W-:-:S04]  /*36df0*/  @!P1 LOP3.LUT R3, R3, R2, RZ, 0x3c, !PT ;  /* 0x0000000203039212 */ /* 0x008fc800078e3cff */
[----:B------:R-:W-:-:S04]  /*36e00*/  @!P1 LOP3.LUT R2, R3, R2, RZ, 0x3c, !PT ;  /* 0x0000000203029212 */ /* 0x000fc800078e3cff */
[----:B------:R-:W-:-:S05]  /*36e10*/  @!P1 LOP3.LUT R3, R3, R2, RZ, 0x3c, !PT ;  /* 0x0000000203039212 */ /* 0x000fca00078e3cff */
[----:B------:R1:W2:Y:S01]  /*36e20*/  @!P1 LDG.E.U16 R12, [R2.64] ;  /* 0x0000000a020c9981 */ /* 0x0002a2000c1e1500 */
[----:B0-----:R-:W-:-:S03]  /*36e30*/  SHF.R.U32.HI R11, RZ, 0x6, R27 ;  /* 0x00000006ff0b7819 */ /* 0x001fc6000001161b */
[----:B------:R-:W3:Y:S01]  /*36e40*/  LDL R27, [R1+0xa08] ;  /* 0x000a0800011b7983 */ /* 0x000ee20000100800 */
[----:B------:R-:W-:-:S04]  /*36e50*/  SGXT.U32 R11, R11, 0x1 ;  /* 0x000000010b0b781a */ /* 0x000fc80000000000 */
[----:B------:R-:W-:-:S04]  /*36e60*/  LOP3.LUT R11, R11, 0x68, RZ, 0xfc, !PT ;  /* 0x000000680b0b7812 */ /* 0x000fc800078efcff */
[----:B------:R-:W-:Y:S02]  /*36e70*/  ISETP.GE.AND P4, PT, R11, UR5, PT ;  /* 0x000000050b007c0c */ /* 0x000fe4000bf86270 */
[----:B------:R-:W3:Y:S04]  /*36e80*/  LDL.LU R11, [R1+0x4bf4] ;  /* 0x004bf400010b7983 */ /* 0x000ee80000300800 */
[----:B-1----:R-:W3:Y:S04]  /*36e90*/  LDL R2, [R1+0xa14] ;  /* 0x000a140001027983 */ /* 0x002ee80000100800 */
[----:B--2---:R0:W-:Y:S04]  /*36ea0*/  STL [R1+0x1e8], R12 ;  /* 0x0001e80c01007387 */ /* 0x0041e80000100800 */
[----:B------:R-:W3:Y:S01]  /*36eb0*/  LDL R3, [R1+0xa18] ;  /* 0x000a180001037983 */ /* 0x000ee20000100800 */
[----:B----4-:R-:W-:-:S03]  /*36ec0*/  PRMT R10, RZ, 0x7610, R10 ;  /* 0x00007610ff0a7816 */ /* 0x010fc6000000000a */
[----:B------:R-:W1:Y:S01]  /*36ed0*/  S2R R25, SR_TID.X ;  /* 0x0000000000197919 */ /* 0x000e620000002100 */
[----:B---3--:R-:W-:-:S04]  /*36ee0*/  @!P2 LOP3.LUT R3, R3, R2, RZ, 0x3c, !PT ;  /* 0x000000020303a212 */ /* 0x008fc800078e3cff */
[----:B------:R-:W-:-:S04]  /*36ef0*/  @!P2 LOP3.LUT R2, R3, R2, RZ, 0x3c, !PT ;  /* 0x000000020302a212 */ /* 0x000fc800078e3cff */
[----:B------:R-:W-:-:S05]  /*36f00*/  @!P2 LOP3.LUT R3, R3, R2, RZ, 0x3c, !PT ;  /* 0x000000020303a212 */ /* 0x000fca00078e3cff */
[----:B------:R2:W3:Y:S01]  /*36f10*/  @!P2 LDG.E.U16 R10, [R2.64] ;  /* 0x0000000a020aa981 */ /* 0x0004e2000c1e1500 */
[----:B-1----:R-:W-:-:S04]  /*36f20*/  SHF.R.U32.HI R25, RZ, 0x6, R25 ;  /* 0x00000006ff197819 */ /* 0x002fc80000011619 */
[----:B------:R-:W-:-:S04]  /*36f30*/  SGXT.U32 R25, R25, 0x1 ;  /* 0x000000011919781a */ /* 0x000fc80000000000 */
[----:B------:R-:W-:-:S04]  /*36f40*/  LOP3.LUT R25, R25, 0x6a, RZ, 0xfc, !PT ;  /* 0x0000006a19197812 */ /* 0x000fc800078efcff */
[----:B------:R-:W-:Y:S02]  /*36f50*/  ISETP.GE.AND P1, PT, R25, UR5, PT ;  /* 0x0000000519007c0c */ /* 0x000fe4000bf26270 */
[----:B------:R-:W4:Y:S04]  /*36f60*/  LDL.LU R25, [R1+0x4bf0] ;  /* 0x004bf00001197983 */ /* 0x000f280000300800 */
[----:B--2---:R-:W2:Y:S04]  /*36f70*/  LDL R2, [R1+0xa0c] ;  /* 0x000a0c0001027983 */ /* 0x004ea80000100800 */
[----:B---3--:R1:W-:Y:S04]  /*36f80*/  STL [R1+0x1e4], R10 ;  /* 0x0001e40a01007387 */ /* 0x0083e80000100800 */
[----:B------:R-:W2:Y:S01]  /*36f90*/  LDL R3, [R1+0xa10] ;  /* 0x000a100001037983 */ /* 0x000ea20000100800 */
[----:B----4-:R-:W-:-:S03]  /*36fa0*/  PRMT R25, RZ, 0x7610, R25 ;  /* 0x00007610ff197816 */ /* 0x010fc60000000019 */
[----:B0-----:R-:W0:Y:S01]  /*36fb0*/  S2R R12, SR_TID.X ;  /* 0x00000000000c7919 */ /* 0x001e220000002100 */
[----:B--2---:R-:W-:-:S04]  /*36fc0*/  @!P3 LOP3.LUT R3, R3, R2, RZ, 0x3c, !PT ;  /* 0x000000020303b212 */ /* 0x004fc800078e3cff */
[----:B------:R-:W-:-:S04]  /*36fd0*/  @!P3 LOP3.LUT R2, R3, R2, RZ, 0x3c, !PT ;  /* 0x000000020302b212 */ /* 0x000fc800078e3cff */
[----:B------:R-:W-:-:S05]  /*36fe0*/  @!P3 LOP3.LUT R3, R3, R2, RZ, 0x3c, !PT ;  /* 0x000000020303b212 */ /* 0x000fca00078e3cff */
[----:B------:R-:W2:Y:S01]  /*36ff0*/  @!P3 LDG.E.U16 R25, [R2.64] ;  /* 0x0000000a0219b981 */ /* 0x000ea2000c1e1500 */
[----:B0-----:R-:W-:-:S04]  /*37000*/  SHF.R.U32.HI R12, RZ, 0x6, R12 ;  /* 0x00000006ff0c7819 */ /* 0x001fc8000001160c */
[----:B------:R-:W-:-:S04]  /*37010*/  SGXT.U32 R12, R12, 0x1 ;  /* 0x000000010c0c781a */ /* 0x000fc80000000000 */
[----:B-1----:R-:W-:-:S04]  /*37020*/  LOP3.LUT R10, R12, 0x6c, RZ, 0xfc, !PT ;  /* 0x0000006c0c0a7812 */ /* 0x002fc800078efcff */
[----:B------:R-:W-:Y:S02]  /*37030*/  ISETP.GE.AND P0, PT, R10, UR5, PT ;  /* 0x000000050a007c0c */ /* 0x000fe4000bf06270 */
[----:B------:R-:W3:Y:S04]  /*37040*/  LDL.LU R10, [R1+0x4bec] ;  /* 0x004bec00010a7983 */ /* 0x000ee80000300800 */
[----:B------:R-:W0:Y:S04]  /*37050*/  S2R R12, SR_TID.X ;  /* 0x00000000000c7919 */ /* 0x000e280000002100 */
[----:B--2---:R1:W-:Y:S04]  /*37060*/  STL [R1+0x1e0], R25 ;  /* 0x0001e01901007387 */ /* 0x0043e80000100800 */
[----:B-1----:R-:W2:Y:S04]  /*37070*/  LDL.LU R25, [R1+0x4be8] ;  /* 0x004be80001197983 */ /* 0x002ea80000300800 */
[----:B------:R-:W4:Y:S01]  /*37080*/  LDL R3, [R1+0x9f0] ;  /* 0x0009f00001037983 */ /* 0x000f220000100800 */
[----:B0-----:R-:W-:-:S04]  /*37090*/  SHF.R.U32.HI R2, RZ, 0x6, R12 ;  /* 0x00000006ff027819 */ /* 0x001fc8000001160c */
[----:B------:R-:W-:-:S04]  /*370a0*/  SGXT.U32 R2, R2, 0x1 ;  /* 0x000000010202781a */ /* 0x000fc80000000000 */
[----:B------:R-:W-:Y:S02]  /*370b0*/  LOP3.LUT R2, R2, 0x6e, RZ, 0xfc, !PT ;  /* 0x0000006e02027812 */ /* 0x000fe400078efcff */
[----:B------:R-:W-:Y:S02]  /*370c0*/  PRMT R11, RZ, 0x7610, R11 ;  /* 0x00007610ff0b7816 */ /* 0x000fe4000000000b */
[----:B------:R-:W-:Y:S01]  /*370d0*/  ISETP.GE.AND P2, PT, R2, UR5, PT ;  /* 0x0000000502007c0c */ /* 0x000fe2000bf46270 */
[----:B------:R-:W-:-:S05]  /*370e0*/  @!P4 IMAD.MOV.U32 R2, RZ, RZ, R27 ;  /* 0x000000ffff02c224 */ /* 0x000fca00078e001b */
[----:B----4-:R-:W4:Y:S04]  /*370f0*/  @!P4 LDG.E.U16 R11, [R2.64] ;  /* 0x0000000a020bc981 */ /* 0x010f28000c1e1500 */
[----:B----4-:R0:W-:Y:S04]  /*37100*/  STL [R1+0x1dc], R11 ;  /* 0x0001dc0b01007387 */ /* 0x0101e80000100800 */
[----:B0-----:R-:W4:Y:S04]  /*37110*/  LDL.LU R11, [R1+0x4be4] ;  /* 0x004be400010b7983 */ /* 0x001f280000300800 */
[----:B------:R-:W3:Y:S04]  /*37120*/  LDL R2, [R1+0x9e8] ;  /* 0x0009e80001027983 */ /* 0x000ee80000100800 */
[----:B------:R-:W3:Y:S01]  /*37130*/  LDL R3, [R1+0x9ec] ;  /* 0x0009ec0001037983 */ /* 0x000ee20000100800 */
[----:B------:R-:W-:-:S04]  /*37140*/  SHF.R.U32.HI R12, RZ, 0x6, R12 ;  /* 0x00000006ff0c7819 */ /* 0x000fc8000001160c */
[----:B------:R-:W-:Y:S02]  /*37150*/  SGXT.U32 R12, R12, 0x1 ;  /* 0x000000010c0c781a */ /* 0x000fe40000000000 */
[----:B--2---:R-:W-:Y:S02]  /*37160*/  PRMT R25, RZ, 0x7610, R25 ;  /* 0x00007610ff197816 */ /* 0x004fe40000000019 */
[----:B------:R-:W-:-:S04]  /*37170*/  LOP3.LUT R12, R12, 0x70, RZ, 0xfc, !PT ;  /* 0x000000700c0c7812 */ /* 0x000fc800078efcff */
[----:B------:R-:W-:Y:S02]  /*37180*/  ISETP.GE.AND P3, PT, R12, UR5, PT ;  /* 0x000000050c007c0c */ /* 0x000fe4000bf66270 */
[----:B------:R-:W2:Y:S01]  /*37190*/  LDL.LU R12, [R1+0x4be0] ;  /* 0x004be000010c7983 */ /* 0x000ea20000300800 */
[----:B---3--:R-:W-:-:S04]  /*371a0*/  @!P1 LOP3.LUT R3, R3, R2, RZ, 0x3c, !PT ;  /* 0x0000000203039212 */ /* 0x008fc800078e3cff */
[----:B------:R-:W-:-:S04]  /*371b0*/  @!P1 LOP3.LUT R2, R3, R2, RZ, 0x3c, !PT ;  /* 0x0000000203029212 */ /* 0x000fc800078e3cff */
[----:B------:R-:W-:-:S05]  /*371c0*/  @!P1 LOP3.LUT R3, R3, R2, RZ, 0x3c, !PT ;  /* 0x0000000203039212 */ /* 0x000fca00078e3cff */
[----:B------:R0:W3:Y:S04]  /*371d0*/  @!P1 LDG.E.U16 R25, [R2.64] ;  /* 0x0000000a02199981 */ /* 0x0000e8000c1e1500 */
[----:B0-----:R-:W4:Y:S04]  /*371e0*/  LDL R2, [R1+0x9e0] ;  /* 0x0009e00001027983 */ /* 0x001f280000100800 */
[----:B------:R-:W4:Y:S04]  /*371f0*/  LDL R3, [R1+0x9e4] ;  /* 0x0009e40001037983 */ /* 0x000f280000100800 */
[----:B------:R-:W0:Y:S01]  /*37200*/  S2R R27, SR_TID.X ;  /* 0x00000000001b7919 */ /* 0x000e220000002100 */
[----:B--2---:R-:W-:-:S02]  /*37210*/  PRMT R12, RZ, 0x7610, R12 ;  /* 0x00007610ff0c7816 */ /* 0x004fc4000000000c */
[----:B0-----:R-:W-:-:S04]  /*37220*/  SHF.R.U32.HI R27, RZ, 0x6, R27 ;  /* 0x00000006ff1b7819 */ /* 0x001fc8000001161b */
[----:B------:R-:W-:Y:S01]  /*37230*/  SGXT.U32 R27, R27, 0x1 ;  /* 0x000000011b1b781a */ /* 0x000fe20000000000 */
[----:B---3--:R0:W-:Y:S01]  /*37240*/  STL [R1+0x1d8], R25 ;  /* 0x0001d81901007387 */ /* 0x0081e20000100800 */
[-C--:B----4-:R-:W-:Y:S02]  /*37250*/  @!P0 LOP3.LUT R3, R3, R2.reuse, RZ, 0x3c, !PT ;  /* 0x0000000203038212 */ /* 0x090fe400078e3cff */
[----:B0-----:R-:W-:Y:S02]  /*37260*/  LOP3.LUT R25, R27, 0x72, RZ, 0xfc, !PT ;  /* 0x000000721b197812 */ /* 0x001fe400078efcff */
[----:B------:R-:W-:Y:S02]  /*37270*/  @!P0 LOP3.LUT R2, R3, R2, RZ, 0x3c, !PT ;  /* 0x0000000203028212 */ /* 0x000fe400078e3cff */
[----:B------:R-:W-:Y:S02]  /*37280*/  LOP3.LUT R27, R27, 0x74, RZ, 0xfc, !PT ;  /* 0x000000741b1b7812 */ /* 0x000fe400078efcff */
[----:B------:R-:W-:-:S02]  /*37290*/  @!P0 LOP3.LUT R3, R3, R2, RZ, 0x3c, !PT ;  /* 0x0000000203038212 */ /* 0x000fc400078e3cff */
[----:B------:R-:W-:Y:S02]  /*372a0*/  ISETP.GE.AND P4, PT, R25, UR5, PT ;  /* 0x0000000519007c0c */ /* 0x000fe4000bf86270 */
[----:B------:R-:W2:Y:S01]  /*372b0*/  LDL.LU R25, [R1+0x4bdc] ;  /* 0x004bdc0001197983 */ /* 0x000ea20000300800 */
[----:B------:R-:W-:-:S03]  /*372c0*/  ISETP.GE.AND P5, PT, R27, UR5, PT ;  /* 0x000000051b007c0c */ /* 0x000fc6000bfa6270 */
[----:B------:R-:W3:Y:S04]  /*372d0*/  LDL.LU R27, [R1+0x4bd8] ;  /* 0x004bd800011b7983 */ /* 0x000ee80000300800 */
[----:B------:R0:W4:Y:S04]  /*372e0*/  @!P0 LDG.E.U16 R12, [R2.64] ;  /* 0x0000000a020c8981 */ /* 0x000128000c1e1500 */
[----:B0-----:R-:W2:Y:S04]  /*372f0*/  LDL R2, [R1+0x9d8] ;  /* 0x0009d80001027983 */ /* 0x001ea80000100800 */
[----:B------:R-:W2:Y:S01]  /*37300*/  LDL R3, [R1+0x9dc] ;  /* 0x0009dc0001037983 */ /* 0x000ea20000100800 */
[----:B------:R-:W-:-:S02]  /*37310*/  PRMT R11, RZ, 0x7610, R11 ;  /* 0x00007610ff0b7816 */ /* 0x000fc4000000000b */
[----:B--2---:R-:W-:-:S04]  /*37320*/  @!P2 LOP3.LUT R3, R3, R2, RZ, 0x3c, !PT ;  /* 0x000000020303a212 */ /* 0x004fc800078e3cff */
[----:B------:R-:W-:-:S04]  /*37330*/  @!P2 LOP3.LUT R2, R3, R2, RZ, 0x3c, !PT ;  /* 0x000000020302a212 */ /* 0x000fc800078e3cff */
[----:B------:R-:W-:-:S05]  /*37340*/  @!P2 LOP3.LUT R3, R3, R2, RZ, 0x3c, !PT ;  /* 0x000000020303a212 */ /* 0x000fca00078e3cff */
[----:B------:R-:W2:Y:S04]  /*37350*/  @!P2 LDG.E.U16 R11, [R2.64] ;  /* 0x0000000a020ba981 */ /* 0x000ea8000c1e1500 */
[----:B----4-:R0:W-:Y:S04]  /*37360*/  STL [R1+0x1d4], R12 ;  /* 0x0001d40c01007387 */ /* 0x0101e80000100800 */
[----:B--2---:R1:W-:Y:S04]  /*37370*/  STL [R1+0x1d0], R11 ;  /* 0x0001d00b01007387 */ /* 0x0043e80000100800 */
[----:B------:R-:W2:Y:S04]  /*37380*/  LDL R2, [R1+0x9d0] ;  /* 0x0009d00001027983 */ /* 0x000ea80000100800 */
[----:B------:R-:W2:Y:S01]  /*37390*/  LDL R3, [R1+0x9d4] ;  /* 0x0009d40001037983 */ /* 0x000ea20000100800 */
[----:B---3--:R-:W-:-:S03]  /*373a0*/  PRMT R27, RZ, 0x7610, R27 ;  /* 0x00007610ff1b7816 */ /* 0x008fc6000000001b */
[----:B0-----:R-:W1:Y:S01]  /*373b0*/  S2R R12, SR_TID.X ;  /* 0x00000000000c7919 */ /* 0x001e620000002100 */
[----:B--2---:R-:W-:-:S04]  /*373c0*/  @!P3 LOP3.LUT R3, R3, R2, RZ, 0x3c, !PT ;  /* 0x000000020303b212 */ /* 0x004fc800078e3cff */
[----:B------:R-:W-:-:S04]  /*373d0*/  @!P3 LOP3.LUT R2, R3, R2, RZ, 0x3c, !PT ;  /* 0x000000020302b212 */ /* 0x000fc800078e3cff */
[----:B------:R-:W-:-:S05]  /*373e0*/  @!P3 LOP3.LUT R3, R3, R2, RZ, 0x3c, !PT ;  /* 0x000000020303b212 */ /* 0x000fca00078e3cff */
[----:B------:R-:W2:Y:S01]  /*373f0*/  @!P3 LDG.E.U16 R27, [R2.64] ;  /* 0x0000000a021bb981 */ /* 0x000ea2000c1e1500 */
[----:B-1----:R-:W-:-:S04]  /*37400*/  SHF.R.U32.HI R11, RZ, 0x6, R12 ;  /* 0x00000006ff0b7819 */ /* 0x002fc8000001160c */
[----:B------:R-:W-:-:S04]  /*37410*/  SGXT.U32 R11, R11, 0x1 ;  /* 0x000000010b0b781a */ /* 0x000fc80000000000 */
[----:B------:R-:W-:-:S04]  /*37420*/  LOP3.LUT R11, R11, 0x76, RZ, 0xfc, !PT ;  /* 0x000000760b0b7812 */ /* 0x000fc800078efcff */
[----:B------:R-:W-:Y:S02]  /*37430*/  ISETP.GE.AND P0, PT, R11, UR5, PT ;  /* 0x000000050b007c0c */ /* 0x000fe4000bf06270 */
[----:B------:R-:W3:Y:S04]  /*37440*/  LDL.LU R11, [R1+0x4bd4] ;  /* 0x004bd400010b7983 */ /* 0x000ee80000300800 */
[----:B--2---:R0:W-:Y:S04]  /*37450*/  STL [R1+0x1cc], R27 ;  /* 0x0001cc1b01007387 */ /* 0x0041e80000100800 */
[----:B0-----:R-:W2:Y:S04]  /*37460*/  LDL.LU R27, [R1+0x4bd0] ;  /* 0x004bd000011b7983 */ /* 0x001ea80000300800 */
[----:B------:R-:W4:Y:S04]  /*37470*/  LDL R2, [R1+0x9c8] ;  /* 0x0009c80001027983 */ /* 0x000f280000100800 */
[----:B------:R-:W4:Y:S01]  /*37480*/  LDL R3, [R1+0x9cc] ;  /* 0x0009cc0001037983 */ /* 0x000f220000100800 */
[----:B------:R-:W-:-:S02]  /*37490*/  PRMT R25, RZ, 0x7610, R25 ;  /* 0x00007610ff197816 */ /* 0x000fc40000000019 */
[----:B----4-:R-:W-:-:S04]  /*374a0*/  @!P4 LOP3.LUT R3, R3, R2, RZ, 0x3c, !PT ;  /* 0x000000020303c212 */ /* 0x010fc800078e3cff */
[----:B------:R-:W-:-:S04]  /*374b0*/  @!P4 LOP3.LUT R2, R3, R2, RZ, 0x3c, !PT ;  /* 0x000000020302c212 */ /* 0x000fc800078e3cff */
[----:B------:R-:W-:-:S05]  /*374c0*/  @!P4 LOP3.LUT R3, R3, R2, RZ, 0x3c, !PT ;  /* 0x000000020303c212 */ /* 0x000fca00078e3cff */
[----:B------:R-:W4:Y:S01]  /*374d0*/  @!P4 LDG.E.U16 R25, [R2.64] ;  /* 0x0000000a0219c981 */ /* 0x000f22000c1e1500 */
[----:B------:R-:W-:-:S04]  /*374e0*/  SHF.R.U32.HI R12, RZ, 0x6, R12 ;  /* 0x00000006ff0c7819 */ /* 0x000fc8000001160c */
[----:B------:R-:W-:-:S04]  /*374f0*/  SGXT.U32 R12, R12, 0x1 ;  /* 0x000000010c0c781a */ /* 0x000fc80000000000 */
[----:B------:R-:W-:-:S04]  /*37500*/  LOP3.LUT R12, R12, 0x78, RZ, 0xfc, !PT ;  /* 0x000000780c0c7812 */ /* 0x000fc800078efcff */
[----:B------:R-:W-:Y:S02]  /*37510*/  ISETP.GE.AND P1, PT, R12, UR5, PT ;  /* 0x000000050c007c0c */ /* 0x000fe4000bf26270 */
[----:B------:R-:W2:Y:S04]  /*37520*/  LDL.LU R12, [R1+0x4bcc] ;  /* 0x004bcc00010c7983 */ /* 0x000ea80000300800 */
[----:B----4-:R0:W-:Y:S04]  /*37530*/  STL [R1+0x1c8], R25 ;  /* 0x0001c81901007387 */ /* 0x0101e80000100800 */
[----:B0-----:R-:W4:Y:S04]  /*37540*/  LDL.LU R25, [R1+0x4bc8] ;  /* 0x004bc80001197983 */ /* 0x001f280000300800 */
[----:B------:R-:W3:Y:S04]  /*37550*/  LDL R2, [R1+0x9c0] ;  /* 0x0009c00001027983 */ /* 0x000ee80000100800 */
[----:B------:R-:W3:Y:S01]  /*37560*/  LDL R3, [R1+0x9c4] ;  /* 0x0009c40001037983 */ /* 0x000ee20000100800 */
[----:B--2---:R-:W-:-:S02]  /*37570*/  PRMT R27, RZ, 0x7610, R27 ;  /* 0x00007610ff1b7816 */ /* 0x004fc4000000001b */
[----:B---3--:R-:W-:-:S04]  /*37580*/  @!P5 LOP3.LUT R3, R3, R2, RZ, 0x3c, !PT ;  /* 0x000000020303d212 */ /* 0x008fc800078e3cff */
[----:B------:R-:W-:-:S04]  /*37590*/  @!P5 LOP3.LUT R2, R3, R2, RZ, 0x3c, !PT ;  /* 0x000000020302d212 */ /* 0x000fc800078e3cff */
[----:B------:R-:W-:-:S05]  /*375a0*/  @!P5 LOP3.LUT R3, R3, R2, RZ, 0x3c, !PT ;  /* 0x000000020303d212 */ /* 0x000fca00078e3cff */
[----:B------:R0:W2:Y:S04]  /*375b0*/  @!P5 LDG.E.U16 R27, [R2.64] ;  /* 0x0000000a021bd981 */ /* 0x0000a8000c1e1500 */
[----:B0-----:R-:W3:Y:S04]  /*375c0*/  LDL R2, [R1+0x9b8] ;  /* 0x0009b80001027983 */ /* 0x001ee80000100800 */
[----:B------:R-:W3:Y:S01]  /*375d0*/  LDL R3, [R1+0x9bc] ;  /* 0x0009bc0001037983 */ /* 0x000ee20000100800 */
[----:B----4-:R-:W-:Y:S02]  /*375e0*/  PRMT R25, RZ, 0x7610, R25 ;  /* 0x00007610ff197816 */ /* 0x010fe40000000019 */
[----:B------:R-:W-:-:S02]  /*375f0*/  SHF.R.U32.HI R29, RZ, 0x6, R29 ;  /* 0x00000006ff1d7819 */ /* 0x000fc4000001161d */
[----:B---3--:R-:W-:-:S04]  /*37600*/  @!P0 LOP3.LUT R3, R3, R2, RZ, 0x3c, !PT ;  /* 0x0000000203038212 */ /* 0x008fc800078e3cff */
[----:B------:R-:W-:-:S04]  /*37610*/  @!P0 LOP3.LUT R2, R3, R2, RZ, 0x3c, !PT ;  /* 0x0000000203028212 */ /* 0x000fc800078e3cff */
[----:B------:R-:W-:-:S05]  /*37620*/  @!P0 LOP3.LUT R3, R3, R2, RZ, 0x3c, !PT ;  /* 0x0000000203038212 */ /* 0x000fca00078e3cff */
[----:B------:R-:W3:Y:S01]  /*37630*/  @!P0 LDG.E.U16 R25, [R2.64] ;  /* 0x0000000a02198981 */ /* 0x000ee2000c1e1500 */
[----:B------:R-:W-:-:S03]  /*37640*/  SGXT.U32 R29, R29, 0x1 ;  /* 0x000000011d1d781a */ /* 0x000fc60000000000 */
[----:B--2---:R0:W-:Y:S01]  /*37650*/  STL [R1+0x1c4], R27 ;  /* 0x0001c41b01007387 */ /* 0x0041e20000100800 */
[----:B------:R-:W-:-:S04]  /*37660*/  LOP3.LUT R29, R29, 0x7a, RZ, 0xfc, !PT ;  /* 0x0000007a1d1d7812 */ /* 0x000fc800078efcff */
[----:B------:R-:W-:Y:S02]  /*37670*/  ISETP.GE.AND P2, PT, R29, UR5, PT ;  /* 0x000000051d007c0c */ /* 0x000fe4000bf46270 */
[----:B------:R-:W2:Y:S01]  /*37680*/  LDL.LU R29, [R1+0x4bc4] ;  /* 0x004bc400011d7983 */ /* 0x000ea20000300800 */
[C---:B0-----:R-:W-:Y:S02]  /*37690*/  LOP3.LUT R27, R13.reuse, 0x7c, RZ, 0xfc, !PT ;  /* 0x0000007c0d1b7812 */ /* 0x041fe400078efcff */
[----:B------:R-:W-:-:S04]  /*376a0*/  LOP3.LUT R13, R13, 0x7e, RZ, 0xfc, !PT ;  /* 0x0000007e0d0d7812 */ /* 0x000fc800078efcff */
[----:B------:R-:W-:Y:S02]  /*376b0*/  ISETP.GE.AND P4, PT, R13, UR5, PT ;  /* 0x000000050d007c0c */ /* 0x000fe4000bf86270 */
[----:B------:R-:W4:Y:S04]  /*376c0*/  LDL.LU R13, [R1+0x4bc0] ;  /* 0x004bc000010d7983 */ /* 0x000f280000300800 */
[----:B---3--:R0:W-:Y:S04]  /*376d0*/  STL [R1+0x1c0], R25 ;  /* 0x0001c01901007387 */ /* 0x0081e80000100800 */
[----:B0-----:R-:W3:Y:S04]  /*376e0*/  LDL.LU R25, [R1+0x4bbc] ;  /* 0x004bbc0001197983 */ /* 0x001ee80000300800 */
[----:B------:R-:W3:Y:S04]  /*376f0*/  LDL R2, [R1+0x9b0] ;  /* 0x0009b00001027983 */ /* 0x000ee80000100800 */
[----:B------:R-:W3:Y:S01]  /*37700*/  LDL R3, [R1+0x9b4] ;  /* 0x0009b40001037983 */ /* 0x000ee20000100800 */
[----:B--2---:R-:W-:-:S02]  /*37710*/  PRMT R29, RZ, 0x7610, R29 ;  /* 0x00007610ff1d7816 */ /* 0x004fc4000000001d */
[----:B------:R-:W-:Y:S02]  /*37720*/  ISETP.GE.AND P3, PT, R27, UR5, PT ;  /* 0x000000051b007c0c */ /* 0x000fe4000bf66270 */
[----:B------:R-:W0:Y:S01]  /*37730*/  S2R R27, SR_TID.X ;  /* 0x00000000001b7919 */ /* 0x000e220000002100 */
[----:B---3--:R-:W-:-:S04]  /*37740*/  @!P1 LOP3.LUT R3, R3, R2, RZ, 0x3c, !PT ;  /* 0x0000000203039212 */ /* 0x008fc800078e3cff */
[----:B------:R-:W-:-:S04]  /*37750*/  @!P1 LOP3.LUT R2, R3, R2, RZ, 0x3c, !PT ;  /* 0x0000000203029212 */ /* 0x000fc800078e3cff */
[----:B------:R-:W-:-:S05]  /*37760*/  @!P1 LOP3.LUT R3, R3, R2, RZ, 0x3c, !PT ;  /* 0x0000000203039212 */ /* 0x000fca00078e3cff */
[----:B------:R-:W2:Y:S01]  /*37770*/  @!P1 LDG.E.U16 R29, [R2.64] ;  /* 0x0000000a021d9981 */ /* 0x000ea2000c1e1500 */
[----:B0-----:R-:W-:-:S04]  /*37780*/  LOP3.LUT R27, R27, 0x7f, RZ, 0xc0, !PT ;  /* 0x0000007f1b1b7812 */ /* 0x001fc800078ec0ff */
[----:B------:R-:W-:Y:S02]  /*37790*/  ISETP.GE.AND P0, PT, R27, UR5, PT ;  /* 0x000000051b007c0c */ /* 0x000fe4000bf06270 */
[----:B------:R-:W3:Y:S04]  /*377a0*/  LDL.LU R27, [R1+0x4bb8] ;  /* 0x004bb800011b7983 */ /* 0x000ee80000300800 */
[----:B--2---:R0:W-:Y:S04]  /*377b0*/  STL [R1+0x1bc], R29 ;  /* 0x0001bc1d01007387 */ /* 0x0041e80000100800 */
[----:B0-----:R-:W2:Y:S04]  /*377c0*/  LDL.LU R29, [R1+0x4bb4] ;  /* 0x004bb400011d7983 */ /* 0x001ea80000300800 */
[----:B------:R-:W2:Y:S04]  /*377d0*/  LDL R2, [R1+0x9a8] ;  /* 0x0009a80001027983 */ /* 0x000ea80000100800 */
[----:B------:R-:W2:Y:S01]  /*377e0*/  LDL R3, [R1+0x9ac] ;  /* 0x0009ac0001037983 */ /* 0x000ea20000100800 */
[----:B------:R-:W-:-:S02]  /*377f0*/  PRMT R25, RZ, 0x7610, R25 ;  /* 0x00007610ff197816 */ /* 0x000fc40000000019 */
[----:B--2---:R-:W-:-:S04]  /*37800*/  @!P2 LOP3.LUT R3, R3, R2, RZ, 0x3c, !PT ;  /* 0x000000020303a212 */ /* 0x004fc800078e3cff */
[----:B------:R-:W-:-:S04]  /*37810*/  @!P2 LOP3.LUT R2, R3, R2, RZ, 0x3c, !PT ;  /* 0x000000020302a212 */ /* 0x000fc800078e3cff */
[----:B------:R-:W-:-:S05]  /*37820*/  @!P2 LOP3.LUT R3, R3, R2, RZ, 0x3c, !PT ;  /* 0x000000020303a212 */ /* 0x000fca00078e3cff */
[----:B------:R-:W2:Y:S04]  /*37830*/  @!P2 LDG.E.U16 R25, [R2.64] ;  /* 0x0000000a0219a981 */ /* 0x000ea8000c1e1500 */
[----:B--2---:R0:W-:Y:S04]  /*37840*/  STL [R1+0x1b8], R25 ;  /* 0x0001b81901007387 */ /* 0x0041e80000100800 */
[----:B0-----:R-:W2:Y:S04]  /*37850*/  LDL.LU R25, [R1+0x4bb0] ;  /* 0x004bb00001197983 */ /* 0x001ea80000300800 */
[----:B------:R-:W2:Y:S04]  /*37860*/  LDL R2, [R1+0x9a0] ;  /* 0x0009a00001027983 */ /* 0x000ea80000100800 */
[----:B------:R-:W2:Y:S01]  /*37870*/  LDL R3, [R1+0x9a4] ;  /* 0x0009a40001037983 */ /* 0x000ea20000100800 */
[----:B---3--:R-:W-:-:S02]  /*37880*/  PRMT R27, RZ, 0x7610, R27 ;  /* 0x00007610ff1b7816 */ /* 0x008fc4000000001b */
[----:B--2---:R-:W-:-:S04]  /*37890*/  @!P3 LOP3.LUT R3, R3, R2, RZ, 0x3c, !PT ;  /* 0x000000020303b212 */ /* 0x004fc800078e3cff */
[----:B------:R-:W-:-:S04]  /*378a0*/  @!P3 LOP3.LUT R2, R3, R2, RZ, 0x3c, !PT ;  /* 0x000000020302b212 */ /* 0x000fc800078e3cff */
[----:B------:R-:W-:-:S05]  /*378b0*/  @!P3 LOP3.LUT R3, R3, R2, RZ, 0x3c, !PT ;  /* 0x000000020303b212 */ /* 0x000fca00078e3cff */
[----:B------:R-:W2:Y:S04]  /*378c0*/  @!P3 LDG.E.U16 R27, [R2.64] ;  /* 0x0000000a021bb981 */ /* 0x000ea8000c1e1500 */
[----:B--2---:R0:W-:Y:S04]  /*378d0*/  STL [R1+0x1b4], R27 ;  /* 0x0001b41b01007387 */ /* 0x0041e80000100800 */
[----:B0-----:R-:W2:Y:S04]  /*378e0*/  LDL.LU R27, [R1+0x4bac] ;  /* 0x004bac00011b7983 */ /* 0x001ea80000300800 */
[----:B------:R-:W3:Y:S04]  /*378f0*/  LDL R2, [R1+0x998] ;  /* 0x0009980001027983 */ /* 0x000ee80000100800 */
[----:B------:R-:W3:Y:S01]  /*37900*/  LDL R3, [R1+0x99c] ;  /* 0x00099c0001037983 */ /* 0x000ee20000100800 */
[----:B------:R-:W-:-:S02]  /*37910*/  PRMT R29, RZ, 0x7610, R29 ;  /* 0x00007610ff1d7816 */ /* 0x000fc4000000001d */
[----:B---3--:R-:W-:-:S04]  /*37920*/  @!P4 LOP3.LUT R3, R3, R2, RZ, 0x3c, !PT ;  /* 0x000000020303c212 */ /* 0x008fc800078e3cff */
[----:B------:R-:W-:-:S04]  /*37930*/  @!P4 LOP3.LUT R2, R3, R2, RZ, 0x3c, !PT ;  /* 0x000000020302c212 */ /* 0x000fc800078e3cff */
[----:B------:R-:W-:-:S05]  /*37940*/  @!P4 LOP3.LUT R3, R3, R2, RZ, 0x3c, !PT ;  /* 0x000000020303c212 */ /* 0x000fca00078e3cff */
[----:B------:R-:W3:Y:S01]  /*37950*/  @!P4 LDG.E.U16 R29, [R2.64] ;  /* 0x0000000a021dc981 */ /* 0x000ee2000c1e1500 */
[----:B------:R-:W-:-:S03]  /*37960*/  PRMT R25, RZ, 0x7610, R25 ;  /* 0x00007610ff197816 */ /* 0x000fc60000000019 */
[----:B------:R-:W-:Y:S06]  /*37970*/  BAR.SYNC.DEFER_BLOCKING 0x0 ;  /* 0x0000000000007b1d */ /* 0x000fec0000010000 */
[----:B---3--:R0:W-:Y:S04]  /*37980*/  STL [R1+0x1b0], R29 ;  /* 0x0001b01d01007387 */ /* 0x0081e80000100800 */
[----:B0-----:R-:W3:Y:S04]  /*37990*/  LDL.LU R29, [R1+0x4ba8] ;  /* 0x004ba800011d7983 */ /* 0x001ee80000300800 */
[----:B------:R-:W2:Y:S04]  /*379a0*/  LDL R2, [R1+0x1b8c] ;  /* 0x001b8c0001027983 */ /* 0x000ea80000100800 */
[----:B------:R-:W2:Y:S02]  /*379b0*/  LDL R3, [R1+0x1b90] ;  /* 0x001b900001037983 */ /* 0x000ea40000100800 */
        /* <DEDUP_REMOVED lines=21> */
[----:B------:R-:W3:Y:S04]  /*37b10*/  @!P0 LDG.E.U16 R27, [R2.64] ;  /* 0x0000000a021b8981 */ /* 0x000ee8000c1e1500 */
[----:B---3--:R0:W-:Y:S04]  /*37b20*/  STL [R1+0x1a4], R27 ;  /* 0x0001a41b01007387 */ /* 0x0081e80000100800 */
[----:B0-----:R-:W3:Y:S04]  /*37b30*/  LDL.LU R27, [R1+0x4b9c] ;  /* 0x004b9c00011b7983 */ /* 0x001ee80000300800 */
[----:B------:R-:W3:Y:S04]  /*37b40*/  LDL R2, [R1+0x1aec] ;  /* 0x001aec0001027983 */ /* 0x000ee80000100800 */
[----:B------:R-:W3:Y:S01]  /*37b50*/  LDL R3, [R1+0x1af0] ;  /* 0x001af00001037983 */ /* 0x000ee20000100800 */
[----:B--2---:R-:W-:-:S02]  /*37b60*/  PRMT R29, RZ, 0x7610, R29 ;  /* 0x00007610ff1d7816 */ /* 0x004fc4000000001d */
[----:B---3--:R-:W-:-:S04]  /*37b70*/  @!P0 LOP3.LUT R3, R3, R2, RZ, 0x3c, !PT ;  /* 0x0000000203038212 */ /* 0x008fc800078e3cff */
        /* <DEDUP_REMOVED lines=403> */
[----:B----4-:R-:W-:-:S02]  /*394b0*/  PRMT R13, RZ, 0x7610, R13 ;  /* 0x00007610ff0d7816 */ /* 0x010fc4000000000d */
[----:B--2---:R-:W-:-:S04]  /*394c0*/  @!P0 LOP3.LUT R3, R3, R2, RZ, 0x3c, !PT ;  /* 0x0000000203038212 */ /* 0x004fc800078e3cff */
[----:B------:R-:W-:-:S04]  /*394d0*/  @!P0 LOP3.LUT R2, R3, R2, RZ, 0x3c, !PT ;  /* 0x0000000203028212 */ /* 0x000fc800078e3cff */
[----:B------:R-:W-:-:S05]  /*394e0*/  @!P0 LOP3.LUT R3, R3, R2, RZ, 0x3c, !PT ;  /* 0x0000000203038212 */ /* 0x000fca00078e3cff */
[----:B------:R-:W2:Y:S04]  /*394f0*/  @!P0 LDG.E.U16 R13, [R2.64] ;  /* 0x0000000a020d8981 */ /* 0x000ea8000c1e1500 */
        /* <DEDUP_REMOVED lines=8> */
[----:B------:R-:W4:Y:S04]  /*39580*/  @!P0 LDG.E.U16 R12, [R2.64] ;  /* 0x0000000a020c8981 */ /* 0x000f28000c1e1500 */
[----:B----4-:R0:W-:Y:S04]  /*39590*/  STL [R1+0xe8], R12 ;  /* 0x0000e80c01007387 */ /* 0x0101e80000100800 */
[----:B0-----:R-:W4:Y:S04]  /*395a0*/  LDL.LU R12, [R1+0x4ae0] ;  /* 0x004ae000010c7983 */ /* 0x001f280000300800 */
        /* <DEDUP_REMOVED lines=42> */
[----:B------:R0:W2:Y:S04]  /*39850*/  @!P0 LDG.E.U16 R29, [R2.64] ;  /* 0x0000000a021d8981 */ /* 0x0000a8000c1e1500 */
[----:B0-----:R-:W4:Y:S04]  /*39860*/  LDL R2, [R1+0xdec] ;  /* 0x000dec0001027983 */ /* 0x001f280000100800 */
[----:B------:R-:W4:Y:S01]  /*39870*/  LDL R3, [R1+0xdf0] ;  /* 0x000df00001037983 */ /* 0x000f220000100800 */
[----:B---3--:R-:W-:-:S03]  /*39880*/  PRMT R27, RZ, 0x7610, R27 ;  /* 0x00007610ff1b7816 */ /* 0x008fc6000000001b */
[----:B--2---:R-:W-:Y:S01]  /*39890*/  STL [R1+0x49e8], R29 ;  /* 0x0049e81d01007387 */ /* 0x004fe20000100800 */
[----:B----4-:R-:W-:-:S04]  /*398a0*/  @!P0 LOP3.LUT R3, R3, R2, RZ, 0x3c, !PT ;  /* 0x0000000203038212 */ /* 0x010fc800078e3cff */
[----:B------:R-:W-:-:S04]  /*398b0*/  @!P0 LOP3.LUT R2, R3, R2, RZ, 0x3c, !PT ;  /* 0x0000000203028212 */ /* 0x000fc800078e3cff */
[----:B------:R-:W-:-:S05]  /*398c0*/  @!P0 LOP3.LUT R3, R3, R2, RZ, 0x3c, !PT ;  /* 0x0000000203038212 */ /* 0x000fca00078e3cff */
[----:B------:R0:W2:Y:S04]  /*398d0*/  @!P0 LDG.E.U16 R27, [R2.64] ;  /* 0x0000000a021b8981 */ /* 0x0000a8000c1e1500 */
[----:B0-----:R-:W3:Y:S04]  /*398e0*/  LDL R2, [R1+0xdac] ;  /* 0x000dac0001027983 */ /* 0x001ee80000100800 */
[----:B------:R-:W3:Y:S01]  /*398f0*/  LDL R3, [R1+0xdb0] ;  /* 0x000db00001037983 */ /* 0x000ee20000100800 */
[----:B------:R-:W-:-:S03]  /*39900*/  PRMT R25, RZ, 0x7610, R25 ;  /* 0x00007610ff197816 */ /* 0x000fc60000000019 */
[----:B--2---:R-:W-:Y:S01]  /*39910*/  STL [R1+0x49ec], R27 ;  /* 0x0049ec1b01007387 */ /* 0x004fe20000100800 */
[----:B---3--:R-:W-:-:S04]  /*39920*/  @!P0 LOP3.LUT R3, R3, R2, RZ, 0x3c, !PT ;  /* 0x0000000203038212 */ /* 0x008fc800078e3cff */
        /* <DEDUP_REMOVED lines=53> */
[----:B------:R-:W-:Y:S02]  /*39c80*/  PRMT R7, RZ, 0x7610, R7 ;  /* 0x00007610ff077816 */ /* 0x000fe40000000007 */
[----:B---3--:R-:W-:-:S04]  /*39c90*/  @!P0 LOP3.LUT R3, R3, R2, RZ, 0x3c, !PT ;  /* 0x0000000203038212 */ /* 0x008fc800078e3cff */
[----:B------:R-:W-:-:S04]  /*39ca0*/  @!P0 LOP3.LUT R2, R3, R2, RZ, 0x3c, !PT ;  /* 0x0000000203028212 */ /* 0x000fc800078e3cff */
[----:B------:R-:W-:-:S05]  /*39cb0*/  @!P0 LOP3.LUT R3, R3, R2, RZ, 0x3c, !PT ;  /* 0x0000000203038212 */ /* 0x000fca00078e3cff */
[----:B------:R-:W3:Y:S04]  /*39cc0*/  @!P0 LDG.E.U16 R7, [R2.64] ;  /* 0x0000000a02078981 */ /* 0x000ee8000c1e1500 */
[----:B--2---:R-:W-:Y:S04]  /*39cd0*/  STL [R1+0x4a08], R8 ;  /* 0x004a080801007387 */ /* 0x004fe80000100800 */
[----:B---3--:R0:W-:Y:S04]  /*39ce0*/  STL [R1+0xdc], R7 ;  /* 0x0000dc0701007387 */ /* 0x0081e80000100800 */
        /* <DEDUP_REMOVED lines=10> */
[----:B------:R-:W4:Y:S04]  /*39d90*/  LDL R2, [R1+0x1b24] ;  /* 0x001b240001027983 */ /* 0x000f280000100800 */
[----:B------:R-:W4:Y:S01]  /*39da0*/  LDL R3, [R1+0x1b28] ;  /* 0x001b280001037983 */ /* 0x000f220000100800 */
[----:B--2---:R-:W-:-:S02]  /*39db0*/  PRMT R7, RZ, 0x7610, R7 ;  /* 0x00007610ff077816 */ /* 0x004fc40000000007 */
[----:B----4-:R-:W-:-:S04]  /*39dc0*/  @!P0 LOP3.LUT R3, R3, R2, RZ, 0x3c, !PT ;  /* 0x0000000203038212 */ /* 0x010fc800078e3cff */
[----:B------:R-:W-:-:S04]  /*39dd0*/  @!P0 LOP3.LUT R2, R3, R2, RZ, 0x3c, !PT ;  /* 0x0000000203028212 */ /* 0x000fc800078e3cff */
[----:B------:R-:W-:-:S05]  /*39de0*/  @!P0 LOP3.LUT R3, R3, R2, RZ, 0x3c, !PT ;  /* 0x0000000203038212 */ /* 0x000fca00078e3cff */
[----:B------:R-:W2:Y:S04]  /*39df0*/  @!P0 LDG.E.U16 R7, [R2.64] ;  /* 0x0000000a02078981 */ /* 0x000ea8000c1e1500 */
[----:B--2---:R0:W-:Y:S04]  /*39e00*/  STL [R1+0xd4], R7 ;  /* 0x0000d40701007387 */ /* 0x0041e80000100800 */
[----:B0-----:R-:W2:Y:S04]  /*39e10*/  LDL.LU R7, [R1+0x4ac4] ;  /* 0x004ac40001077983 */ /* 0x001ea80000300800 */
[----:B------:R-:W4:Y:S04]  /*39e20*/  LDL R2, [R1+0x1ae4] ;  /* 0x001ae40001027983 */ /* 0x000f280000100800 */
[----:B------:R-:W4:Y:S01]  /*39e30*/  LDL R3, [R1+0x1ae8] ;  /* 0x001ae80001037983 */ /* 0x000f220000100800 */
[----:B---3--:R-:W-:-:S02]  /*39e40*/  PRMT R15, RZ, 0x7610, R15 ;  /* 0x00007610ff0f7816 */ /* 0x008fc4000000000f */
[----:B----4-:R-:W-:-:S04]  /*39e50*/  @!P0 LOP3.LUT R3, R3, R2, RZ, 0x3c, !PT ;  /* 0x0000000203038212 */ /* 0x010fc800078e3cff */
        /* <DEDUP_REMOVED lines=11> */
[----:B------:R0:W2:Y:S04]  /*39f10*/  @!P0 LDG.E.U16 R7, [R2.64] ;  /* 0x0000000a02078981 */ /* 0x0000a8000c1e1500 */
[----:B0-----:R-:W4:Y:S04]  /*39f20*/  LDL R2, [R1+0x1aa4] ;  /* 0x001aa40001027983 */ /* 0x001f280000100800 */
[----:B------:R-:W4:Y:S01]  /*39f30*/  LDL R3, [R1+0x1aa8] ;  /* 0x001aa80001037983 */ /* 0x000f220000100800 */
[----:B------:R-:W-:Y:S02]  /*39f40*/  PRMT R14, RZ, 0x7610, R14 ;  /* 0x00007610ff0e7816 */ /* 0x000fe4000000000e */
[----:B----4-:R-:W-:-:S04]  /*39f50*/  @!P0 LOP3.LUT R3, R3, R2, RZ, 0x3c, !PT ;  /* 0x0000000203038212 */ /* 0x010fc800078e3cff */
[----:B------:R-:W-:-:S04]  /*39f60*/  @!P0 LOP3.LUT R2, R3, R2, RZ, 0x3c, !PT ;  /* 0x0000000203028212 */ /* 0x000fc800078e3cff */
[----:B------:R-:W-:-:S05]  /*39f70*/  @!P0 LOP3.LUT R3, R3, R2, RZ, 0x3c, !PT ;  /* 0x0000000203038212 */ /* 0x000fca00078e3cff */
[----:B------:R-:W4:Y:S04]  /*39f80*/  @!P0 LDG.E.U16 R14, [R2.64] ;  /* 0x0000000a020e8981 */ /* 0x000f28000c1e1500 */
[----:B--2---:R-:W-:Y:S04]  /*39f90*/  STL [R1+0x4a0c], R7 ;  /* 0x004a0c0701007387 */ /* 0x004fe80000100800 */
[----:B----4-:R0:W-:Y:S04]  /*39fa0*/  STL [R1+0xc8], R14 ;  /* 0x0000c80e01007387 */ /* 0x0101e80000100800 */
        /* <DEDUP_REMOVED lines=260> */
[----:B0-----:R-:W2:Y:S04]  /*3aff0*/  LDL R2, [R1+0x1324] ;  /* 0x0013240001027983 */ /* 0x001ea80000100800 */
[----:B------:R-:W2:Y:S01]  /*3b000*/  LDL R3, [R1+0x1328] ;  /* 0x0013280001037983 */ /* 0x000ea20000100800 */
[----:B------:R-:W-:Y:S02]  /*3b010*/  PRMT R0, RZ, 0x7610, R0 ;  /* 0x00007610ff007816 */ /* 0x000fe40000000000 */
[----:B--2---:R-:W-:-:S04]  /*3b020*/  @!P0 LOP3.LUT R3, R3, R2, RZ, 0x3c, !PT ;  /* 0x0000000203038212 */ /* 0x004fc800078e3cff */
[----:B------:R-:W-:-:S04]  /*3b030*/  @!P0 LOP3.LUT R2, R3, R2, RZ, 0x3c, !PT ;  /* 0x0000000203028212 */ /* 0x000fc800078e3cff */
[----:B------:R-:W-:-:S05]  /*3b040*/  @!P0 LOP3.LUT R3, R3, R2, RZ, 0x3c, !PT ;  /* 0x0000000203038212 */ /* 0x000fca00078e3cff */
[----:B------:R-:W2:Y:S04]  /*3b050*/  @!P0 LDG.E.U16 R0, [R2.64] ;  /* 0x0000000a02008981 */ /* 0x000ea8000c1e1500 */
[----:B------:R0:W-:Y:S04]  /*3b060*/  STL [R1+0x54], R25 ;  /* 0x0000541901007387 */ /* 0x0001e80000100800 */
[----:B0-----:R-:W3:Y:S04]  /*3b070*/  LDL R25, [R1+0x11e8] ;  /* 0x0011e80001197983 */ /* 0x001ee80000100800 */
        /* <DEDUP_REMOVED lines=19> */
[----:B0-----:R-:W2:Y:S01]  /*3b1b0*/  LDL.LU R18, [R1+0x4a40] ;  /* 0x004a400001127983 */ /* 0x001ea20000300800 */
[----:B------:R-:W2:Y:S02]  /*3b1c0*/  LDL R2, [R1+0x1264] ;  /* 0x0012640001027983 */ /* 0x000ea40000100800 */
        /* <DEDUP_REMOVED lines=14> */
[----:B------:R-:W2:Y:S01]  /*3b2b0*/  @!P0 LDG.E.U16 R17, [R2.64] ;  /* 0x0000000a02118981 */ /* 0x000ea2000c1e1500 */
[----:B------:R-:W-:-:S03]  /*3b2c0*/  PRMT R19, RZ, 0x7610, R19 ;  /* 0x00007610ff137816 */ /* 0x000fc60000000013 */
[----:B--2---:R0:W-:Y:S04]  /*3b2d0*/  STL [R1+0x40], R17 ;  /* 0x0000401101007387 */ /* 0x0041e80000100800 */
[----:B0-----:R-:W2:Y:S01]  /*3b2e0*/  LDL.LU R17, [R1+0x4a38] ;  /* 0x004a380001117983 */ /* 0x001ea20000300800 */
[----:B------:R-:W2:Y:S02]  /*3b2f0*/  LDL R3, [R1+0x11e4] ;  /* 0x0011e40001037983 */ /* 0x000ea40000100800 */
[----:B---3--:R-:W-:Y:S02]  /*3b300*/  @!P0 IMAD.MOV.U32 R2, RZ, RZ, R25 ;  /* 0x000000ffff028224 */ /* 0x008fe400078e0019 */
[----:B------:R-:W3:Y:S04]  /*3b310*/  LDL R25, [R1+0x10a8] ;  /* 0x0010a80001197983 */ /* 0x000ee80000100800 */
[----:B--2---:R-:W2:Y:S04]  /*3b320*/  @!P0 LDG.E.U16 R19, [R2.64] ;  /* 0x0000000a02138981 */ /* 0x004ea8000c1e1500 */
        /* <DEDUP_REMOVED lines=23> */
[----:B------:R-:W-:Y:S01]  /*3b4a0*/  @!P0 LOP3.LUT R3, R3, R2, RZ, 0x3c, !PT ;  /* 0x0000000203038212 */ /* 0x000fe200078e3cff */
[----:B------:R0:W-:Y:S04]  /*3b4b0*/  STL [R1+0x34], R29 ;  /* 0x0000341d01007387 */ /* 0x0001e80000100800 */
[----:B------:R1:W2:Y:S01]  /*3b4c0*/  @!P0 LDG.E.U16 R27, [R2.64] ;  /* 0x0000000a021b8981 */ /* 0x0002a2000c1e1500 */
[----:B------:R-:W-:-:S03]  /*3b4d0*/  PRMT R22, RZ, 0x7610, R22 ;  /* 0x00007610ff167816 */ /* 0x000fc60000000016 */
[----:B0-----:R-:W2:Y:S04]  /*3b4e0*/  LDL R29, [R1+0x1028] ;  /* 0x00102800011d7983 */ /* 0x001ea80000100800 */
[----:B-1----:R-:W2:Y:S04]  /*3b4f0*/  LDL R2, [R1+0x10e4] ;  /* 0x0010e40001027983 */ /* 0x002ea80000100800 */
[----:B------:R-:W2:Y:S02]  /*3b500*/  LDL R3, [R1+0x10e8] ;  /* 0x0010e80001037983 */ /* 0x000ea40000100800 */
[----:B--2---:R-:W-:-:S04]  /*3b510*/  @!P0 LOP3.LUT R3, R3, R2, RZ, 0x3c, !PT ;  /* 0x0000000203038212 */ /* 0x004fc800078e3cff */
[----:B------:R-:W-:-:S04]  /*3b520*/  @!P0 LOP3.LUT R2, R3, R2, RZ, 0x3c, !PT ;  /* 0x0000000203028212 */ /* 0x000fc800078e3cff */
[----:B------:R-:W-:-:S05]  /*3b530*/  @!P0 LOP3.LUT R3, R3, R2, RZ, 0x3c, !PT ;  /* 0x0000000203038212 */ /* 0x000fca00078e3cff */
[----:B------:R-:W2:Y:S04]  /*3b540*/  @!P0 LDG.E.U16 R22, [R2.64] ;  /* 0x0000000a02168981 */ /* 0x000ea8000c1e1500 */
[----:B------:R0:W-:Y:S04]  /*3b550*/  STL [R1+0x30], R27 ;  /* 0x0000301b01007387 */ /* 0x0001e80000100800 */
[----:B0-----:R-:W3:Y:S04]  /*3b560*/  LDL R27, [R1+0xfe8] ;  /* 0x000fe800011b7983 */ /* 0x001ee80000100800 */
[----:B--2---:R0:W-:Y:S04]  /*3b570*/  STL [R1+0x2c], R22 ;  /* 0x00002c1601007387 */ /* 0x0041e80000100800 */
[----:B0-----:R-:W2:Y:S01]  /*3b580*/  LDL.LU R22, [R1+0x4a2c] ;  /* 0x004a2c0001167983 */ /* 0x001ea20000300800 */
[----:B------:R-:W2:Y:S01]  /*3b590*/  LDL R3, [R1+0x10a4] ;  /* 0x0010a40001037983 */ /* 0x000ea20000100800 */
[----:B------:R-:W-:Y:S01]  /*3b5a0*/  PRMT R23, RZ, 0x7610, R23 ;  /* 0x00007610ff177816 */ /* 0x000fe20000000017 */
[----:B---3--:R-:W-:-:S02]  /*3b5b0*/  @!P0 IMAD.MOV.U32 R2, RZ, RZ, R25 ;  /* 0x000000ffff028224 */ /* 0x008fc400078e0019 */
        /* <DEDUP_REMOVED lines=11> */
[----:B0-----:R-:W3:Y:S01]  /*3b670*/  LDL R3, [R1+0x1024] ;  /* 0x0010240001037983 */ /* 0x001ee20000100800 */
[----:B------:R-:W-:Y:S01]  /*3b680*/  PRMT R10, RZ, 0x7610, R10 ;  /* 0x00007610ff0a7816 */ /* 0x000fe2000000000a */
[----:B------:R-:W-:Y:S02]  /*3b690*/  @!P0 IMAD.MOV.U32 R2, RZ, RZ, R29 ;  /* 0x000000ffff028224 */ /* 0x000fe400078e001d */
[----:B--2---:R0:W-:Y:S01]  /*3b6a0*/  STL [R1+0x24], R15 ;  /* 0x0000240f01007387 */ /* 0x0041e20000100800 */
[----:B------:R-:W-:Y:S01]  /*3b6b0*/  PRMT R14, RZ, 0x7610, R14 ;  /* 0x00007610ff0e7816 */ /* 0x000fe2000000000e */
[----:B------:R-:W2:Y:S02]  /*3b6c0*/  LDL R29, [R1+0xf24] ;  /* 0x000f2400011d7983 */ /* 0x000ea40000100800 */
[----:B---3--:R1:W3:Y:S04]  /*3b6d0*/  @!P0 LDG.E.U16 R10, [R2.64] ;  /* 0x0000000a020a8981 */ /* 0x0082e8000c1e1500 */
[----:B0-----:R-:W2:Y:S04]  /*3b6e0*/  LDL R15, [R1+0xf68] ;  /* 0x000f6800010f7983 */ /* 0x001ea80000100800 */
[----:B-1----:R-:W2:Y:S01]  /*3b6f0*/  LDL R3, [R1+0xfe4] ;  /* 0x000fe40001037983 */ /* 0x002ea20000100800 */
[----:B------:R-:W-:-:S03]  /*3b700*/  @!P0 IMAD.MOV.U32 R2, RZ, RZ, R27 ;  /* 0x000000ffff028224 */ /* 0x000fc600078e001b */
[----:B---3--:R0:W-:Y:S01]  /*3b710*/  STL [R1+0x20], R10 ;  /* 0x0000200a01007387 */ /* 0x0081e20000100800 */
[----:B------:R-:W-:Y:S01]  /*3b720*/  PRMT R8, RZ, 0x7610, R8 ;  /* 0x00007610ff087816 */ /* 0x000fe20000000008 */
[----:B------:R-:W3:Y:S02]  /*3b730*/  LDL R27, [R1+0xee4] ;  /* 0x000ee400011b7983 */ /* 0x000ee40000100800 */
[----:B--2---:R1:W2:Y:S04]  /*3b740*/  @!P0 LDG.E.U16 R14, [R2.64] ;  /* 0x0000000a020e8981 */ /* 0x0042a8000c1e1500 */
[----:B0-----:R-:W3:Y:S04]  /*3b750*/  LDL R10, [R1+0xf28] ;  /* 0x000f2800010a7983 */ /* 0x001ee80000100800 */
[----:B-1----:R-:W3:Y:S01]  /*3b760*/  LDL R3, [R1+0xfa4] ;  /* 0x000fa40001037983 */ /* 0x002ee20000100800 */
[----:B------:R-:W-:-:S03]  /*3b770*/  @!P0 IMAD.MOV.U32 R2, RZ, RZ, R25 ;  /* 0x000000ffff028224 */ /* 0x000fc600078e0019 */
[----:B--2---:R0:W-:Y:S01]  /*3b780*/  STL [R1+0x1c], R14 ;  /* 0x00001c0e01007387 */ /* 0x0041e20000100800 */
[----:B------:R-:W-:Y:S01]  /*3b790*/  PRMT R11, RZ, 0x7610, R11 ;  /* 0x00007610ff0b7816 */ /* 0x000fe2000000000b */
[----:B------:R-:W2:Y:S02]  /*3b7a0*/  LDL R25, [R1+0xea4] ;  /* 0x000ea40001197983 */ /* 0x000ea40000100800 */
[----:B---3--:R1:W3:Y:S04]  /*3b7b0*/  @!P0 LDG.E.U16 R8, [R2.64] ;  /* 0x0000000a02088981 */ /* 0x0082e8000c1e1500 */
[----:B0-----:R-:W2:Y:S04]  /*3b7c0*/  LDL R14, [R1+0xee8] ;  /* 0x000ee800010e7983 */ /* 0x001ea80000100800 */
[----:B-1----:R-:W2:Y:S01]  /*3b7d0*/  LDL R3, [R1+0xf64] ;  /* 0x000f640001037983 */ /* 0x002ea20000100800 */
[----:B------:R-:W-:-:S05]  /*3b7e0*/  @!P0 IMAD.MOV.U32 R2, RZ, RZ, R15 ;  /* 0x000000ffff028224 */ /* 0x000fca00078e000f */
[----:B--2---:R0:W2:Y:S04]  /*3b7f0*/  @!P0 LDG.E.U16 R11, [R2.64] ;  /* 0x0000000a020b8981 */ /* 0x0040a8000c1e1500 */
[----:B---3--:R1:W-:Y:S01]  /*3b800*/  STL [R1+0x18], R8 ;  /* 0x0000180801007387 */ /* 0x0083e20000100800 */
[----:B------:R-:W3:Y:S03]  /*3b810*/  LDL R15, [R1+0xe64] ;  /* 0x000e6400010f7983 */ /* 0x000ee60000100800 */
[----:B-1----:R-:W3:Y:S01]  /*3b820*/  LDL R8, [R1+0xea8] ;  /* 0x000ea80001087983 */ /* 0x002ee20000100800 */
[----:B------:R-:W-:Y:S01]  /*3b830*/  PRMT R9, RZ, 0x7610, R9 ;  /* 0x00007610ff097816 */ /* 0x000fe20000000009 */
[----:B0-----:R-:W-:-:S02]  /*3b840*/  @!P0 IMAD.MOV.U32 R2, RZ, RZ, R10 ;  /* 0x000000ffff028224 */ /* 0x001fc400078e000a */
[----:B------:R-:W-:Y:S01]  /*3b850*/  @!P0 IMAD.MOV.U32 R3, RZ, RZ, R29 ;  /* 0x000000ffff038224 */ /* 0x000fe200078e001d */
[----:B------:R-:W-:-:S04]  /*3b860*/  PRMT R13, RZ, 0x7610, R13 ;  /* 0x00007610ff0d7816 */ /* 0x000fc8000000000d */
[----:B------:R0:W4:Y:S02]  /*3b870*/  @!P0 LDG.E.U16 R9, [R2.64] ;  /* 0x0000000a02098981 */ /* 0x000124000c1e1500 */
[----:B0-----:R-:W-:Y:S02]  /*3b880*/  @!P0 IMAD.MOV.U32 R2, RZ, RZ, R14 ;  /* 0x000000ffff028224 */ /* 0x001fe400078e000e */
[----:B------:R-:W-:-:S05]  /*3b890*/  @!P0 IMAD.MOV.U32 R3, RZ, RZ, R27 ;  /* 0x000000ffff038224 */ /* 0x000fca00078e001b */
[----:B------:R0:W4:Y:S04]  /*3b8a0*/  @!P0 LDG.E.U16 R13, [R2.64] ;  /* 0x0000000a020d8981 */ /* 0x000128000c1e1500 */
[----:B--2---:R1:W-:Y:S01]  /*3b8b0*/  STL [R1+0x14], R11 ;  /* 0x0000140b01007387 */ /* 0x0043e20000100800 */
[----:B------:R-:W-:Y:S01]  /*3b8c0*/  PRMT R7, RZ, 0x7610, R7 ;  /* 0x00007610ff077816 */ /* 0x000fe20000000007 */
[----:B0-----:R-:W-:Y:S01]  /*3b8d0*/  @!P0 IMAD.MOV.U32 R3, RZ, RZ, R25 ;  /* 0x000000ffff038224 */ /* 0x001fe200078e0019 */
[----:B------:R-:W-:Y:S01]  /*3b8e0*/  PRMT R12, RZ, 0x7610, R12 ;  /* 0x00007610ff0c7816 */ /* 0x000fe2000000000c */
[----:B------:R-:W2:Y:S04]  /*3b8f0*/  LDL R10, [R1+0xe24] ;  /* 0x000e2400010a7983 */ /* 0x000ea80000100800 */
[----:B-1----:R-:W2:Y:S01]  /*3b900*/  LDL R11, [R1+0xe68] ;  /* 0x000e6800010b7983 */ /* 0x002ea20000100800 */
[----:B---3--:R-:W-:-:S05]  /*3b910*/  @!P0 IMAD.MOV.U32 R2, RZ, RZ, R8 ;  /* 0x000000ffff028224 */ /* 0x008fca00078e0008 */
[----:B------:R0:W3:Y:S02]  /*3b920*/  @!P0 LDG.E.U16 R7, [R2.64] ;  /* 0x0000000a02078981 */ /* 0x0000e4000c1e1500 */
[----:B0-----:R-:W-:Y:S02]  /*3b930*/  @!P0 IMAD.MOV.U32 R3, RZ, RZ, R15 ;  /* 0x000000ffff038224 */ /* 0x001fe400078e000f */
[----:B----4-:R0:W-:Y:S01]  /*3b940*/  STL [R1+0x10], R9 ;  /* 0x0000100901007387 */ /* 0x0101e20000100800 */
[----:B------:R-:W4:Y:S03]  /*3b950*/  LDL R14, [R1+0xde4] ;  /* 0x000de400010e7983 */ /* 0x000f260000100800 */
[----:B0-----:R-:W4:Y:S01]  /*3b960*/  LDL R9, [R1+0xe28] ;  /* 0x000e280001097983 */ /* 0x001f220000100800 */
[----:B------:R0:W-:Y:S02]  /*3b970*/  STL [R1+0xc], R13 ;  /* 0x00000c0d01007387 */ /* 0x0001e40000100800 */
[----:B------:R-:W4:Y:S01]  /*3b980*/  LDL R8, [R1+0xda4] ;  /* 0x000da40001087983 */ /* 0x000f220000100800 */
[----:B0-----:R-:W4:Y:S01]  /*3b990*/  LDL R13, [R1+0xde8] ;  /* 0x000de800010d7983 */ /* 0x001f220000100800 */
[----:B--2---:R-:W-:-:S05]  /*3b9a0*/  @!P0 IMAD.MOV.U32 R2, RZ, RZ, R11 ;  /* 0x000000ffff028224 */ /* 0x004fca00078e000b */
[----:B------:R0:W2:Y:S04]  /*3b9b0*/  @!P0 LDG.E.U16 R12, [R2.64] ;  /* 0x0000000a020c8981 */ /* 0x0000a8000c1e1500 */
[----:B---3--:R1:W-:Y:S01]  /*3b9c0*/  STL [R1+0x8], R7 ;  /* 0x0000080701007387 */ /* 0x0083e20000100800 */
[----:B------:R-:W3:Y:S03]  /*3b9d0*/  LDL R11, [R1+0xd68] ;  /* 0x000d6800010b7983 */ /* 0x000ee60000100800 */
[----:B-1----:R-:W3:Y:S01]  /*3b9e0*/  LDL R7, [R1+0xda8] ;  /* 0x000da80001077983 */ /* 0x002ee20000100800 */
[----:B------:R-:W-:Y:S01]  /*3b9f0*/  PRMT R28, RZ, 0x7610, R28 ;  /* 0x00007610ff1c7816 */ /* 0x000fe2000000001c */
[----:B0-----:R-:W-:Y:S01]  /*3ba00*/  @!P0 IMAD.MOV.U32 R3, RZ, RZ, R10 ;  /* 0x000000ffff038224 */ /* 0x001fe200078e000a */
[----:B------:R-:W-:Y:S01]  /*3ba10*/  PRMT R26, RZ, 0x7610, R26 ;  /* 0x00007610ff1a7816 */ /* 0x000fe2000000001a */
[----:B----4-:R-:W-:-:S05]  /*3ba20*/  @!P0 IMAD.MOV.U32 R2, RZ, RZ, R9 ;  /* 0x000000ffff028224 */ /* 0x010fca00078e0009 */
[----:B------:R0:W4:Y:S02]  /*3ba30*/  @!P0 LDG.E.U16 R28, [R2.64] ;  /* 0x0000000a021c8981 */ /* 0x000124000c1e1500 */
[----:B0-----:R-:W-:Y:S02]  /*3ba40*/  @!P0 IMAD.MOV.U32 R2, RZ, RZ, R13 ;  /* 0x000000ffff028224 */ /* 0x001fe400078e000d */
[----:B--2---:R0:W-:Y:S01]  /*3ba50*/  STL [R1], R12 ;  /* 0x0000000c01007387 */ /* 0x0041e20000100800 */
[----:B------:R-:W-:Y:S01]  /*3ba60*/  @!P0 IMAD.MOV.U32 R3, RZ, RZ, R14 ;  /* 0x000000ffff038224 */ /* 0x000fe200078e000e */
[----:B------:R-:W-:Y:S02]  /*3ba70*/  PRMT R24, RZ, 0x7610, R24 ;  /* 0x00007610ff187816 */ /* 0x000fe40000000018 */
[----:B------:R-:W-:Y:S01]  /*3ba80*/  PRMT R6, RZ, 0x7610, R6 ;  /* 0x00007610ff067816 */ /* 0x000fe20000000006 */
[----:B------:R-:W2:Y:S04]  /*3ba90*/  LDL R10, [R1+0xd24] ;  /* 0x000d2400010a7983 */ /* 0x000ea80000100800 */
[----:B------:R3:W2:Y:S04]  /*3baa0*/  @!P0 LDG.E.U16 R26, [R2.64] ;  /* 0x0000000a021a8981 */ /* 0x0006a8000c1e1500 */
[----:B------:R-:W2:Y:S04]  /*3bab0*/  LDL R9, [R1+0xd28] ;  /* 0x000d280001097983 */ /* 0x000ea80000100800 */
[----:B0-----:R-:W2:Y:S01]  /*3bac0*/  LDL R12, [R1+0xd64] ;  /* 0x000d6400010c7983 */ /* 0x001ea20000100800 */
[----:B---3--:R-:W-:-:S02]  /*3bad0*/  @!P0 IMAD.MOV.U32 R2, RZ, RZ, R7 ;  /* 0x000000ffff028224 */ /* 0x008fc400078e0007 */
[----:B------:R-:W-:-:S05]  /*3bae0*/  @!P0 IMAD.MOV.U32 R3, RZ, RZ, R8 ;  /* 0x000000ffff038224 */ /* 0x000fca00078e0008 */
[----:B------:R0:W3:Y:S02]  /*3baf0*/  @!P0 LDG.E.U16 R24, [R2.64] ;  /* 0x0000000a02188981 */ /* 0x0000e4000c1e1500 */
[----:B0-----:R-:W-:Y:S02]  /*3bb00*/  @!P0 IMAD.MOV.U32 R2, RZ, RZ, R11 ;  /* 0x000000ffff028224 */ /* 0x001fe400078e000b */
[----:B----4-:R-:W-:Y:S01]  /*3bb10*/  STL [R1+0x496c], R28 ;  /* 0x00496c1c01007387 */ /* 0x010fe20000100800 */
[----:B--2---:R-:W-:-:S05]  /*3bb20*/  @!P0 IMAD.MOV.U32 R3, RZ, RZ, R12 ;  /* 0x000000ffff038224 */ /* 0x004fca00078e000c */
[----:B------:R0:W2:Y:S04]  /*3bb30*/  @!P0 LDG.E.U16 R6, [R2.64] ;  /* 0x0000000a02068981 */ /* 0x0000a8000c1e1500 */
[----:B------:R-:W-:Y:S01]  /*3bb40*/  STL [R1+0x4970], R26 ;  /* 0x0049701a01007387 */ /* 0x000fe20000100800 */
[----:B------:R-:W4:Y:S02]  /*3bb50*/  LDL R8, [R1+0xce4] ;  /* 0x000ce40001087983 */ /* 0x000f240000100800 */
[----:B------:R-:W4:Y:S01]  /*3bb60*/  LDL R7, [R1+0xce8] ;  /* 0x000ce80001077983 */ /* 0x000f220000100800 */
[----:B---3--:R1:W-:Y:S01]  /*3bb70*/  STL [R1+0x4974], R24 ;  /* 0x0049741801007387 */ /* 0x0083e20000100800 */
[----:B------:R-:W3:Y:S03]  /*3bb80*/  LDL R13, [R1+0xca8] ;  /* 0x000ca800010d7983 */ /* 0x000ee60000100800 */
[----:B-1----:R-:W3:Y:S01]  /*3bb90*/  LDL R24, [R1+0xca4] ;  /* 0x000ca40001187983 */ /* 0x002ee20000100800 */
[----:B------:R-:W-:Y:S01]  /*3bba0*/  PRMT R5, RZ, 0x7610, R5 ;  /* 0x00007610ff057816 */ /* 0x000fe20000000005 */
[----:B0-----:R-:W-:-:S02]  /*3bbb0*/  @!P0 IMAD.MOV.U32 R2, RZ, RZ, R9 ;  /* 0x000000ffff028224 */ /* 0x001fc400078e0009 */
[----:B------:R-:W-:-:S05]  /*3bbc0*/  @!P0 IMAD.MOV.U32 R3, RZ, RZ, R10 ;  /* 0x000000ffff038224 */ /* 0x000fca00078e000a */
[----:B------:R0:W3:Y:S01]  /*3bbd0*/  @!P0 LDG.E.U16 R5, [R2.64] ;  /* 0x0000000a02058981 */ /* 0x0000e2000c1e1500 */
[----:B------:R-:W-:-:S03]  /*3bbe0*/  PRMT R4, RZ, 0x7610, R4 ;  /* 0x00007610ff047816 */ /* 0x000fc60000000004 */
[----:B--2---:R1:W-:Y:S01]  /*3bbf0*/  STL [R1+0x4978], R6 ;  /* 0x0049780601007387 */ /* 0x0043e20000100800 */
[----:B------:R-:W2:Y:S02]  /*3bc00*/  LDL R12, [R1+0xc64] ;  /* 0x000c6400010c7983 */ /* 0x000ea40000100800 */
[----:B------:R-:W2:Y:S02]  /*3bc10*/  LDL R11, [R1+0xc68] ;  /* 0x000c6800010b7983 */ /* 0x000ea40000100800 */
[----:B----4-:R-:W-:Y:S02]  /*3bc20*/  @!P0 IMAD.MOV.U32 R14, RZ, RZ, R7 ;  /* 0x000000ffff0e8224 */ /* 0x010fe400078e0007 */
[----:B------:R-:W-:Y:S01]  /*3bc30*/  @!P0 IMAD.MOV.U32 R15, RZ, RZ, R8 ;  /* 0x000000ffff0f8224 */ /* 0x000fe200078e0008 */
[----:B0-----:R-:W-:Y:S02]  /*3bc40*/  PRMT R3, RZ, 0x7610, R3 ;  /* 0x00007610ff037816 */ /* 0x001fe40000000003 */
[----:B------:R-:W-:Y:S01]  /*3bc50*/  PRMT R2, RZ, 0x7610, R2 ;  /* 0x00007610ff027816 */ /* 0x000fe20000000002 */
[----:B------:R-:W4:Y:S04]  /*3bc60*/  LDL R10, [R1+0xc24] ;  /* 0x000c2400010a7983 */ /* 0x000f280000100800 */
[----:B------:R3:W4:Y:S04]  /*3bc70*/  @!P0 LDG.E.U16 R4, [R14.64] ;  /* 0x0000000a0e048981 */ /* 0x000728000c1e1500 */
[----:B------:R-:W4:Y:S01]  /*3bc80*/  LDL R9, [R1+0xc28] ;  /* 0x000c280001097983 */ /* 0x000f220000100800 */
[----:B---3--:R-:W-:-:S02]  /*3bc90*/  @!P0 IMAD.MOV.U32 R14, RZ, RZ, R13 ;  /* 0x000000ffff0e8224 */ /* 0x008fc400078e000d */
[----:B------:R-:W-:-:S05]  /*3bca0*/  @!P0 IMAD.MOV.U32 R15, RZ, RZ, R24 ;  /* 0x000000ffff0f8224 */ /* 0x000fca00078e0018 */
[----:B------:R2:W2:Y:S04]  /*3bcb0*/  @!P0 LDG.E.U16 R3, [R14.64] ;  /* 0x0000000a0e038981 */ /* 0x0004a8000c1e1500 */
[----:B------:R0:W-:Y:S01]  /*3bcc0*/  STL [R1+0x497c], R5 ;  /* 0x00497c0501007387 */ /* 0x0001e20000100800 */
[----:B------:R-:W2:Y:S02]  /*3bcd0*/  LDL R8, [R1+0xbac] ;  /* 0x000bac0001087983 */ /* 0x000ea40000100800 */
[----:B------:R-:W2:Y:S02]  /*3bce0*/  LDL R7, [R1+0x1b88] ;  /* 0x001b880001077983 */ /* 0x000ea40000100800 */
[----:B--2---:R-:W-:Y:S02]  /*3bcf0*/  @!P0 IMAD.MOV.U32 R15, RZ, RZ, R12 ;  /* 0x000000ffff0f8224 */ /* 0x004fe400078e000c */
[----:B------:R-:W-:-:S05]  /*3bd00*/  @!P0 IMAD.MOV.U32 R14, RZ, RZ, R11 ;  /* 0x000000ffff0e8224 */ /* 0x000fca00078e000b */
[----:B------:R2:W3:Y:S04]  /*3bd10*/  @!P0 LDG.E.U16 R2, [R14.64] ;  /* 0x0000000a0e028981 */ /* 0x0004e8000c1e1500 */
[----:B----4-:R4:W-:Y:S01]  /*3bd20*/  STL [R1+0x4980], R4 ;  /* 0x0049800401007387 */ /* 0x0109e20000100800 */
[----:B-1----:R-:W4:Y:S02]  /*3bd30*/  LDL R6, [R1+0x1b5c] ;  /* 0x001b5c0001067983 */ /* 0x002f240000100800 */
[----:B0-----:R-:W4:Y:S01]  /*3bd40*/  LDL R5, [R1+0x1b60] ;  /* 0x001b600001057983 */ /* 0x001f220000100800 */
[----:B------:R-:W-:Y:S01]  /*3bd50*/  PRMT R0, RZ, 0x7610, R0 ;  /* 0x00007610ff007816 */ /* 0x000fe20000000000 */
[----:B--2---:R-:W-:Y:S02]  /*3bd60*/  @!P0 IMAD.MOV.U32 R14, RZ, RZ, R9 ;  /* 0x000000ffff0e8224 */ /* 0x004fe400078e0009 */
[----:B------:R-:W-:-:S05]  /*3bd70*/  @!P0 IMAD.MOV.U32 R15, RZ, RZ, R10 ;  /* 0x000000ffff0f8224 */ /* 0x000fca00078e000a */
[----:B------:R0:W2:Y:S04]  /*3bd80*/  @!P0 LDG.E.U16 R0, [R14.64] ;  /* 0x0000000a0e008981 */ /* 0x0000a8000c1e1500 */
[----:B------:R-:W-:Y:S01]  /*3bd90*/  STL [R1+0x4984], R3 ;  /* 0x0049840301007387 */ /* 0x000fe20000100800 */
[----:B------:R-:W-:Y:S01]  /*3bda0*/  PRMT R20, RZ, 0x7610, R20 ;  /* 0x00007610ff147816 */ /* 0x000fe20000000014 */
[----:B0-----:R-:W-:Y:S02]  /*3bdb0*/  @!P0 IMAD.MOV.U32 R14, RZ, RZ, R7 ;  /* 0x000000ffff0e8224 */ /* 0x001fe400078e0007 */
[----:B------:R-:W-:-:S05]  /*3bdc0*/  @!P0 IMAD.MOV.U32 R15, RZ, RZ, R8 ;  /* 0x000000ffff0f8224 */ /* 0x000fca00078e0008 */
[----:B------:R0:W2:Y:S01]  /*3bdd0*/  @!P0 LDG.E.U16 R20, [R14.64] ;  /* 0x0000000a0e148981 */ /* 0x0000a2000c1e1500 */
[----:B------:R-:W-:-:S03]  /*3bde0*/  PRMT R18, RZ, 0x7610, R18 ;  /* 0x00007610ff127816 */ /* 0x000fc60000000012 */
[----:B---3--:R1:W-:Y:S01]  /*3bdf0*/  STL [R1+0x4988], R2 ;  /* 0x0049880201007387 */ /* 0x0083e20000100800 */
[----:B----4-:R-:W3:Y:S03]  /*3be00*/  LDL R4, [R1+0x1b1c] ;  /* 0x001b1c0001047983 */ /* 0x010ee60000100800 */
[----:B-1----:R-:W4:Y:S01]  /*3be10*/  LDL R2, [R1+0x1b20] ;  /* 0x001b200001027983 */ /* 0x002f220000100800 */
[----:B0-----:R-:W-:Y:S02]  /*3be20*/  @!P0 IMAD.MOV.U32 R14, RZ, RZ, R5 ;  /* 0x000000ffff0e8224 */ /* 0x001fe400078e0005 */
[----:B------:R-:W-:-:S05]  /*3be30*/  @!P0 IMAD.MOV.U32 R15, RZ, RZ, R6 ;  /* 0x000000ffff0f8224 */ /* 0x000fca00078e0006 */
[----:B------:R3:W4:Y:S01]  /*3be40*/  @!P0 LDG.E.U16 R18, [R14.64] ;  /* 0x0000000a0e128981 */ /* 0x000722000c1e1500 */
[----:B------:R-:W-:-:S03]  /*3be50*/  PRMT R16, RZ, 0x7610, R16 ;  /* 0x00007610ff107816 */ /* 0x000fc60000000010 */
[----:B--2---:R0:W-:Y:S01]  /*3be60*/  STL [R1+0x498c], R0 ;  /* 0x00498c0001007387 */ /* 0x0041e20000100800 */
[----:B------:R-:W2:Y:S02]  /*3be70*/  LDL R3, [R1+0x1ae0] ;  /* 0x001ae00001037983 */ /* 0x000ea40000100800 */
[----:B------:R-:W2:Y:S01]  /*3be80*/  LDL R12, [R1+0x1adc] ;  /* 0x001adc00010c7983 */ /* 0x000ea20000100800 */
[----:B------:R-:W-:Y:S01]  /*3be90*/  STL [R1+0x4968], R20 ;  /* 0x0049681401007387 */ /* 0x000fe20000100800 */
[----:B------:R-:W2:Y:S02]  /*3bea0*/  LDL R11, [R1+0xbe4] ;  /* 0x000be400010b7983 */ /* 0x000ea40000100800 */
[----:B------:R-:W2:Y:S02]  /*3beb0*/  LDL R10, [R1+0xbe8] ;  /* 0x000be800010a7983 */ /* 0x000ea40000100800 */
[----:B------:R-:W2:Y:S01]  /*3bec0*/  LDL R9, [R1+0x1a9c] ;  /* 0x001a9c0001097983 */ /* 0x000ea20000100800 */
[----:B------:R-:W2:Y:S01]  /*3bed0*/  LDL R8, [R1+0x1aa0] ;  /* 0x001aa00001087983 */ /* 0x000ea20000100800 */
[----:B---3--:R-:W-:-:S02]  /*3bee0*/  @!P0 IMAD.MOV.U32 R15, RZ, RZ, R4 ;  /* 0x000000ffff0f8224 */ /* 0x008fc400078e0004 */
[----:B----4-:R-:W-:-:S05]  /*3bef0*/  @!P0 IMAD.MOV.U32 R14, RZ, RZ, R2 ;  /* 0x000000ffff0e8224 */ /* 0x010fca00078e0002 */
[----:B------:R2:W3:Y:S04]  /*3bf00*/  @!P0 LDG.E.U16 R16, [R14.64] ;  /* 0x0000000a0e108981 */ /* 0x0004e8000c1e1500 */
[----:B------:R-:W-:Y:S01]  /*3bf10*/  STL [R1+0x4990], R18 ;  /* 0x0049901201007387 */ /* 0x000fe20000100800 */
[----:B------:R-:W4:Y:S02]  /*3bf20*/  LDL R7, [R1+0x1a5c] ;  /* 0x001a5c0001077983 */ /* 0x000f240000100800 */
[----:B------:R-:W4:Y:S02]  /*3bf30*/  LDL R6, [R1+0x1a60] ;  /* 0x001a600001067983 */ /* 0x000f240000100800 */
[----:B------:R-:W4:Y:S01]  /*3bf40*/  LDL R5, [R1+0x1a1c] ;  /* 0x001a1c0001057983 */ /* 0x000f220000100800 */
[----:B------:R-:W4:Y:S04]  /*3bf50*/  LDL R4, [R1+0x1a20] ;  /* 0x001a200001047983 */ /* 0x000f280000100800 */
[----:B------:R-:W4:Y:S01]  /*3bf60*/  LDL R2, [R1+0xbb8] ;  /* 0x000bb80001027983 */ /* 0x000f220000100800 */
[----:B--2---:R-:W-:Y:S01]  /*3bf70*/  @!P0 IMAD.MOV.U32 R14, RZ, RZ, R3 ;  /* 0x000000ffff0e8224 */ /* 0x004fe200078e0003 */
[----:B------:R-:W-:Y:S01]  /*3bf80*/  PRMT R17, RZ, 0x7610, R17 ;  /* 0x00007610ff117816 */ /* 0x000fe20000000011 */
[----:B------:R-:W-:Y:S01]  /*3bf90*/  @!P0 IMAD.MOV.U32 R15, RZ, RZ, R12 ;  /* 0x000000ffff0f8224 */ /* 0x000fe200078e000c */
[----:B------:R-:W-:-:S04]  /*3bfa0*/  PRMT R19, RZ, 0x7610, R19 ;  /* 0x00007610ff137816 */ /* 0x000fc80000000013 */
[----:B------:R1:W2:Y:S01]  /*3bfb0*/  @!P0 LDG.E.U16 R17, [R14.64] ;  /* 0x0000000a0e118981 */ /* 0x0002a2000c1e1500 */
[----:B------:R-:W-:Y:S01]  /*3bfc0*/  PRMT R21, RZ, 0x7610, R21 ;  /* 0x00007610ff157816 */ /* 0x000fe20000000015 */
[----:B-1----:R-:W-:Y:S02]  /*3bfd0*/  @!P0 IMAD.MOV.U32 R14, RZ, RZ, R10 ;  /* 0x000000ffff0e8224 */ /* 0x002fe400078e000a */
[----:B------:R-:W-:-:S05]  /*3bfe0*/  @!P0 IMAD.MOV.U32 R15, RZ, RZ, R11 ;  /* 0x000000ffff0f8224 */ /* 0x000fca00078e000b */
[----:B------:R1:W2:Y:S01]  /*3bff0*/  @!P0 LDG.E.U16 R19, [R14.64] ;  /* 0x0000000a0e138981 */ /* 0x0002a2000c1e1500 */
[----:B------:R-:W-:Y:S01]  /*3c000*/  PRMT R22, RZ, 0x7610, R22 ;  /* 0x00007610ff167816 */ /* 0x000fe20000000016 */
[----:B-1----:R-:W-:Y:S02]  /*3c010*/  @!P0 IMAD.MOV.U32 R14, RZ, RZ, R8 ;  /* 0x000000ffff0e8224 */ /* 0x002fe400078e0008 */
[----:B---3--:R-:W-:Y:S01]  /*3c020*/  STL [R1+0x4994], R16 ;  /* 0x0049941001007387 */ /* 0x008fe20000100800 */
[----:B------:R-:W3:Y:S02]  /*3c030*/  LDL R3, [R1+0xbb4] ;  /* 0x000bb40001037983 */ /* 0x000ee40000100800 */
[----:B------:R-:W-:-:S05]  /*3c040*/  @!P0 IMAD.MOV.U32 R15, RZ, RZ, R9 ;  /* 0x000000ffff0f8224 */ /* 0x000fca00078e0009 */
[----:B------:R4:W2:Y:S01]  /*3c050*/  @!P0 LDG.E.U16 R21, [R14.64] ;  /* 0x0000000a0e158981 */ /* 0x0008a2000c1e1500 */
[----:B------:R-:W-:Y:S01]  /*3c060*/  PRMT R23, RZ, 0x7610, R23 ;  /* 0x00007610ff177816 */ /* 0x000fe20000000017 */
[----:B----4-:R-:W-:Y:S02]  /*3c070*/  @!P0 IMAD.MOV.U32 R14, RZ, RZ, R6 ;  /* 0x000000ffff0e8224 */ /* 0x010fe400078e0006 */
[----:B------:R-:W-:-:S05]  /*3c080*/  @!P0 IMAD.MOV.U32 R15, RZ, RZ, R7 ;  /* 0x000000ffff0f8224 */ /* 0x000fca00078e0007 */
[----:B------:R1:W4:Y:S02]  /*3c090*/  @!P0 LDG.E.U16 R22, [R14.64] ;  /* 0x0000000a0e168981 */ /* 0x000324000c1e1500 */
[----:B-1----:R-:W-:Y:S02]  /*3c0a0*/  @!P0 IMAD.MOV.U32 R14, RZ, RZ, R4 ;  /* 0x000000ffff0e8224 */ /* 0x002fe400078e0004 */
[----:B------:R-:W-:-:S05]  /*3c0b0*/  @!P0 IMAD.MOV.U32 R15, RZ, RZ, R5 ;  /* 0x000000ffff0f8224 */ /* 0x000fca00078e0005 */
[----:B------:R1:W4:Y:S01]  /*3c0c0*/  @!P0 LDG.E.U16 R23, [R14.64] ;  /* 0x0000000a0e178981 */ /* 0x000322000c1e1500 */
[----:B0-----:R-:W-:Y:S01]  /*3c0d0*/  PRMT R0, RZ, 0x7610, R0 ;  /* 0x00007610ff007816 */ /* 0x001fe20000000000 */
[----:B-1----:R-:W-:Y:S02]  /*3c0e0*/  @!P0 IMAD.MOV.U32 R14, RZ, RZ, R2 ;  /* 0x000000ffff0e8224 */ /* 0x002fe400078e0002 */
[----:B---3--:R-:W-:-:S05]  /*3c0f0*/  @!P0 IMAD.MOV.U32 R15, RZ, RZ, R3 ;  /* 0x000000ffff0f8224 */ /* 0x008fca00078e0003 */
[----:B------:R-:W3:Y:S04]  /*3c100*/  @!P0 LDG.E.U16 R0, [R14.64] ;  /* 0x0000000a0e008981 */ /* 0x000ee8000c1e1500 */
[----:B--2---:R-:W-:Y:S01]  /*3c110*/  STL [R1+0x4998], R17 ;  /* 0x0049981101007387 */ /* 0x004fe20000100800 */
[----:B------:R-:W-:Y:S02]  /*3c120*/  STL [R1+0x499c], R19 ;  /* 0x00499c1301007387 */ /* 0x000fe40000100800 */
[----:B------:R-:W-:Y:S01]  /*3c130*/  STL [R1+0x49a0], R21 ;  /* 0x0049a01501007387 */ /* 0x000fe20000100800 */
[----:B----4-:R-:W-:Y:S04]  /*3c140*/  STL [R1+0x49a4], R22 ;  /* 0x0049a41601007387 */ /* 0x010fe80000100800 */
[----:B------:R-:W-:Y:S01]  /*3c150*/  STL [R1+0x49a8], R23 ;  /* 0x0049a81701007387 */ /* 0x000fe20000100800 */
[----:B------:R-:W2:Y:S02]  /*3c160*/  LDL.LU R11, [R1+0x2ac] ;  /* 0x0002ac00010b7983 */ /* 0x000ea40000300800 */
[----:B------:R-:W4:Y:S02]  /*3c170*/  LDL.LU R12, [R1+0x29c] ;  /* 0x00029c00010c7983 */ /* 0x000f240000300800 */
[----:B------:R-:W2:Y:S01]  /*3c180*/  LDL.LU R13, [R1+0x28c] ;  /* 0x00028c00010d7983 */ /* 0x000ea20000300800 */
[----:B------:R-:W2:Y:S01]  /*3c190*/  LDL.LU R25, [R1+0x27c] ;  /* 0x00027c0001197983 */ /* 0x000ea20000300800 */
[----:B------:R-:W2:Y:S02]  /*3c1a0*/  LDL.LU R27, [R1+0x26c] ;  /* 0x00026c00011b7983 */ /* 0x000ea40000300800 */
[----:B------:R-:W-:Y:S02]  /*3c1b0*/  STL [R1+0x4430], R14 ;  /* 0x0044300e01007387 */ /* 0x000fe40000100800 */
[----:B------:R-:W-:Y:S01]  /*3c1c0*/  STL [R1+0x4434], R14 ;  /* 0x0044340e01007387 */ /* 0x000fe20000100800 */
[----:B------:R-:W-:Y:S01]  /*3c1d0*/  STL [R1+0x4438], R14 ;  /* 0x0044380e01007387 */ /* 0x000fe20000100800 */
[----:B------:R-:W-:Y:S02]  /*3c1e0*/  STL [R1+0x443c], R14 ;  /* 0x00443c0e01007387 */ /* 0x000fe40000100800 */
        /* <DEDUP_REMOVED lines=22> */
[----:B---3--:R-:W-:Y:S01]  /*3c350*/  STL [R1+0x990], R0 ;  /* 0x0009900001007387 */ /* 0x008fe20000100800 */
        /* <DEDUP_REMOVED lines=174> */
[----:B------:R0:W-:Y:S01]  /*3ce40*/  STL [R1+0x49ac], R14 ;  /* 0x0049ac0e01007387 */ /* 0x0001e20000100800 */
        /* <DEDUP_REMOVED lines=106> */
[----:B------:R-:W-:Y:S01]  /*3d4f0*/  STL [R1+0x487c], R15 ;  /* 0x00487c0f01007387 */ /* 0x000fe20000100800 */
[----:B------:R-:W1:Y:S01]  /*3d500*/  S2R R29, SR_TID.X ;  /* 0x00000000001d7919 */ /* 0x000e620000002100 */
        /* <DEDUP_REMOVED lines=23> */
[----:B-1----:R-:W-:Y:S01]  /*3d680*/  LOP3.LUT R29, R29, 0x3f, RZ, 0xc0, !PT ;  /* 0x0000003f1d1d7812 */ /* 0x002fe200078ec0ff */
[----:B------:R-:W-:Y:S01]  /*3d690*/  STL [R1+0x493c], R15 ;  /* 0x00493c0f01007387 */ /* 0x000fe20000100800 */
[----:B------:R-:W-:Y:S02]  /*3d6a0*/  STL [R1+0x4944], R15 ;  /* 0x0049440f01007387 */ /* 0x000fe40000100800 */
[----:B0-----:R-:W3:Y:S02]  /*3d6b0*/  LDL.LU R14, [R1+0x24c] ;  /* 0x00024c00010e7983 */ /* 0x001ee40000300800 */
[----:B------:R-:W3:Y:S01]  /*3d6c0*/  LDL.LU R23, [R1+0x23c] ;  /* 0x00023c0001177983 */ /* 0x000ee20000300800 */
[----:B------:R-:W3:Y:S01]  /*3d6d0*/  LDL.LU R22, [R1+0x22c] ;  /* 0x00022c0001167983 */ /* 0x000ee20000300800 */
[----:B------:R-:W-:-:S02]  /*3d6e0*/  IMAD.SHL.U32 R16, R29, 0x2, RZ ;  /* 0x000000021d107824 */ /* 0x000fc400078e00ff */
[----:B------:R-:W3:Y:S02]  /*3d6f0*/  LDL.LU R21, [R1+0x21c] ;  /* 0x00021c0001157983 */ /* 0x000ee40000300800 */
[----:B------:R-:W3:Y:S01]  /*3d700*/  LDL.LU R29, [R1+0x20c] ;  /* 0x00020c00011d7983 */ /* 0x000ee20000300800 */
[----:B------:R-:W-:Y:S01]  /*3d710*/  STL [R1+0x494c], R15 ;  /* 0x00494c0f01007387 */ /* 0x000fe20000100800 */
[----:B------:R-:W-:Y:S02]  /*3d720*/  STL [R1+0x4954], R15 ;  /* 0x0049540f01007387 */ /* 0x000fe40000100800 */
[----:B------:R-:W-:Y:S02]  /*3d730*/  STL [R1+0x495c], R15 ;  /* 0x00495c0f01007387 */ /* 0x000fe40000100800 */
[----:B------:R0:W-:Y:S02]  /*3d740*/  STL [R1+0x4964], R15 ;  /* 0x0049640f01007387 */ /* 0x0001e40000100800 */
[----:B0-----:R-:W3:Y:S04]  /*3d750*/  LDL.LU R15, [R1+0x25c] ;  /* 0x00025c00010f7983 */ /* 0x001ee80000300800 */
[----:B------:R-:W0:Y:S01]  /*3d760*/  S2R R0, SR_TID.X ;  /* 0x0000000000007919 */ /* 0x000e220000002100 */
[----:B------:R-:W3:Y:S02]  /*3d770*/  LDL.LU R19, [R1+0x1fc] ;  /* 0x0001fc0001137983 */ /* 0x000ee40000300800 */
[----:B------:R-:W3:Y:S02]  /*3d780*/  LDL.LU R17, [R1+0x1ec] ;  /* 0x0001ec0001117983 */ /* 0x000ee40000300800 */
[----:B------:R-:W3:Y:S01]  /*3d790*/  LDL.LU R18, [R1+0x1dc] ;  /* 0x0001dc0001127983 */ /* 0x000ee20000300800 */
[----:B------:R-:W3:Y:S01]  /*3d7a0*/  LDL.LU R20, [R1+0x1cc] ;  /* 0x0001cc0001147983 */ /* 0x000ee20000300800 */
        /* <DEDUP_REMOVED lines=11> */
[----:B0-----:R-:W-:-:S04]  /*3d860*/  LOP3.LUT P2, RZ, R0, 0x40, RZ, 0xc0, !PT ;  /* 0x0000004000ff7812 */ /* 0x001fc8000784c0ff */
[----:B------:R-:W-:-:S04]  /*3d870*/  SEL R2, RZ, 0x90, !P2 ;  /* 0x00000090ff027807 */ /* 0x000fc80005000000 */
[----:B------:R-:W-:-:S05]  /*3d880*/  LOP3.LUT R2, R2, R16, RZ, 0x3c, !PT ;  /* 0x0000001002027212 */ /* 0x000fca00078e3cff */
[----:B--2---:R0:W-:Y:S01]  /*3d890*/  STS.U16 [R2+0x20000], R11 ;  /* 0x0200000b02007388 */ /* 0x0041e20000000400 */
[----:B----4-:R1:W-:Y:S02]  /*3d8a0*/  STS.U16 [R2+0x20400], R12 ;  /* 0x0204000c02007388 */ /* 0x0103e40000000400 */
[----:B------:R2:W-:Y:S02]  /*3d8b0*/  STS.U16 [R2+0x20800], R13 ;  /* 0x0208000d02007388 */ /* 0x0005e40000000400 */
[----:B------:R4:W-:Y:S01]  /*3d8c0*/  STS.U16 [R2+0x20c00], R25 ;  /* 0x020c001902007388 */ /* 0x0009e20000000400 */
[----:B------:R4:W-:Y:S04]  /*3d8d0*/  STS.U16 [R2+0x21000], R27 ;  /* 0x0210001b02007388 */ /* 0x0009e80000000400 */
[----:B0-----:R-:W3:Y:S01]  /*3d8e0*/  LDL.LU R11, [R1+0x208] ;  /* 0x00020800010b7983 */ /* 0x001ee20000300800 */
[----:B-1----:R-:W3:Y:S02]  /*3d8f0*/  LDL.LU R12, [R1+0x1f8] ;  /* 0x0001f800010c7983 */ /* 0x002ee40000300800 */
[----:B--2---:R-:W2:Y:S02]  /*3d900*/  LDL.LU R13, [R1+0x1e8] ;  /* 0x0001e800010d7983 */ /* 0x004ea40000300800 */
[----:B----4-:R-:W4:Y:S01]  /*3d910*/  LDL.LU R25, [R1+0x1d8] ;  /* 0x0001d80001197983 */ /* 0x010f220000300800 */
[----:B------:R-:W4:Y:S04]  /*3d920*/  LDL.LU R27, [R1+0x1c8] ;  /* 0x0001c800011b7983 */ /* 0x000f280000300800 */
[----:B---3--:R-:W-:Y:S01]  /*3d930*/  STS.U16 [R2+0x21400], R15 ;  /* 0x0214000f02007388 */ /* 0x008fe20000000400 */
[----:B------:R-:W-:Y:S02]  /*3d940*/  STS.U16 [R2+0x21800], R14 ;  /* 0x0218000e02007388 */ /* 0x000fe40000000400 */
[----:B------:R-:W-:Y:S02]  /*3d950*/  STS.U16 [R2+0x21c00], R23 ;  /* 0x021c001702007388 */ /* 0x000fe40000000400 */
[----:B------:R-:W-:Y:S01]  /*3d960*/  STS.U16 [R2+0x22000], R22 ;  /* 0x0220001602007388 */ /* 0x000fe20000000400 */
[----:B------:R-:W-:Y:S01]  /*3d970*/  STS.U16 [R2+0x22400], R21 ;  /* 0x0224001502007388 */ /* 0x000fe20000000400 */
[----:B------:R0:W-:Y:S03]  /*3d980*/  STS.U16 [R2+0x22800], R29 ;  /* 0x0228001d02007388 */ /* 0x0001e60000000400 */
[----:B0-----:R-:W3:Y:S01]  /*3d990*/  LDL.LU R29, [R1+0x1b8] ;  /* 0x0001b800011d7983 */ /* 0x001ee20000300800 */
[----:B------:R-:W3:Y:S01]  /*3d9a0*/  LDL.LU R23, [R1+0x2a4] ;  /* 0x0002a40001177983 */ /* 0x000ee20000300800 */
[----:B------:R-:W-:Y:S01]  /*3d9b0*/  LOP3.LUT P1, RZ, R0, 0x40, RZ, 0xc0, !PT ;  /* 0x0000004000ff7812 */ /* 0x000fe2000782c0ff */
[----:B------:R0:W-:Y:S01]  /*3d9c0*/  STS.U16 [R2+0x22c00], R19 ;  /* 0x022c001302007388 */ /* 0x0001e20000000400 */
[----:B------:R-:W3:Y:S02]  /*3d9d0*/  LDL.LU R22, [R1+0x294] ;  /* 0x0002940001167983 */ /* 0x000ee40000300800 */
[----:B------:R-:W-:-:S02]  /*3d9e0*/  SEL R0, RZ, 0x90, !P1 ;  /* 0x00000090ff007807 */ /* 0x000fc40004800000 */
[----:B------:R1:W-:Y:S01]  /*3d9f0*/  STS.U16 [R2+0x23000], R17 ;  /* 0x0230001102007388 */ /* 0x0003e20000000400 */
[----:B------:R-:W3:Y:S01]  /*3da00*/  LDL.LU R21, [R1+0x284] ;  /* 0x0002840001157983 */ /* 0x000ee20000300800 */
[----:B------:R-:W-:Y:S02]  /*3da10*/  LOP3.LUT R0, R0, R16, RZ, 0x3c, !PT ;  /* 0x0000001000007212 */ /* 0x000fe400078e3cff */
[----:B------:R1:W-:Y:S04]  /*3da20*/  STS.U16 [R2+0x23400], R18 ;  /* 0x0234001202007388 */ /* 0x0003e80000000400 */
[----:B0-----:R-:W3:Y:S01]  /*3da30*/  LDL.LU R19, [R1+0x274] ;  /* 0x0002740001137983 */ /* 0x001ee20000300800 */
[----:B------:R-:W-:Y:S01]  /*3da40*/  LOP3.LUT R0, R0, 0x20, RZ, 0x3c, !PT ;  /* 0x0000002000007812 */ /* 0x000fe200078e3cff */
[----:B------:R0:W-:Y:S02]  /*3da50*/  STS.U16 [R2+0x23800], R20 ;  /* 0x0238001402007388 */ /* 0x0001e40000000400 */
[----:B------:R0:W-:Y:S02]  /*3da60*/  STS.U16 [R2+0x23c00], R3 ;  /* 0x023c000302007388 */ /* 0x0001e40000000400 */
[----:B------:R0:W-:Y:S02]  /*3da70*/  STS.U16 [R0+0x20100], R4 ;  /* 0x0201000400007388 */ /* 0x0001e40000000400 */
[----:B------:R0:W-:Y:S02]  /*3da80*/  STS.U16 [R0+0x20500], R5 ;  /* 0x0205000500007388 */ /* 0x0001e40000000400 */
[----:B------:R0:W-:Y:S01]  /*3da90*/  STS.U16 [R0+0x20900], R6 ;  /* 0x0209000600007388 */ /* 0x0001e20000000400 */
[----:B------:R-:W-:Y:S01]  /*3daa0*/  STS.U16 [R0+0x20d00], R24 ;  /* 0x020d001800007388 */ /* 0x000fe20000000400 */
[----:B------:R2:W-:Y:S02]  /*3dab0*/  STS.U16 [R0+0x21100], R26 ;  /* 0x0211001a00007388 */ /* 0x0005e40000000400 */
[----:B------:R2:W-:Y:S02]  /*3dac0*/  STS.U16 [R0+0x21500], R28 ;  /* 0x0215001c00007388 */ /* 0x0005e40000000400 */
[----:B------:R2:W-:Y:S01]  /*3dad0*/  STS.U16 [R0+0x21900], R7 ;  /* 0x0219000700007388 */ /* 0x0005e20000000400 */
[----:B------:R2:W-:Y:S01]  /*3dae0*/  STS.U16 [R0+0x21d00], R8 ;  /* 0x021d000800007388 */ /* 0x0005e20000000400 */
[----:B------:R2:W-:Y:S02]  /*3daf0*/  STS.U16 [R0+0x22100], R9 ;  /* 0x0221000900007388 */ /* 0x0005e40000000400 */
[----:B------:R4:W-:Y:S01]  /*3db00*/  STS.U16 [R0+0x22500], R10 ;  /* 0x0225000a00007388 */ /* 0x0009e20000000400 */
[----:B-1----:R-:W3:Y:S01]  /*3db10*/  LDL.LU R17, [R1+0x264] ;  /* 0x0002640001117983 */ /* 0x002ee20000300800 */
[----:B------:R-:W3:Y:S02]  /*3db20*/  LDL.LU R16, [R1+0x254] ;  /* 0x0002540001107983 */ /* 0x000ee40000300800 */
[----:B------:R-:W3:Y:S02]  /*3db30*/  LDL.LU R18, [R1+0x244] ;  /* 0x0002440001127983 */ /* 0x000ee40000300800 */
[----:B0-----:R-:W3:Y:S01]  /*3db40*/  LDL.LU R20, [R1+0x234] ;  /* 0x0002340001147983 */ /* 0x001ee20000300800 */
[----:B------:R-:W3:Y:S04]  /*3db50*/  LDL.LU R2, [R1+0x224] ;  /* 0x0002240001027983 */ /* 0x000ee80000300800 */
[----:B------:R0:W-:Y:S01]  /*3db60*/  STS.U16 [R0+0x22900], R11 ;  /* 0x0229000b00007388 */ /* 0x0001e20000000400 */
[----:B------:R1:W-:Y:S02]  /*3db70*/  STS.U16 [R0+0x22d00], R12 ;  /* 0x022d000c00007388 */ /* 0x0003e40000000400 */
[----:B--2---:R2:W-:Y:S02]  /*3db80*/  STS.U16 [R0+0x23100], R13 ;  /* 0x0231000d00007388 */ /* 0x0045e40000000400 */
[----:B------:R-:W3:Y:S01]  /*3db90*/  LDL.LU R3, [R1+0x214] ;  /* 0x0002140001037983 */ /* 0x000ee20000300800 */
[----:B----4-:R4:W-:Y:S01]  /*3dba0*/  STS.U16 [R0+0x23500], R25 ;  /* 0x0235001900007388 */ /* 0x0109e20000000400 */
[----:B------:R-:W-:Y:S03]  /*3dbb0*/  STS.U16 [R0+0x23900], R27 ;  /* 0x0239001b00007388 */ /* 0x000fe60000000400 */
        /* <DEDUP_REMOVED lines=9> */
[----:B0-----:R-:W3:Y:S02]  /*3dc50*/  LDL.LU R11, [R1+0x270] ;  /* 0x00027000010b7983 */ /* 0x001ee40000300800 */
[----:B-1----:R-:W3:Y:S02]  /*3dc60*/  LDL.LU R12, [R1+0x260] ;  /* 0x00026000010c7983 */ /* 0x002ee40000300800 */
[----:B--2---:R-:W2:Y:S01]  /*3dc70*/  LDL.LU R13, [R1+0x250] ;  /* 0x00025000010d7983 */ /* 0x004ea20000300800 */
[----:B----4-:R-:W4:Y:S04]  /*3dc80*/  LDL.LU R25, [R1+0x240] ;  /* 0x0002400001197983 */ /* 0x010f280000300800 */
[----:B---3--:R0:W-:Y:S04]  /*3dc90*/  STS.U16 [R0+0x23d00], R29 ;  /* 0x023d001d00007388 */ /* 0x0081e80000000400 */
[----:B0-----:R-:W0:Y:S02]  /*3dca0*/  S2R R29, SR_TID.X ;  /* 0x00000000001d7919 */ /* 0x001e240000002100 */
[----:B0-----:R-:W-:-:S02]  /*3dcb0*/  LOP3.LUT R27, R29, 0x3f, RZ, 0xc0, !PT ;  /* 0x0000003f1d1b7812 */ /* 0x001fc400078ec0ff */
[----:B------:R-:W-:-:S03]  /*3dcc0*/  LOP3.LUT P2, RZ, R29, 0x40, RZ, 0xc0, !PT ;  /* 0x000000401dff7812 */ /* 0x000fc6000784c0ff */
[----:B------:R-:W-:Y:S01]  /*3dcd0*/  IMAD.SHL.U32 R24, R27, 0x2, RZ ;  /* 0x000000021b187824 */ /* 0x000fe200078e00ff */
[----:B------:R-:W-:Y:S01]  /*3dce0*/  SEL R0, RZ, 0x90, !P2 ;  /* 0x00000090ff007807 */ /* 0x000fe20005000000 */
[----:B------:R-:W3:Y:S01]  /*3dcf0*/  LDL.LU R27, [R1+0x230] ;  /* 0x00023000011b7983 */ /* 0x000ee20000300800 */
[----:B------:R-:W2:Y:S02]  /*3dd00*/  LDL.LU R29, [R1+0x220] ;  /* 0x00022000011d7983 */ /* 0x000ea40000300800 */
[----:B------:R-:W-:-:S04]  /*3dd10*/  LOP3.LUT R0, R0, R24, RZ, 0x3c, !PT ;  /* 0x0000001800007212 */ /* 0x000fc800078e3cff */
[----:B------:R-:W-:-:S05]  /*3dd20*/  LOP3.LUT R0, R0, 0x40, RZ, 0x3c, !PT ;  /* 0x0000004000007812 */ /* 0x000fca00078e3cff */
[----:B------:R0:W-:Y:S04]  /*3dd30*/  STS.U16 [R0+0x20200], R23 ;  /* 0x0202001700007388 */ /* 0x0001e80000000400 */
[----:B0-----:R-:W0:Y:S02]  /*3dd40*/  S2R R23, SR_TID.X ;  /* 0x0000000000177919 */ /* 0x001e240000002100 */
[----:B0-----:R-:W-:Y:S02]  /*3dd50*/  LOP3.LUT P1, RZ, R23, 0x40, RZ, 0xc0, !PT ;  /* 0x0000004017ff7812 */ /* 0x001fe4000782c0ff */
[----:B------:R0:W-:Y:S04]  /*3dd60*/  STL [R1+0x4a24], R23 ;  /* 0x004a241701007387 */ /* 0x0001e80000100800 */
[----:B0-----:R-:W2:Y:S01]  /*3dd70*/  LDL.LU R23, [R1+0x210] ;  /* 0x0002100001177983 */ /* 0x001ea20000300800 */
[----:B------:R-:W2:Y:S03]  /*3dd80*/  LDL.LU R15, [R1+0x1e0] ;  /* 0x0001e000010f7983 */ /* 0x000ea60000300800 */
[----:B--2---:R0:W-:Y:S04]  /*3dd90*/  STL [R1+0x4a1c], R15 ;  /* 0x004a1c0f01007387 */ /* 0x0041e80000100800 */
[----:B0-----:R-:W2:Y:S04]  /*3dda0*/  LDL.LU R15, [R1+0x1f0] ;  /* 0x0001f000010f7983 */ /* 0x001ea80000300800 */
[----:B------:R-:W-:Y:S01]  /*3ddb0*/  STS.U16 [R0+0x20600], R22 ;  /* 0x0206001600007388 */ /* 0x000fe20000000400 */
[----:B------:R-:W-:Y:S02]  /*3ddc0*/  STS.U16 [R0+0x20a00], R21 ;  /* 0x020a001500007388 */ /* 0x000fe40000000400 */
[----:B------:R-:W-:Y:S02]  /*3ddd0*/  STS.U16 [R0+0x20e00], R19 ;  /* 0x020e001300007388 */ /* 0x000fe40000000400 */
[----:B------:R-:W-:Y:S01]  /*3dde0*/  STS.U16 [R0+0x21200], R17 ;  /* 0x0212001100007388 */ /* 0x000fe20000000400 */
        /* <DEDUP_REMOVED lines=8> */
[----:B------:R-:W-:Y:S01]  /*3de70*/  SEL R14, RZ, 0x90, !P1 ;  /* 0x00000090ff0e7807 */ /* 0x000fe20004800000 */
[----:B------:R-:W-:Y:S01]  /*3de80*/  STS.U16 [R0+0x23600], R26 ;  /* 0x0236001a00007388 */ /* 0x000fe20000000400 */
[----:B------:R-:W-:Y:S02]  /*3de90*/  STS.U16 [R0+0x23a00], R28 ;  /* 0x023a001c00007388 */ /* 0x000fe40000000400 */
[----:B------:R-:W-:Y:S01]  /*3dea0*/  STS.U16 [R0+0x23e00], R7 ;  /* 0x023e000700007388 */ /* 0x000fe20000000400 */
[----:B------:R-:W-:Y:S01]  /*3deb0*/  LOP3.LUT R14, R14, R24, RZ, 0x3c, !PT ;  /* 0x000000180e0e7212 */ /* 0x000fe200078e3cff */
[----:B--2---:R0:W-:Y:S04]  /*3dec0*/  STL [R1+0x4a20], R15 ;  /* 0x004a200f01007387 */ /* 0x0041e80000100800 */
[----:B0-----:R-:W2:Y:S01]  /*3ded0*/  LDL.LU R15, [R1+0x200] ;  /* 0x00020000010f7983 */ /* 0x001ea20000300800 */
[----:B------:R-:W2:Y:S02]  /*3dee0*/  LDL.LU R22, [R1+0x1d0] ;  /* 0x0001d00001167983 */ /* 0x000ea40000300800 */
[----:B------:R-:W2:Y:S02]  /*3def0*/  LDL.LU R21, [R1+0x1c0] ;  /* 0x0001c00001157983 */ /* 0x000ea40000300800 */
[----:B------:R-:W2:Y:S01]  /*3df00*/  LDL.LU R19, [R1+0x1b0] ;  /* 0x0001b00001137983 */ /* 0x000ea20000300800 */
[----:B------:R-:W2:Y:S01]  /*3df10*/  LDL.LU R17, [R1+0x1ac] ;  /* 0x0001ac0001117983 */ /* 0x000ea20000300800 */
[----:B------:R-:W2:Y:S02]  /*3df20*/  LDL.LU R16, [R1+0x1a8] ;  /* 0x0001a80001107983 */ /* 0x000ea40000300800 */
[----:B------:R-:W2:Y:S02]  /*3df30*/  LDL.LU R18, [R1+0x1a4] ;  /* 0x0001a40001127983 */ /* 0x000ea40000300800 */
[----:B------:R-:W2:Y:S01]  /*3df40*/  LDL.LU R20, [R1+0x1a0] ;  /* 0x0001a00001147983 */ /* 0x000ea20000300800 */
[----:B------:R-:W2:Y:S01]  /*3df50*/  LDL.LU R0, [R1+0x19c] ;  /* 0x00019c0001007983 */ /* 0x000ea20000300800 */
[----:B------:R-:W2:Y:S02]  /*3df60*/  LDL.LU R2, [R1+0x198] ;  /* 0x0001980001027983 */ /* 0x000ea40000300800 */
[----:B------:R-:W2:Y:S02]  /*3df70*/  LDL.LU R3, [R1+0x194] ;  /* 0x0001940001037983 */ /* 0x000ea40000300800 */
[----:B------:R-:W2:Y:S01]  /*3df80*/  LDL.LU R4, [R1+0x190] ;  /* 0x0001900001047983 */ /* 0x000ea20000300800 */
[----:B------:R-:W-:Y:S01]  /*3df90*/  LOP3.LUT R14, R14, 0x60, RZ, 0x3c, !PT ;  /* 0x000000600e0e7812 */ /* 0x000fe200078e3cff */
[----:B------:R-:W2:Y:S01]  /*3dfa0*/  LDL.LU R5, [R1+0x18c] ;  /* 0x00018c0001057983 */ /* 0x000ea20000300800 */
[----:B------:R-:W2:Y:S02]  /*3dfb0*/  LDL.LU R6, [R1+0x188] ;  /* 0x0001880001067983 */ /* 0x000ea40000300800 */
[----:B------:R-:W2:Y:S02]  /*3dfc0*/  LDL.LU R24, [R1+0x184] ;  /* 0x0001840001187983 */ /* 0x000ea40000300800 */
[----:B------:R-:W2:Y:S01]  /*3dfd0*/  LDL.LU R26, [R1+0x180] ;  /* 0x00018000011a7983 */ /* 0x000ea20000300800 */
[----:B------:R-:W2:Y:S04]  /*3dfe0*/  LDL.LU R28, [R1+0x17c] ;  /* 0x00017c00011c7983 */ /* 0x000ea80000300800 */
[----:B------:R0:W-:Y:S01]  /*3dff0*/  STS.U16 [R14+0x20300], R8 ;  /* 0x020300080e007388 */ /* 0x0001e20000000400 */
[----:B------:R-:W2:Y:S02]  /*3e000*/  LDL.LU R7, [R1+0x178] ;  /* 0x0001780001077983 */ /* 0x000ea40000300800 */
[----:B------:R1:W-:Y:S02]  /*3e010*/  STS.U16 [R14+0x20700], R9 ;  /* 0x020700090e007388 */ /* 0x0003e40000000400 */
[----:B------:R1:W-:Y:S01]  /*3e020*/  STS.U16 [R14+0x20b00], R10 ;  /* 0x020b000a0e007388 */ /* 0x0003e20000000400 */
[----:B------:R3:W-:Y:S01]  /*3e030*/  STS.U16 [R14+0x20f00], R11 ;  /* 0x020f000b0e007388 */ /* 0x0007e20000000400 */
[----:B------:R4:W-:Y:S02]  /*3e040*/  STS.U16 [R14+0x21300], R12 ;  /* 0x0213000c0e007388 */ /* 0x0009e40000000400 */
[----:B------:R4:W-:Y:S01]  /*3e050*/  STS.U16 [R14+0x21700], R13 ;  /* 0x0217000d0e007388 */ /* 0x0009e20000000400 */
[----:B0-----:R-:W2:Y:S01]  /*3e060*/  LDL.LU R8, [R1+0x174] ;  /* 0x0001740001087983 */ /* 0x001ea20000300800 */
[----:B-1----:R-:W2:Y:S02]  /*3e070*/  LDL.LU R9, [R1+0x170] ;  /* 0x0001700001097983 */ /* 0x002ea40000300800 */
[----:B------:R-:W2:Y:S01]  /*3e080*/  LDL.LU R10, [R1+0x16c] ;  /* 0x00016c00010a7983 */ /* 0x000ea20000300800 */
[----:B---3--:R-:W3:Y:S01]  /*3e090*/  LDL.LU R11, [R1+0x168] ;  /* 0x00016800010b7983 */ /* 0x008ee20000300800 */
[----:B----4-:R-:W4:Y:S02]  /*3e0a0*/  LDL.LU R12, [R1+0x164] ;  /* 0x00016400010c7983 */ /* 0x010f240000300800 */
[----:B------:R0:W-:Y:S02]  /*3e0b0*/  STS.U16 [R14+0x21b00], R25 ;  /* 0x021b00190e007388 */ /* 0x0001e40000000400 */
[----:B------:R-:W3:Y:S01]  /*3e0c0*/  LDL.LU R13, [R1+0x160] ;  /* 0x00016000010d7983 */ /* 0x000ee20000300800 */
[----:B------:R1:W-:Y:S01]  /*3e0d0*/  STS.U16 [R14+0x21f00], R27 ;  /* 0x021f001b0e007388 */ /* 0x0003e20000000400 */
[----:B------:R1:W-:Y:S02]  /*3e0e0*/  STS.U16 [R14+0x22300], R29 ;  /* 0x0223001d0e007388 */ /* 0x0003e40000000400 */
[----:B------:R1:W-:Y:S01]  /*3e0f0*/  STS.U16 [R14+0x22700], R23 ;  /* 0x022700170e007388 */ /* 0x0003e20000000400 */
[----:B0-----:R-:W3:Y:S01]  /*3e100*/  LDL.LU R25, [R1+0x15c] ;  /* 0x00015c0001197983 */ /* 0x001ee20000300800 */
[----:B-1----:R-:W3:Y:S02]  /*3e110*/  LDL.LU R27, [R1+0x158] ;  /* 0x00015800011b7983 */ /* 0x002ee40000300800 */
[----:B------:R-:W3:Y:S01]  /*3e120*/  LDL.LU R29, [R1+0x154] ;  /* 0x00015400011d7983 */ /* 0x000ee20000300800 */
[----:B------:R-:W3:Y:S04]  /*3e130*/  LDL.LU R23, [R1+0x4a24] ;  /* 0x004a240001177983 */ /* 0x000ee80000300800 */
[----:B--2---:R0:W-:Y:S04]  /*3e140*/  STS.U16 [R14+0x22b00], R15 ;  /* 0x022b000f0e007388 */ /* 0x0041e80000000400 */
[----:B0-----:R-:W2:Y:S04]  /*3e150*/  LDL.LU R15, [R1+0x4a20] ;  /* 0x004a2000010f7983 */ /* 0x001ea80000300800 */
[----:B--2---:R0:W-:Y:S04]  /*3e160*/  STS.U16 [R14+0x22f00], R15 ;  /* 0x022f000f0e007388 */ /* 0x0041e80000000400 */
[----:B0-----:R-:W2:Y:S01]  /*3e170*/  LDL.LU R15, [R1+0x4a1c] ;  /* 0x004a1c00010f7983 */ /* 0x001ea20000300800 */
[----:B---3--:R-:W-:-:S03]  /*3e180*/  LOP3.LUT R23, R23, 0x7f, RZ, 0xc0, !PT ;  /* 0x0000007f17177812 */ /* 0x008fc600078ec0ff */
[----:B--2---:R0:W-:Y:S01]  /*3e190*/  STS.U16 [R14+0x23300], R15 ;  /* 0x0233000f0e007388 */ /* 0x0041e20000000400 */
[----:B------:R-:W-:Y:S02]  /*3e1a0*/  STS.U16 [R14+0x23700], R22 ;  /* 0x023700160e007388 */ /* 0x000fe40000000400 */
[----:B------:R-:W-:Y:S02]  /*3e1b0*/  STS.U16 [R14+0x23b00], R21 ;  /* 0x023b00150e007388 */ /* 0x000fe40000000400 */
[----:B------:R-:W-:Y:S02]  /*3e1c0*/  STS.U16 [R14+0x23f00], R19 ;  /* 0x023f00130e007388 */ /* 0x000fe40000000400 */
[----:B0-----:R-:W-:-:S05]  /*3e1d0*/  IMAD.SHL.U32 R15, R23, 0x2, RZ ;  /* 0x00000002170f7824 */ /* 0x001fca00078e00ff */
[----:B------:R-:W-:Y:S01]  /*3e1e0*/  STS.U16 [R15], R17 ;  /* 0x000000110f007388 */ /* 0x000fe20000000400 */
        /* <DEDUP_REMOVED lines=12> */
[----:B------:R0:W-:Y:S03]  /*3e2b0*/  STS.U16 [R15+0x6800], R7 ;  /* 0x006800070f007388 */ /* 0x0001e60000000400 */
[----:B0-----:R-:W2:Y:S04]  /*3e2c0*/  LDL.LU R7, [R1+0x144] ;  /* 0x0001440001077983 */ /* 0x001ea80000300800 */
[----:B--2---:R0:W-:Y:S04]  /*3e2d0*/  STL [R1+0x4a10], R7 ;  /* 0x004a100701007387 */ /* 0x0041e80000100800 */
[----:B0-----:R-:W2:Y:S04]  /*3e2e0*/  LDL.LU R7, [R1+0x148] ;  /* 0x0001480001077983 */ /* 0x001ea80000300800 */
[----:B--2---:R0:W-:Y:S04]  /*3e2f0*/  STL [R1+0x4a14], R7 ;  /* 0x004a140701007387 */ /* 0x0041e80000100800 */
[----:B0-----:R-:W2:Y:S01]  /*3e300*/  LDL.LU R7, [R1+0x14c] ;  /* 0x00014c0001077983 */ /* 0x001ea20000300800 */
[----:B------:R-:W-:Y:S02]  /*3e310*/  STS.U16 [R15+0x7000], R8 ;  /* 0x007000080f007388 */ /* 0x000fe40000000400 */
[----:B------:R-:W-:Y:S02]  /*3e320*/  STS.U16 [R15+0x7800], R9 ;  /* 0x007800090f007388 */ /* 0x000fe40000000400 */
[----:B------:R-:W-:Y:S01]  /*3e330*/  STS.U16 [R15+0x8000], R10 ;  /* 0x0080000a0f007388 */ /* 0x000fe20000000400 */
[----:B------:R-:W-:Y:S01]  /*3e340*/  STS.U16 [R15+0x8800], R11 ;  /* 0x0088000b0f007388 */ /* 0x000fe20000000400 */
[----:B----4-:R-:W-:Y:S02]  /*3e350*/  STS.U16 [R15+0x9000], R12 ;  /* 0x0090000c0f007388 */ /* 0x010fe40000000400 */
[----:B------:R-:W-:Y:S02]  /*3e360*/  STS.U16 [R15+0x9800], R13 ;  /* 0x0098000d0f007388 */ /* 0x000fe40000000400 */
[----:B------:R-:W-:Y:S01]  /*3e370*/  STS.U16 [R15+0xa000], R25 ;  /* 0x00a000190f007388 */ /* 0x000fe20000000400 */
[----:B------:R-:W-:Y:S01]  /*3e380*/  STS.U16 [R15+0xa800], R27 ;  /* 0x00a8001b0f007388 */ /* 0x000fe20000000400 */
[----:B------:R-:W-:Y:S03]  /*3e390*/  STS.U16 [R15+0xb000], R29 ;  /* 0x00b0001d0f007388 */ /* 0x000fe60000000400 */
[----:B--2---:R0:W-:Y:S04]  /*3e3a0*/  STL [R1+0x4a18], R7 ;  /* 0x004a180701007387 */ /* 0x0041e80000100800 */
[----:B0-----:R-:W2:Y:S01]  /*3e3b0*/  LDL.LU R7, [R1+0x150] ;  /* 0x0001500001077983 */ /* 0x001ea20000300800 */
[----:B------:R-:W3:Y:S02]  /*3e3c0*/  LDL.LU R8, [R1+0x140] ;  /* 0x0001400001087983 */ /* 0x000ee40000300800 */
[----:B------:R-:W4:Y:S02]  /*3e3d0*/  LDL.LU R9, [R1+0x13c] ;  /* 0x00013c0001097983 */ /* 0x000f240000300800 */
        /* <DEDUP_REMOVED lines=25> */
[----:B--2---:R0:W-:Y:S04]  /*3e570*/  STS.U16 [R15+0xb800], R7 ;  /* 0x00b800070f007388 */ /* 0x0041e80000000400 */
[----:B0-----:R-:W2:Y:S04]  /*3e580*/  LDL.LU R7, [R1+0x4a18] ;  /* 0x004a180001077983 */ /* 0x001ea80000300800 */
[----:B--2---:R0:W-:Y:S04]  /*3e590*/  STS.U16 [R15+0xc000], R7 ;  /* 0x00c000070f007388 */ /* 0x0041e80000000400 */
[----:B0-----:R-:W2:Y:S04]  /*3e5a0*/  LDL.LU R7, [R1+0x4a14] ;  /* 0x004a140001077983 */ /* 0x001ea80000300800 */
[----:B--2---:R0:W-:Y:S04]  /*3e5b0*/  STS.U16 [R15+0xc800], R7 ;  /* 0x00c800070f007388 */ /* 0x0041e80000000400 */
[----:B0-----:R-:W2:Y:S04]  /*3e5c0*/  LDL.LU R7, [R1+0x4a10] ;  /* 0x004a100001077983 */ /* 0x001ea80000300800 */
[----:B--2---:R0:W-:Y:S01]  /*3e5d0*/  STS.U16 [R15+0xd000], R7 ;  /* 0x00d000070f007388 */ /* 0x0041e20000000400 */
[----:B---3--:R1:W-:Y:S02]  /*3e5e0*/  STS.U16 [R15+0xd800], R8 ;  /* 0x00d800080f007388 */ /* 0x0083e40000000400 */
[----:B----4-:R2:W-:Y:S02]  /*3e5f0*/  STS.U16 [R15+0xe000], R9 ;  /* 0x00e000090f007388 */ /* 0x0105e40000000400 */
[----:B------:R3:W-:Y:S01]  /*3e600*/  STS.U16 [R15+0xe800], R10 ;  /* 0x00e8000a0f007388 */ /* 0x0007e20000000400 */
[----:B------:R3:W-:Y:S01]  /*3e610*/  STS.U16 [R15+0xf000], R11 ;  /* 0x00f0000b0f007388 */ /* 0x0007e20000000400 */
[----:B------:R3:W-:Y:S03]  /*3e620*/  STS.U16 [R15+0xf800], R12 ;  /* 0x00f8000c0f007388 */ /* 0x0007e60000000400 */
[----:B0-----:R-:W4:Y:S01]  /*3e630*/  LDL.LU R7, [R1+0x4a0c] ;  /* 0x004a0c0001077983 */ /* 0x001f220000300800 */
[----:B-1----:R-:W4:Y:S02]  /*3e640*/  LDL.LU R8, [R1+0x4a08] ;  /* 0x004a080001087983 */ /* 0x002f240000300800 */
[----:B--2---:R-:W2:Y:S02]  /*3e650*/  LDL.LU R9, [R1+0x4a04] ;  /* 0x004a040001097983 */ /* 0x004ea40000300800 */
[----:B---3--:R-:W3:Y:S01]  /*3e660*/  LDL.LU R10, [R1+0x4a00] ;  /* 0x004a0000010a7983 */ /* 0x008ee20000300800 */
[----:B------:R-:W2:Y:S01]  /*3e670*/  LDL.LU R11, [R1+0x49fc] ;  /* 0x0049fc00010b7983 */ /* 0x000ea20000300800 */
[----:B------:R-:W2:Y:S03]  /*3e680*/  LDL.LU R12, [R1+0x49f8] ;  /* 0x0049f800010c7983 */ /* 0x000ea60000300800 */
[----:B------:R0:W-:Y:S01]  /*3e690*/  STS.U16 [R15+0x10000], R13 ;  /* 0x0100000d0f007388 */ /* 0x0001e20000000400 */
[----:B------:R1:W-:Y:S02]  /*3e6a0*/  STS.U16 [R15+0x10800], R25 ;  /* 0x010800190f007388 */ /* 0x0003e40000000400 */
[----:B------:R1:W-:Y:S02]  /*3e6b0*/  STS.U16 [R15+0x11000], R27 ;  /* 0x0110001b0f007388 */ /* 0x0003e40000000400 */
[----:B------:R1:W-:Y:S01]  /*3e6c0*/  STS.U16 [R15+0x11800], R29 ;  /* 0x0118001d0f007388 */ /* 0x0003e20000000400 */
[----:B0-----:R-:W2:Y:S01]  /*3e6d0*/  LDL.LU R13, [R1+0x49f4] ;  /* 0x0049f400010d7983 */ /* 0x001ea20000300800 */
[----:B-1----:R-:W2:Y:S02]  /*3e6e0*/  LDL.LU R25, [R1+0x49f0] ;  /* 0x0049f00001197983 */ /* 0x002ea40000300800 */
[----:B------:R-:W2:Y:S02]  /*3e6f0*/  LDL.LU R27, [R1+0x49ec] ;  /* 0x0049ec00011b7983 */ /* 0x000ea40000300800 */
[----:B------:R-:W2:Y:S01]  /*3e700*/  LDL.LU R29, [R1+0x49e8] ;  /* 0x0049e800011d7983 */ /* 0x000ea20000300800 */
[----:B------:R0:W-:Y:S01]  /*3e710*/  STS.U16 [R15+0x12000], R14 ;  /* 0x0120000e0f007388 */ /* 0x0001e20000000400 */
[----:B------:R1:W-:Y:S02]  /*3e720*/  STS.U16 [R15+0x12800], R23 ;  /* 0x012800170f007388 */ /* 0x0003e40000000400 */
[----:B------:R1:W-:Y:S02]  /*3e730*/  STS.U16 [R15+0x13000], R22 ;  /* 0x013000160f007388 */ /* 0x0003e40000000400 */
[----:B------:R1:W-:Y:S01]  /*3e740*/  STS.U16 [R15+0x13800], R21 ;  /* 0x013800150f007388 */ /* 0x0003e20000000400 */
[----:B------:R1:W-:Y:S01]  /*3e750*/  STS.U16 [R15+0x14000], R19 ;  /* 0x014000130f007388 */ /* 0x0003e20000000400 */
[----:B------:R1:W-:Y:S02]  /*3e760*/  STS.U16 [R15+0x14800], R17 ;  /* 0x014800110f007388 */ /* 0x0003e40000000400 */
[----:B------:R1:W-:Y:S01]  /*3e770*/  STS.U16 [R15+0x15000], R16 ;  /* 0x015000100f007388 */ /* 0x0003e20000000400 */
[----:B0-----:R-:W3:Y:S01]  /*3e780*/  LDL.LU R14, [R1+0xc0] ;  /* 0x0000c000010e7983 */ /* 0x001ee20000300800 */
[----:B-1----:R-:W3:Y:S03]  /*3e790*/  LDL.LU R23, [R1+0xbc] ;  /* 0x0000bc0001177983 */ /* 0x002ee60000300800 */
[----:B------:R-:W3:Y:S01]  /*3e7a0*/  LDL.LU R22, [R1+0xb8] ;  /* 0x0000b80001167983 */ /* 0x000ee20000300800 */
[----:B------:R-:W3:Y:S03]  /*3e7b0*/  LDL.LU R21, [R1+0xb4] ;  /* 0x0000b40001157983 */ /* 0x000ee60000300800 */
[----:B------:R-:W3:Y:S04]  /*3e7c0*/  LDL.LU R19, [R1+0xb0] ;  /* 0x0000b00001137983 */ /* 0x000ee80000300800 */
[----:B------:R0:W-:Y:S01]  /*3e7d0*/  STS.U16 [R15+0x15800], R18 ;  /* 0x015800120f007388 */ /* 0x0001e20000000400 */
[----:B------:R-:W3:Y:S02]  /*3e7e0*/  LDL.LU R17, [R1+0xac] ;  /* 0x0000ac0001117983 */ /* 0x000ee40000300800 */
[----:B------:R-:W-:Y:S02]  /*3e7f0*/  STS.U16 [R15+0x16000], R20 ;  /* 0x016000140f007388 */ /* 0x000fe40000000400 */
[----:B------:R-:W3:Y:S01]  /*3e800*/  LDL.LU R16, [R1+0xa8] ;  /* 0x0000a80001107983 */ /* 0x000ee20000300800 */
[----:B------:R1:W-:Y:S01]  /*3e810*/  STS.U16 [R15+0x16800], R0 ;  /* 0x016800000f007388 */ /* 0x0003e20000000400 */
[----:B------:R1:W-:Y:S02]  /*3e820*/  STS.U16 [R15+0x17000], R2 ;  /* 0x017000020f007388 */ /* 0x0003e40000000400 */
[----:B------:R1:W-:Y:S02]  /*3e830*/  STS.U16 [R15+0x17800], R3 ;  /* 0x017800030f007388 */ /* 0x0003e40000000400 */
[----:B------:R1:W-:Y:S01]  /*3e840*/  STS.U16 [R15+0x18000], R4 ;  /* 0x018000040f007388 */ /* 0x0003e20000000400 */
[----:B0-----:R-:W3:Y:S04]  /*3e850*/  LDL.LU R18, [R1+0xa4] ;  /* 0x0000a40001127983 */ /* 0x001ee80000300800 */
[----:B------:R0:W-:Y:S04]  /*3e860*/  STS.U16 [R15+0x18800], R5 ;  /* 0x018800050f007388 */ /* 0x0001e80000000400 */
[----:B-1----:R-:W3:Y:S01]  /*3e870*/  LDL.LU R0, [R1+0xa0] ;  /* 0x0000a00001007983 */ /* 0x002ee20000300800 */
[----:B------:R-:W4:Y:S02]  /*3e880*/  LDL.LU R2, [R1+0x9c] ;  /* 0x00009c0001027983 */ /* 0x000f240000300800 */
[----:B------:R1:W-:Y:S01]  /*3e890*/  STS.U16 [R15+0x19000], R6 ;  /* 0x019000060f007388 */ /* 0x0003e20000000400 */
[----:B------:R-:W4:Y:S01]  /*3e8a0*/  LDL.LU R3, [R1+0x98] ;  /* 0x0000980001037983 */ /* 0x000f220000300800 */
[----:B------:R-:W4:Y:S02]  /*3e8b0*/  LDL.LU R4, [R1+0x94] ;  /* 0x0000940001047983 */ /* 0x000f240000300800 */
[----:B------:R1:W-:Y:S02]  /*3e8c0*/  STS.U16 [R15+0x19800], R24 ;  /* 0x019800180f007388 */ /* 0x0003e40000000400 */
[----:B------:R1:W-:Y:S01]  /*3e8d0*/  STS.U16 [R15+0x1a000], R26 ;  /* 0x01a0001a0f007388 */ /* 0x0003e20000000400 */
[----:B0-----:R-:W4:Y:S04]  /*3e8e0*/  LDL.LU R5, [R1+0x90] ;  /* 0x0000900001057983 */ /* 0x001f280000300800 */
[----:B-1----:R-:W4:Y:S04]  /*3e8f0*/  LDL.LU R6, [R1+0x8c] ;  /* 0x00008c0001067983 */ /* 0x002f280000300800 */
[----:B------:R0:W-:Y:S04]  /*3e900*/  STS.U16 [R15+0x1a800], R28 ;  /* 0x01a8001c0f007388 */ /* 0x0001e80000000400 */
[----:B------:R-:W4:Y:S01]  /*3e910*/  LDL.LU R24, [R1+0x88] ;  /* 0x0000880001187983 */ /* 0x000f220000300800 */
[----:B------:R-:W4:Y:S03]  /*3e920*/  LDL.LU R26, [R1+0x84] ;  /* 0x00008400011a7983 */ /* 0x000f260000300800 */
[----:B0-----:R-:W4:Y:S04]  /*3e930*/  LDL.LU R28, [R1+0x80] ;  /* 0x00008000011c7983 */ /* 0x001f280000300800 */
[----:B--2---:R-:W-:Y:S01]  /*3e940*/  STL [R1+0x4418], R29 ;  /* 0x0044181d01007387 */ /* 0x004fe20000100800 */
[----:B------:R-:W-:Y:S02]  /*3e950*/  STL [R1+0x441c], R29 ;  /* 0x00441c1d01007387 */ /* 0x000fe40000100800 */
[----:B------:R-:W-:Y:S02]  /*3e960*/  STL [R1+0x4420], R29 ;  /* 0x0044201d01007387 */ /* 0x000fe40000100800 */
[----:B------:R-:W-:Y:S01]  /*3e970*/  STL [R1+0x4424], R29 ;  /* 0x0044241d01007387 */ /* 0x000fe20000100800 */
[----:B------:R-:W-:Y:S04]  /*3e980*/  STS.U16 [R15+0x1b000], R29 ;  /* 0x01b0001d0f007388 */ /* 0x000fe80000000400 */
[----:B------:R0:W-:Y:S01]  /*3e990*/  STL [R1+0x49b0], R29 ;  /* 0x0049b01d01007387 */ /* 0x0001e20000100800 */
[----:B------:R-:W-:Y:S02]  /*3e9a0*/  STS.U16 [R15+0x1b800], R27 ;  /* 0x01b8001b0f007388 */ /* 0x000fe40000000400 */
[----:B------:R-:W-:Y:S02]  /*3e9b0*/  STS.U16 [R15+0x1c000], R25 ;  /* 0x01c000190f007388 */ /* 0x000fe40000000400 */
[----:B------:R-:W-:Y:S01]  /*3e9c0*/  STS.U16 [R15+0x1c800], R13 ;  /* 0x01c8000d0f007388 */ /* 0x000fe20000000400 */
[----:B0-----:R-:W2:Y:S01]  /*3e9d0*/  LDL.LU R29, [R1+0xc4] ;  /* 0x0000c400011d7983 */ /* 0x001ea20000300800 */
[----:B------:R0:W-:Y:S03]  /*3e9e0*/  STL [R1+0x49b4], R27 ;  /* 0x0049b41b01007387 */ /* 0x0001e60000100800 */
[----:B------:R-:W-:Y:S01]  /*3e9f0*/  STS.U16 [R15+0x1d000], R12 ;  /* 0x01d0000c0f007388 */ /* 0x000fe20000000400 */
[----:B------:R-:W-:Y:S03]  /*3ea00*/  STS.U16 [R15+0x1d800], R11 ;  /* 0x01d8000b0f007388 */ /* 0x000fe60000000400 */
[----:B0-----:R-:W2:Y:S01]  /*3ea10*/  LDL.LU R27, [R1+0xc8] ;  /* 0x0000c800011b7983 */ /* 0x001ea20000300800 */
[----:B------:R0:W-:Y:S02]  /*3ea20*/  STL [R1+0x49b8], R25 ;  /* 0x0049b81901007387 */ /* 0x0001e40000100800 */
[----:B---3--:R-:W-:Y:S01]  /*3ea30*/  STS.U16 [R15+0x1e000], R10 ;  /* 0x01e0000a0f007388 */ /* 0x008fe20000000400 */
[----:B0-----:R-:W3:Y:S01]  /*3ea40*/  LDL.LU R25, [R1+0xd0] ;  /* 0x0000d00001197983 */ /* 0x001ee20000300800 */
[----:B------:R0:W-:Y:S02]  /*3ea50*/  STL [R1+0x49bc], R13 ;  /* 0x0049bc0d01007387 */ /* 0x0001e40000100800 */
[----:B------:R-:W-:Y:S02]  /*3ea60*/  STS.U16 [R15+0x1e800], R9 ;  /* 0x01e800090f007388 */ /* 0x000fe40000000400 */
[----:B----4-:R-:W-:Y:S01]  /*3ea70*/  STS.U16 [R15+0x1f000], R8 ;  /* 0x01f000080f007388 */ /* 0x010fe20000000400 */
[----:B0-----:R-:W4:Y:S01]  /*3ea80*/  LDL.LU R13, [R1+0xd4] ;  /* 0x0000d400010d7983 */ /* 0x001f220000300800 */
[----:B------:R0:W-:Y:S03]  /*3ea90*/  STL [R1+0x49c0], R12 ;  /* 0x0049c00c01007387 */ /* 0x0001e60000100800 */
[----:B------:R-:W-:Y:S04]  /*3eaa0*/  STS.U16 [R15+0x1f800], R7 ;  /* 0x01f800070f007388 */ /* 0x000fe80000000400 */
[----:B0-----:R-:W2:Y:S01]  /*3eab0*/  LDL.LU R12, [R1+0xd8] ;  /* 0x0000d800010c7983 */ /* 0x001ea20000300800 */
[----:B------:R0:W-:Y:S03]  /*3eac0*/  STL [R1+0x49c4], R11 ;  /* 0x0049c40b01007387 */ /* 0x0001e60000100800 */
[----:B0-----:R-:W2:Y:S01]  /*3ead0*/  LDL.LU R11, [R1+0xdc] ;  /* 0x0000dc00010b7983 */ /* 0x001ea20000300800 */
[----:B------:R-:W-:Y:S02]  /*3eae0*/  STL [R1+0x49c8], R10 ;  /* 0x0049c80a01007387 */ /* 0x000fe40000100800 */
[----:B------:R-:W-:Y:S02]  /*3eaf0*/  STL [R1+0x49cc], R9 ;  /* 0x0049cc0901007387 */ /* 0x000fe40000100800 */
[----:B------:R-:W-:Y:S01]  /*3eb00*/  STL [R1+0x49d0], R8 ;  /* 0x0049d00801007387 */ /* 0x000fe20000100800 */
[----:B------:R0:W-:Y:S01]  /*3eb10*/  STL [R1+0x49d8], R7 ;  /* 0x0049d80701007387 */ /* 0x0001e20000100800 */
[----:B------:R-:W-:Y:S03]  /*3eb20*/  STL [R1+0x49d4], R15 ;  /* 0x0049d40f01007387 */ /* 0x000fe60000100800 */
[----:B0-----:R-:W2:Y:S04]  /*3eb30*/  LDL.LU R7, [R1+0x70] ;  /* 0x0000700001077983 */ /* 0x001ea80000300800 */
[----:B--2---:R0:W-:Y:S04]  /*3eb40*/  STL [R1+0x49dc], R7 ;  /* 0x0049dc0701007387 */ /* 0x0041e80000100800 */
[----:B0-----:R-:W2:Y:S04]  /*3eb50*/  LDL.LU R7, [R1+0x74] ;  /* 0x0000740001077983 */ /* 0x001ea80000300800 */
[----:B--2---:R0:W-:Y:S04]  /*3eb60*/  STL [R1+0x49e0], R7 ;  /* 0x0049e00701007387 */ /* 0x0041e80000100800 */
[----:B0-----:R-:W2:Y:S01]  /*3eb70*/  LDL.LU R7, [R1+0x78] ;  /* 0x0000780001077983 */ /* 0x001ea20000300800 */
[----:B------:R-:W-:-:S05]  /*3eb80*/  LOP3.LUT R20, R15, 0x10, RZ, 0x3c, !PT ;  /* 0x000000100f147812 */ /* 0x000fca00078e3cff */
[----:B------:R-:W-:Y:S01]  /*3eb90*/  STS.U16 [R20+0x100], R11 ;  /* 0x0001000b14007388 */ /* 0x000fe20000000400 */
[----:B------:R-:W-:Y:S02]  /*3eba0*/  STS.U16 [R20+0x900], R12 ;  /* 0x0009000c14007388 */ /* 0x000fe40000000400 */
[----:B----4-:R-:W-:Y:S02]  /*3ebb0*/  STS.U16 [R20+0x1100], R13 ;  /* 0x0011000d14007388 */ /* 0x010fe40000000400 */
[----:B---3--:R-:W-:Y:S01]  /*3ebc0*/  STS.U16 [R20+0x1900], R25 ;  /* 0x0019001914007388 */ /* 0x008fe20000000400 */
[----:B------:R-:W-:Y:S01]  /*3ebd0*/  STS.U16 [R20+0x2100], R27 ;  /* 0x0021001b14007388 */ /* 0x000fe20000000400 */
[----:B------:R-:W-:Y:S02]  /*3ebe0*/  STS.U16 [R20+0x2900], R29 ;  /* 0x0029001d14007388 */ /* 0x000fe40000000400 */
[----:B------:R-:W-:Y:S02]  /*3ebf0*/  STS.U16 [R20+0x3100], R14 ;  /* 0x0031000e14007388 */ /* 0x000fe40000000400 */
[----:B------:R-:W-:Y:S01]  /*3ec00*/  STS.U16 [R20+0x3900], R23 ;  /* 0x0039001714007388 */ /* 0x000fe20000000400 */
[----:B------:R-:W-:Y:S04]  /*3ec10*/  STS.U16 [R20+0x4100], R22 ;  /* 0x0041001614007388 */ /* 0x000fe80000000400 */
        /* <DEDUP_REMOVED lines=13> */
[----:B------:R-:W3:Y:S04]  /*3ecf0*/  LDL.LU R23, [R1+0x40] ;  /* 0x0000400001177983 */ /* 0x000ee80000300800 */
[----:B------:R0:W-:Y:S01]  /*3ed00*/  STS.U16 [R20+0x4900], R21 ;  /* 0x0049001514007388 */ /* 0x0001e20000000400 */
[----:B------:R-:W3:Y:S02]  /*3ed10*/  LDL.LU R22, [R1+0x3c] ;  /* 0x00003c0001167983 */ /* 0x000ee40000300800 */
[----:B------:R1:W-:Y:S02]  /*3ed20*/  STS.U16 [R20+0x5100], R19 ;  /* 0x0051001314007388 */ /* 0x0003e40000000400 */
[----:B------:R1:W-:Y:S01]  /*3ed30*/  STS.U16 [R20+0x5900], R17 ;  /* 0x0059001114007388 */ /* 0x0003e20000000400 */
[----:B------:R1:W-:Y:S01]  /*3ed40*/  STS.U16 [R20+0x6100], R16 ;  /* 0x0061001014007388 */ /* 0x0003e20000000400 */
[----:B------:R1:W-:Y:S02]  /*3ed50*/  STS.U16 [R20+0x6900], R18 ;  /* 0x0069001214007388 */ /* 0x0003e40000000400 */
[----:B------:R1:W-:Y:S01]  /*3ed60*/  STS.U16 [R20+0x7100], R0 ;  /* 0x0071000014007388 */ /* 0x0003e20000000400 */
[----:B0-----:R-:W3:Y:S01]  /*3ed70*/  LDL.LU R21, [R1+0x38] ;  /* 0x0000380001157983 */ /* 0x001ee20000300800 */
[----:B-1----:R-:W3:Y:S03]  /*3ed80*/  LDL.LU R19, [R1+0x34] ;  /* 0x0000340001137983 */ /* 0x002ee60000300800 */
[----:B------:R-:W3:Y:S04]  /*3ed90*/  LDL.LU R17, [R1+0x30] ;  /* 0x0000300001117983 */ /* 0x000ee80000300800 */
[----:B------:R-:W3:Y:S01]  /*3eda0*/  LDL.LU R16, [R1+0x2c] ;  /* 0x00002c0001107983 */ /* 0x000ee20000300800 */
[----:B------:R-:W3:Y:S02]  /*3edb0*/  LDL.LU R18, [R1+0x28] ;  /* 0x0000280001127983 */ /* 0x000ee40000300800 */
[----:B------:R0:W-:Y:S02]  /*3edc0*/  STS.U16 [R20+0x7900], R2 ;  /* 0x0079000214007388 */ /* 0x0001e40000000400 */
[----:B------:R-:W3:Y:S01]  /*3edd0*/  LDL.LU R0, [R1+0x24] ;  /* 0x0000240001007983 */ /* 0x000ee20000300800 */
[----:B------:R1:W-:Y:S01]  /*3ede0*/  STS.U16 [R20+0x8100], R3 ;  /* 0x0081000314007388 */ /* 0x0003e20000000400 */
[----:B------:R1:W-:Y:S02]  /*3edf0*/  STS.U16 [R20+0x8900], R4 ;  /* 0x0089000414007388 */ /* 0x0003e40000000400 */
[----:B------:R1:W-:Y:S02]  /*3ee00*/  STS.U16 [R20+0x9100], R5 ;  /* 0x0091000514007388 */ /* 0x0003e40000000400 */
[----:B------:R1:W-:Y:S01]  /*3ee10*/  STS.U16 [R20+0x9900], R6 ;  /* 0x0099000614007388 */ /* 0x0003e20000000400 */
[----:B------:R1:W-:Y:S04]  /*3ee20*/  STS.U16 [R20+0xa100], R24 ;  /* 0x00a1001814007388 */ /* 0x0003e80000000400 */
[----:B0-----:R-:W3:Y:S01]  /*3ee30*/  LDL.LU R2, [R1+0x20] ;  /* 0x0000200001027983 */ /* 0x001ee20000300800 */
[----:B-1----:R-:W3:Y:S03]  /*3ee40*/  LDL.LU R3, [R1+0x1c] ;  /* 0x00001c0001037983 */ /* 0x002ee60000300800 */
[----:B------:R-:W3:Y:S04]  /*3ee50*/  LDL.LU R4, [R1+0x18] ;  /* 0x0000180001047983 */ /* 0x000ee80000300800 */
[----:B------:R-:W3:Y:S01]  /*3ee60*/  LDL.LU R5, [R1+0x14] ;  /* 0x0000140001057983 */ /* 0x000ee20000300800 */
[----:B------:R-:W3:Y:S02]  /*3ee70*/  LDL.LU R6, [R1+0x10] ;  /* 0x0000100001067983 */ /* 0x000ee40000300800 */
[----:B------:R0:W-:Y:S02]  /*3ee80*/  STS.U16 [R20+0xa900], R26 ;  /* 0x00a9001a14007388 */ /* 0x0001e40000000400 */
[----:B------:R-:W3:Y:S01]  /*3ee90*/  LDL.LU R24, [R1+0xc] ;  /* 0x00000c0001187983 */ /* 0x000ee20000300800 */
[----:B------:R1:W-:Y:S04]  /*3eea0*/  STS.U16 [R20+0xb100], R28 ;  /* 0x00b1001c14007388 */ /* 0x0003e80000000400 */
[----:B0-----:R-:W3:Y:S01]  /*3eeb0*/  LDL.LU R26, [R1+0x8] ;  /* 0x00000800011a7983 */ /* 0x001ee20000300800 */
[----:B-1----:R-:W3:Y:S03]  /*3eec0*/  LDL.LU R28, [R1] ;  /* 0x00000000011c7983 */ /* 0x002ee60000300800 */
        /* <DEDUP_REMOVED lines=22> */
[----:B------:R1:W-:Y:S01]  /*3f030*/  STS.U16 [R20+0x12100], R29 ;  /* 0x0121001d14007388 */ /* 0x0003e20000000400 */
[----:B------:R1:W-:Y:S03]  /*3f040*/  STS.U16 [R20+0x12900], R14 ;  /* 0x0129000e14007388 */ /* 0x0003e60000000400 */
[----:B0-----:R-:W2:Y:S01]  /*3f050*/  LDL.LU R12, [R1+0x49c0] ;  /* 0x0049c000010c7983 */ /* 0x001ea20000300800 */
[----:B-1----:R-:W2:Y:S03]  /*3f060*/  LDL.LU R13, [R1+0x49bc] ;  /* 0x0049bc00010d7983 */ /* 0x002ea60000300800 */
[----:B------:R-:W2:Y:S01]  /*3f070*/  LDL.LU R25, [R1+0x49b8] ;  /* 0x0049b80001197983 */ /* 0x000ea20000300800 */
[----:B------:R-:W2:Y:S03]  /*3f080*/  LDL.LU R27, [R1+0x49b4] ;  /* 0x0049b400011b7983 */ /* 0x000ea60000300800 */
        /* <DEDUP_REMOVED lines=33> */
[----:B------:R-:W2:Y:S02]  /*3f2a0*/  LDL.LU R28, [R1+0x496c] ;  /* 0x00496c00011c7983 */ /* 0x000ea40000300800 */
[----:B--2---:R-:W-:Y:S01]  /*3f2b0*/  STS.U16 [R20+0x1b100], R28 ;  /* 0x01b1001c14007388 */ /* 0x004fe20000000400 */
[----:B------:R-:W-:Y:S02]  /*3f2c0*/  STS.U16 [R20+0x1b900], R26 ;  /* 0x01b9001a14007388 */ /* 0x000fe40000000400 */
[----:B------:R-:W-:Y:S02]  /*3f2d0*/  STS.U16 [R20+0x1c100], R24 ;  /* 0x01c1001814007388 */ /* 0x000fe40000000400 */
[----:B------:R-:W-:Y:S01]  /*3f2e0*/  STS.U16 [R20+0x1c900], R6 ;  /* 0x01c9000614007388 */ /* 0x000fe20000000400 */
[----:B------:R-:W-:Y:S01]  /*3f2f0*/  STS.U16 [R20+0x1d100], R5 ;  /* 0x01d1000514007388 */ /* 0x000fe20000000400 */
[----:B------:R-:W-:Y:S02]  /*3f300*/  STS.U16 [R20+0x1d900], R4 ;  /* 0x01d9000414007388 */ /* 0x000fe40000000400 */
[----:B------:R0:W-:Y:S02]  /*3f310*/  STS.U16 [R20+0x1e100], R3 ;  /* 0x01e1000314007388 */ /* 0x0001e40000000400 */
[----:B------:R1:W-:Y:S01]  /*3f320*/  STS.U16 [R20+0x1e900], R2 ;  /* 0x01e9000214007388 */ /* 0x0003e20000000400 */
[----:B0-----:R-:W2:Y:S04]  /*3f330*/  LDL R3, [R1+0x1b84] ;  /* 0x001b840001037983 */ /* 0x001ea80000100800 */
[----:B-1----:R-:W2:Y:S04]  /*3f340*/  LDL R2, [R1+0xba8] ;  /* 0x000ba80001027983 */ /* 0x002ea80000100800 */
[----:B------:R-:W-:Y:S01]  /*3f350*/  STS.U16 [R20+0x1f100], R0 ;  /* 0x01f1000014007388 */ /* 0x000fe20000000400 */
[----:B------:R0:W-:Y:S01]  /*3f360*/  STS.U16 [R20+0x1f900], R19 ;  /* 0x01f9001314007388 */ /* 0x0001e20000000400 */
[----:B------:R-:W-:-:S02]  /*3f370*/  PRMT R14, RZ, 0x7610, R14 ;  /* 0x00007610ff0e7816 */ /* 0x000fc4000000000e */
[----:B0-----:R-:W3:Y:S01]  /*3f380*/  LDL.LU R20, [R1+0x4968] ;  /* 0x0049680001147983 */ /* 0x001ee20000300800 */
[----:B--2---:R-:W-:-:S04]  /*3f390*/  @!P0 LOP3.LUT R3, R3, R2, RZ, 0x3c, !PT ;  /* 0x0000000203038212 */ /* 0x004fc800078e3cff */
[----:B------:R-:W-:-:S04]  /*3f3a0*/  @!P0 LOP3.LUT R2, R3, R2, RZ, 0x3c, !PT ;  /* 0x0000000203028212 */ /* 0x000fc800078e3cff */
[----:B------:R-:W-:-:S05]  /*3f3b0*/  @!P0 LOP3.LUT R3, R3, R2, RZ, 0x3c, !PT ;  /* 0x0000000203038212 */ /* 0x000fca00078e3cff */
[----:B------:R-:W2:Y:S01]  /*3f3c0*/  @!P0 LDG.E.U16 R14, [R2.64] ;  /* 0x0000000a020e8981 */ /* 0x000ea2000c1e1500 */
[----:B----4-:R-:W-:-:S05]  /*3f3d0*/  LOP3.LUT R15, R15, 0x20, RZ, 0x3c, !PT ;  /* 0x000000200f0f7812 */ /* 0x010fca00078e3cff */
[----:B---3--:R-:W-:Y:S01]  /*3f3e0*/  STS.U16 [R15+0x200], R20 ;  /* 0x000200140f007388 */ /* 0x008fe20000000400 */
[----:B------:R-:W-:Y:S02]  /*3f3f0*/  STS.U16 [R15+0xa00], R18 ;  /* 0x000a00120f007388 */ /* 0x000fe40000000400 */
[----:B------:R-:W-:Y:S02]  /*3f400*/  STS.U16 [R15+0x1200], R16 ;  /* 0x001200100f007388 */ /* 0x000fe40000000400 */
[----:B------:R-:W-:Y:S01]  /*3f410*/  STS.U16 [R15+0x1a00], R17 ;  /* 0x001a00110f007388 */ /* 0x000fe20000000400 */
[----:B------:R-:W-:Y:S01]  /*3f420*/  STS.U16 [R15+0x2200], R21 ;  /* 0x002200150f007388 */ /* 0x000fe20000000400 */
[----:B------:R-:W-:Y:S02]  /*3f430*/  STS.U16 [R15+0x2a00], R22 ;  /* 0x002a00160f007388 */ /* 0x000fe40000000400 */
[----:B------:R0:W-:Y:S02]  /*3f440*/  STS.U16 [R15+0x3200], R23 ;  /* 0x003200170f007388 */ /* 0x0001e40000000400 */
[----:B0-----:R-:W3:Y:S04]  /*3f450*/  LDL.LU R15, [R1+0x4964] ;  /* 0x00496400010f7983 */ /* 0x001ee80000300800 */
[----:B--2---:R0:W-:Y:S04]  /*3f460*/  STL [R1+0x98c], R14 ;  /* 0x00098c0e01007387 */ /* 0x0041e80000100800 */
[----:B0-----:R-:W2:Y:S01]  /*3f470*/  LDL.LU R14, [R1+0x4960] ;  /* 0x00496000010e7983 */ /* 0x001ea20000300800 */
[----:B------:R-:W4:Y:S02]  /*3f480*/  LDL R2, [R1+0xba4] ;  /* 0x000ba40001027983 */ /* 0x000f240000100800 */
[----:B------:R-:W4:Y:S01]  /*3f490*/  LDL R3, [R1+0x1b80] ;  /* 0x001b800001037983 */ /* 0x000f220000100800 */
[----:B---3--:R-:W-:-:S02]  /*3f4a0*/  PRMT R15, RZ, 0x7610, R15 ;  /* 0x00007610ff0f7816 */ /* 0x008fc4000000000f */
[----:B----4-:R-:W-:-:S04]  /*3f4b0*/  @!P0 LOP3.LUT R3, R3, R2, RZ, 0x3c, !PT ;  /* 0x0000000203038212 */ /* 0x010fc800078e3cff */
[----:B------:R-:W-:-:S04]  /*3f4c0*/  @!P0 LOP3.LUT R2, R3, R2, RZ, 0x3c, !PT ;  /* 0x0000000203028212 */ /* 0x000fc800078e3cff */
[----:B------:R-:W-:-:S05]  /*3f4d0*/  @!P0 LOP3.LUT R3, R3, R2, RZ, 0x3c, !PT ;  /* 0x0000000203038212 */ /* 0x000fca00078e3cff */
[----:B------:R-:W3:Y:S04]  /*3f4e0*/  @!P0 LDG.E.U16 R15, [R2.64] ;  /* 0x0000000a020f8981 */ /* 0x000ee8000c1e1500 */
[----:B---3--:R0:W-:Y:S04]  /*3f4f0*/  STL [R1+0x988], R15 ;  /* 0x0009880f01007387 */ /* 0x0081e80000100800 */
[----:B0-----:R-:W3:Y:S01]  /*3f500*/  LDL.LU R15, [R1+0x495c] ;  /* 0x00495c00010f7983 */ /* 0x001ee20000300800 */
[----:B------:R-:W4:Y:S02]  /*3f510*/  LDL R2, [R1+0xba0] ;  /* 0x000ba00001027983 */ /* 0x000f240000100800 */
[----:B------:R-:W4:Y:S01]  /*3f520*/  LDL R3, [R1+0x1b7c] ;  /* 0x001b7c0001037983 */ /* 0x000f220000100800 */
[----:B--2---:R-:W-:-:S02]  /*3f530*/  PRMT R14, RZ, 0x7610, R14 ;  /* 0x00007610ff0e7816 */ /* 0x004fc4000000000e */
[----:B----4-:R-:W-:-:S04]  /*3f540*/  @!P0 LOP3.LUT R3, R3, R2, RZ, 0x3c, !PT ;  /* 0x0000000203038212 */ /* 0x010fc800078e3cff */
[----:B------:R-:W-:-:S04]  /*3f550*/  @!P0 LOP3.LUT R2, R3, R2, RZ, 0x3c, !PT ;  /* 0x0000000203028212 */ /* 0x000fc800078e3cff */
[----:B------:R-:W-:-:S05]  /*3f560*/  @!P0 LOP3.LUT R3, R3, R2, RZ, 0x3c, !PT ;  /* 0x0000000203038212 */ /* 0x000fca00078e3cff */
[----:B------:R-:W2:Y:S04]  /*3f570*/  @!P0 LDG.E.U16 R14, [R2.64] ;  /* 0x0000000a020e8981 */ /* 0x000ea8000c1e1500 */
        /* <DEDUP_REMOVED lines=2379> */
[----:B------:R-:W4:Y:S02]  /*48a30*/  LDL R3, [R1+0x1040] ;  /* 0x0010400001037983 */ /* 0x000f240000100800 */
[----:B----4-:R-:W-:-:S02]  /*48a40*/  @!P0 LOP3.LUT R3, R3, R2, RZ, 0x3c, !PT ;  /* 0x0000000203038212 */ /* 0x010fc400078e3cff */
[----:B--2---:R-:W-:Y:S02]  /*48a50*/  PRMT R14, RZ, 0x7610, R14 ;  /* 0x00007610ff0e7816 */ /* 0x004fe4000000000e */
        /* <DEDUP_REMOVED lines=573> */
[----:B------:R-:W4:Y:S01]  /*4ae30*/  LDL R3, [R1+0xca0] ;  /* 0x000ca00001037983 */ /* 0x000f220000100800 */
[----:B------:R-:W-:-:S02]  /*4ae40*/  PRMT R24, RZ, 0x7610, R24 ;  /* 0x00007610ff187816 */ /* 0x000fc40000000018 */
[----:B----4-:R-:W-:-:S04]  /*4ae50*/  @!P0 LOP3.LUT R3, R3, R2, RZ, 0x3c, !PT ;  /* 0x0000000203038212 */ /* 0x010fc800078e3cff */
[----:B------:R-:W-:-:S04]  /*4ae60*/  @!P0 LOP3.LUT R2, R3, R2, RZ, 0x3c, !PT ;  /* 0x0000000203028212 */ /* 0x000fc800078e3cff */
[----:B------:R-:W-:-:S05]  /*4ae70*/  @!P0 LOP3.LUT R3, R3, R2, RZ, 0x3c, !PT ;  /* 0x0000000203038212 */ /* 0x000fca00078e3cff */
[----:B------:R0:W4:Y:S04]  /*4ae80*/  @!P0 LDG.E.U16 R24, [R2.64] ;  /* 0x0000000a02188981 */ /* 0x000128000c1e1500 */
[----:B0-----:R-:W2:Y:S04]  /*4ae90*/  LDL R2, [R1+0xc5c] ;  /* 0x000c5c0001027983 */ /* 0x001ea80000100800 */
[----:B------:R-:W2:Y:S01]  /*4aea0*/  LDL R3, [R1+0xc60] ;  /* 0x000c600001037983 */ /* 0x000ea20000100800 */
[----:B------:R-:W-:-:S03]  /*4aeb0*/  PRMT R13, RZ, 0x7610, R13 ;  /* 0x00007610ff0d7816 */ /* 0x000fc6000000000d */
[----:B----4-:R0:W-:Y:S04]  /*4aec0*/  STL [R1+0x4400], R24 ;  /* 0x0044001801007387 */ /* 0x0101e80000100800 */
[----:B0-----:R-:W4:Y:S01]  /*4aed0*/  LDL R24, [R1+0xc20] ;  /* 0x000c200001187983 */ /* 0x001f220000100800 */
[----:B--2---:R-:W-:-:S04]  /*4aee0*/  @!P0 LOP3.LUT R3, R3, R2, RZ, 0x3c, !PT ;  /* 0x0000000203038212 */ /* 0x004fc800078e3cff */
[----:B------:R-:W-:-:S04]  /*4aef0*/  @!P0 LOP3.LUT R2, R3, R2, RZ, 0x3c, !PT ;  /* 0x0000000203028212 */ /* 0x000fc800078e3cff */
[----:B------:R-:W-:-:S05]  /*4af00*/  @!P0 LOP3.LUT R3, R3, R2, RZ, 0x3c, !PT ;  /* 0x0000000203038212 */ /* 0x000fca00078e3cff */
[----:B------:R0:W2:Y:S04]  /*4af10*/  @!P0 LDG.E.U16 R13, [R2.64] ;  /* 0x0000000a020d8981 */ /* 0x0000a8000c1e1500 */
[----:B0-----:R-:W3:Y:S01]  /*4af20*/  LDL R3, [R1+0xc1c] ;  /* 0x000c1c0001037983 */ /* 0x001ee20000100800 */
[----:B------:R-:W-:Y:S01]  /*4af30*/  PRMT R12, RZ, 0x7610, R12 ;  /* 0x00007610ff0c7816 */ /* 0x000fe2000000000c */
[----:B----4-:R-:W-:Y:S02]  /*4af40*/  @!P0 IMAD.MOV.U32 R2, RZ, RZ, R24 ;  /* 0x000000ffff028224 */ /* 0x010fe400078e0018 */
[----:B--2---:R-:W-:Y:S01]  /*4af50*/  STL [R1+0x4404], R13 ;  /* 0x0044040d01007387 */ /* 0x004fe20000100800 */
[----:B------:R-:W-:Y:S01]  /*4af60*/  PRMT R11, RZ, 0x7610, R11 ;  /* 0x00007610ff0b7816 */ /* 0x000fe2000000000b */
[----:B------:R-:W2:Y:S02]  /*4af70*/  LDL R24, [R1+0xd90] ;  /* 0x000d900001187983 */ /* 0x000ea40000100800 */
[----:B---3--:R0:W3:Y:S04]  /*4af80*/  @!P0 LDG.E.U16 R12, [R2.64] ;  /* 0x0000000a020c8981 */ /* 0x0080e8000c1e1500 */
[----:B0-----:R-:W4:Y:S04]  /*4af90*/  LDL R2, [R1+0xbdc] ;  /* 0x000bdc0001027983 */ /* 0x001f280000100800 */
[----:B------:R-:W4:Y:S02]  /*4afa0*/  LDL R3, [R1+0xbe0] ;  /* 0x000be00001037983 */ /* 0x000f240000100800 */
[----:B----4-:R-:W-:-:S04]  /*4afb0*/  @!P0 LOP3.LUT R3, R3, R2, RZ, 0x3c, !PT ;  /* 0x0000000203038212 */ /* 0x010fc800078e3cff */
[----:B------:R-:W-:-:S04]  /*4afc0*/  @!P0 LOP3.LUT R2, R3, R2, RZ, 0x3c, !PT ;  /* 0x0000000203028212 */ /* 0x000fc800078e3cff */
[----:B------:R-:W-:Y:S01]  /*4afd0*/  @!P0 LOP3.LUT R3, R3, R2, RZ, 0x3c, !PT ;  /* 0x0000000203038212 */ /* 0x000fe200078e3cff */
[----:B---3--:R-:W-:Y:S04]  /*4afe0*/  STL [R1+0x4408], R12 ;  /* 0x0044080c01007387 */ /* 0x008fe80000100800 */
[----:B------:R0:W3:Y:S04]  /*4aff0*/  @!P0 LDG.E.U16 R11, [R2.64] ;  /* 0x0000000a020b8981 */ /* 0x0000e8000c1e1500 */
[----:B0-----:R-:W4:Y:S04]  /*4b000*/  LDL R2, [R1+0xdbc] ;  /* 0x000dbc0001027983 */ /* 0x001f280000100800 */
[----:B------:R-:W4:Y:S01]  /*4b010*/  LDL R3, [R1+0xdc0] ;  /* 0x000dc00001037983 */ /* 0x000f220000100800 */
[----:B------:R-:W-:-:S02]  /*4b020*/  PRMT R14, RZ, 0x7610, R14 ;  /* 0x00007610ff0e7816 */ /* 0x000fc4000000000e */
[----:B----4-:R-:W-:-:S04]  /*4b030*/  @!P0 LOP3.LUT R3, R3, R2, RZ, 0x3c, !PT ;  /* 0x0000000203038212 */ /* 0x010fc800078e3cff */
[----:B------:R-:W-:-:S04]  /*4b040*/  @!P0 LOP3.LUT R2, R3, R2, RZ, 0x3c, !PT ;  /* 0x0000000203028212 */ /* 0x000fc800078e3cff */
[----:B------:R-:W-:-:S05]  /*4b050*/  @!P0 LOP3.LUT R3, R3, R2, RZ, 0x3c, !PT ;  /* 0x0000000203038212 */ /* 0x000fca00078e3cff */
[----:B------:R-:W4:Y:S04]  /*4b060*/  @!P0 LDG.E.U16 R14, [R2.64] ;  /* 0x0000000a020e8981 */ /* 0x000f28000c1e1500 */
[----:B---3--:R-:W-:Y:S04]  /*4b070*/  STL [R1+0x440c], R11 ;  /* 0x00440c0b01007387 */ /* 0x008fe80000100800 */
[----:B----4-:R0:W-:Y:S04]  /*4b080*/  STL [R1+0x54], R14 ;  /* 0x0000540e01007387 */ /* 0x0101e80000100800 */
[----:B0-----:R-:W3:Y:S01]  /*4b090*/  LDL.LU R14, [R1+0x4434] ;  /* 0x00443400010e7983 */ /* 0x001ee20000300800 */
[----:B------:R-:W4:Y:S02]  /*4b0a0*/  LDL R2, [R1+0xdb4] ;  /* 0x000db40001027983 */ /* 0x000f240000100800 */
[----:B------:R-:W4:Y:S02]  /*4b0b0*/  LDL R3, [R1+0xdb8] ;  /* 0x000db80001037983 */ /* 0x000f240000100800 */
[----:B----4-:R-:W-:-:S02]  /*4b0c0*/  @!P0 LOP3.LUT R3, R3, R2, RZ, 0x3c, !PT ;  /* 0x0000000203038212 */ /* 0x010fc400078e3cff */
[----:B---3--:R-:W-:Y:S02]  /*4b0d0*/  PRMT R14, RZ, 0x7610, R14 ;  /* 0x00007610ff0e7816 */ /* 0x008fe4000000000e */
[----:B------:R-:W-:-:S04]  /*4b0e0*/  @!P0 LOP3.LUT R2, R3, R2, RZ, 0x3c, !PT ;  /* 0x0000000203028212 */ /* 0x000fc800078e3cff */
[----:B------:R-:W-:-:S05]  /*4b0f0*/  @!P0 LOP3.LUT R3, R3, R2, RZ, 0x3c, !PT ;  /* 0x0000000203038212 */ /* 0x000fca00078e3cff */
[----:B------:R-:W3:Y:S04]  /*4b100*/  @!P0 LDG.E.U16 R14, [R2.64] ;  /* 0x0000000a020e8981 */ /* 0x000ee8000c1e1500 */
[----:B---3--:R0:W-:Y:S04]  /*4b110*/  STL [R1+0x50], R14 ;  /* 0x0000500e01007387 */ /* 0x0081e80000100800 */
[----:B0-----:R-:W3:Y:S01]  /*4b120*/  LDL.LU R14, [R1+0x4430] ;  /* 0x00443000010e7983 */ /* 0x001ee20000300800 */
[----:B------:R-:W4:Y:S02]  /*4b130*/  LDL R2, [R1+0xd94] ;  /* 0x000d940001027983 */ /* 0x000f240000100800 */
[----:B------:R-:W4:Y:S02]  /*4b140*/  LDL R3, [R1+0xd98] ;  /* 0x000d980001037983 */ /* 0x000f240000100800 */
[----:B----4-:R-:W-:-:S02]  /*4b150*/  @!P0 LOP3.LUT R3, R3, R2, RZ, 0x3c, !PT ;  /* 0x0000000203038212 */ /* 0x010fc400078e3cff */
[----:B---3--:R-:W-:Y:S02]  /*4b160*/  PRMT R14, RZ, 0x7610, R14 ;  /* 0x00007610ff0e7816 */ /* 0x008fe4000000000e */
[----:B------:R-:W-:-:S04]  /*4b170*/  @!P0 LOP3.LUT R2, R3, R2, RZ, 0x3c, !PT ;  /* 0x0000000203028212 */ /* 0x000fc800078e3cff */
[----:B------:R-:W-:-:S05]  /*4b180*/  @!P0 LOP3.LUT R3, R3, R2, RZ, 0x3c, !PT ;  /* 0x0000000203038212 */ /* 0x000fca00078e3cff */
[----:B------:R0:W3:Y:S04]  /*4b190*/  @!P0 LDG.E.U16 R14, [R2.64] ;  /* 0x0000000a020e8981 */ /* 0x0000e8000c1e1500 */
[----:B0-----:R-:W4:Y:S01]  /*4b1a0*/  LDL R3, [R1+0xd8c] ;  /* 0x000d8c0001037983 */ /* 0x001f220000100800 */
[----:B------:R-:W-:Y:S01]  /*4b1b0*/  PRMT R13, RZ, 0x7610, R13 ;  /* 0x00007610ff0d7816 */ /* 0x000fe2000000000d */
[----:B--2---:R-:W-:Y:S02]  /*4b1c0*/  @!P0 IMAD.MOV.U32 R2, RZ, RZ, R24 ;  /* 0x000000ffff028224 */ /* 0x004fe400078e0018 */
[----:B---3--:R0:W-:Y:S01]  /*4b1d0*/  STL [R1+0x48], R14 ;  /* 0x0000480e01007387 */ /* 0x0081e20000100800 */
[----:B------:R-:W-:Y:S01]  /*4b1e0*/  PRMT R15, RZ, 0x7610, R15 ;  /* 0x00007610ff0f7816 */ /* 0x000fe2000000000f */
[----:B------:R-:W2:Y:S02]  /*4b1f0*/  LDL R24, [R1+0xc54] ;  /* 0x000c540001187983 */ /* 0x000ea40000100800 */
[----:B----4-:R1:W3:Y:S04]  /*4b200*/  @!P0 LDG.E.U16 R13, [R2.64] ;  /* 0x0000000a020d8981 */ /* 0x0102e8000c1e1500 */
[----:B0-----:R-:W4:Y:S04]  /*4b210*/  LDL R14, [R1+0xc98] ;  /* 0x000c9800010e7983 */ /* 0x001f280000100800 */
[----:B-1----:R-:W2:Y:S04]  /*4b220*/  LDL R2, [R1+0xd54] ;  /* 0x000d540001027983 */ /* 0x002ea80000100800 */
[----:B------:R-:W2:Y:S02]  /*4b230*/  LDL R3, [R1+0xd58] ;  /* 0x000d580001037983 */ /* 0x000ea40000100800 */
[----:B--2---:R-:W-:-:S04]  /*4b240*/  @!P0 LOP3.LUT R3, R3, R2, RZ, 0x3c, !PT ;  /* 0x0000000203038212 */ /* 0x004fc800078e3cff */
[----:B------:R-:W-:-:S04]  /*4b250*/  @!P0 LOP3.LUT R2, R3, R2, RZ, 0x3c, !PT ;  /* 0x0000000203028212 */ /* 0x000fc800078e3cff */
[----:B------:R-:W-:-:S05]  /*4b260*/  @!P0 LOP3.LUT R3, R3, R2, RZ, 0x3c, !PT ;  /* 0x0000000203038212 */ /* 0x000fca00078e3cff */
[----:B------:R-:W2:Y:S04]  /*4b270*/  @!P0 LDG.E.U16 R15, [R2.64] ;  /* 0x0000000a020f8981 */ /* 0x000ea8000c1e1500 */
[----:B---3--:R0:W-:Y:S04]  /*4b280*/  STL [R1+0x44], R13 ;  /* 0x0000440d01007387 */ /* 0x0081e80000100800 */
[----:B0-----:R-:W3:Y:S04]  /*4b290*/  LDL R13, [R1+0xc58] ;  /* 0x000c5800010d7983 */ /* 0x001ee80000100800 */
[----:B--2---:R0:W-:Y:S04]  /*4b2a0*/  STL [R1+0x3c], R15 ;  /* 0x00003c0f01007387 */ /* 0x0041e80000100800 */
[----:B0-----:R-:W2:Y:S01]  /*4b2b0*/  LDL.LU R15, [R1+0x442c] ;  /* 0x00442c00010f7983 */ /* 0x001ea20000300800 */
[----:B------:R-:W2:Y:S02]  /*4b2c0*/  LDL R2, [R1+0xd14] ;  /* 0x000d140001027983 */ /* 0x000ea40000100800 */
[----:B------:R-:W2:Y:S02]  /*4b2d0*/  LDL R3, [R1+0xd18] ;  /* 0x000d180001037983 */ /* 0x000ea40000100800 */
[----:B--2---:R-:W-:-:S02]  /*4b2e0*/  @!P0 LOP3.LUT R3, R3, R2, RZ, 0x3c, !PT ;  /* 0x0000000203038212 */ /* 0x004fc400078e3cff */
[----:B------:R-:W-:Y:S02]  /*4b2f0*/  PRMT R15, RZ, 0x7610, R15 ;  /* 0x00007610ff0f7816 */ /* 0x000fe4000000000f */
[----:B------:R-:W-:-:S04]  /*4b300*/  @!P0 LOP3.LUT R2, R3, R2, RZ, 0x3c, !PT ;  /* 0x0000000203028212 */ /* 0x000fc800078e3cff */
[----:B------:R-:W-:-:S05]  /*4b310*/  @!P0 LOP3.LUT R3, R3, R2, RZ, 0x3c, !PT ;  /* 0x0000000203038212 */ /* 0x000fca00078e3cff */
[----:B------:R-:W2:Y:S04]  /*4b320*/  @!P0 LDG.E.U16 R15, [R2.64] ;  /* 0x0000000a020f8981 */ /* 0x000ea8000c1e1500 */
        /* <DEDUP_REMOVED lines=8> */
[----:B------:R0:W2:Y:S04]  /*4b3b0*/  @!P0 LDG.E.U16 R15, [R2.64] ;  /* 0x0000000a020f8981 */ /* 0x0000a8000c1e1500 */
[----:B0-----:R-:W2:Y:S01]  /*4b3c0*/  LDL R3, [R1+0xc94] ;  /* 0x000c940001037983 */ /* 0x001ea20000100800 */
[----:B------:R-:W-:Y:S01]  /*4b3d0*/  PRMT R22, RZ, 0x7610, R22 ;  /* 0x00007610ff167816 */ /* 0x000fe20000000016 */
[----:B----4-:R-:W-:Y:S01]  /*4b3e0*/  @!P0 IMAD.MOV.U32 R2, RZ, RZ, R14 ;  /* 0x000000ffff028224 */ /* 0x010fe200078e000e */
[----:B------:R-:W-:-:S04]  /*4b3f0*/  PRMT R10, RZ, 0x7610, R10 ;  /* 0x00007610ff0a7816 */ /* 0x000fc8000000000a */
[----:B--2---:R3:W2:Y:S04]  /*4b400*/  @!P0 LDG.E.U16 R22, [R2.64] ;  /* 0x0000000a02168981 */ /* 0x0046a8000c1e1500 */
[----:B------:R0:W-:Y:S01]  /*4b410*/  STL [R1+0x18], R15 ;  /* 0x0000180f01007387 */ /* 0x0001e20000100800 */
[----:B------:R-:W4:Y:S02]  /*4b420*/  LDL R14, [R1+0xd88] ;  /* 0x000d8800010e7983 */ /* 0x000f240000100800 */
[----:B---3--:R-:W-:Y:S02]  /*4b430*/  @!P0 IMAD.MOV.U32 R2, RZ, RZ, R13 ;  /* 0x000000ffff028224 */ /* 0x008fe400078e000d */
[----:B------:R-:W-:Y:S01]  /*4b440*/  @!P0 IMAD.MOV.U32 R3, RZ, RZ, R24 ;  /* 0x000000ffff038224 */ /* 0x000fe200078e0018 */
[----:B0-----:R-:W3:Y:S04]  /*4b450*/  LDL R15, [R1+0xbd8] ;  /* 0x000bd800010f7983 */ /* 0x001ee80000100800 */
[----:B------:R0:W3:Y:S04]  /*4b460*/  @!P0 LDG.E.U16 R10, [R2.64] ;  /* 0x0000000a020a8981 */ /* 0x0000e8000c1e1500 */
[----:B--2---:R-:W-:Y:S01]  /*4b470*/  STL [R1+0x43e0], R22 ;  /* 0x0043e01601007387 */ /* 0x004fe20000100800 */
[----:B0-----:R-:W2:Y:S02]  /*4b480*/  LDL R2, [R1+0xc14] ;  /* 0x000c140001027983 */ /* 0x001ea40000100800 */
[----:B------:R-:W2:Y:S02]  /*4b490*/  LDL R3, [R1+0xc18] ;  /* 0x000c180001037983 */ /* 0x000ea40000100800 */
[----:B------:R-:W4:Y:S01]  /*4b4a0*/  LDL R24, [R1+0xd7c] ;  /* 0x000d7c0001187983 */ /* 0x000f220000100800 */
[----:B------:R-:W4:Y:S01]  /*4b4b0*/  LDL R13, [R1+0xd80] ;  /* 0x000d8000010d7983 */ /* 0x000f220000100800 */
[----:B------:R-:W-:-:S03]  /*4b4c0*/  PRMT R9, RZ, 0x7610, R9 ;  /* 0x00007610ff097816 */ /* 0x000fc60000000009 */
[----:B---3--:R0:W-:Y:S04]  /*4b4d0*/  STL [R1+0x43e4], R10 ;  /* 0x0043e40a01007387 */ /* 0x0081e80000100800 */
[----:B0-----:R-:W3:Y:S01]  /*4b4e0*/  LDL R10, [R1+0xbd4] ;  /* 0x000bd400010a7983 */ /* 0x001ee20000100800 */
[----:B--2---:R-:W-:-:S04]  /*4b4f0*/  @!P0 LOP3.LUT R3, R3, R2, RZ, 0x3c, !PT ;  /* 0x0000000203038212 */ /* 0x004fc800078e3cff */
[----:B------:R-:W-:-:S04]  /*4b500*/  @!P0 LOP3.LUT R2, R3, R2, RZ, 0x3c, !PT ;  /* 0x0000000203028212 */ /* 0x000fc800078e3cff */
[----:B------:R-:W-:-:S05]  /*4b510*/  @!P0 LOP3.LUT R3, R3, R2, RZ, 0x3c, !PT ;  /* 0x0000000203038212 */ /* 0x000fca00078e3cff */
[----:B------:R0:W2:Y:S01]  /*4b520*/  @!P0 LDG.E.U16 R9, [R2.64] ;  /* 0x0000000a02098981 */ /* 0x0000a2000c1e1500 */
[----:B------:R-:W-:Y:S01]  /*4b530*/  PRMT R8, RZ, 0x7610, R8 ;  /* 0x00007610ff087816 */ /* 0x000fe20000000008 */
[----:B0-----:R-:W-:Y:S02]  /*4b540*/  @!P0 IMAD.MOV.U32 R2, RZ, RZ, R15 ;  /* 0x000000ffff028224 */ /* 0x001fe400078e000f */
[----:B---3--:R-:W-:-:S05]  /*4b550*/  @!P0 IMAD.MOV.U32 R3, RZ, RZ, R10 ;  /* 0x000000ffff038224 */ /* 0x008fca00078e000a */
[----:B------:R0:W3:Y:S04]  /*4b560*/  @!P0 LDG.E.U16 R8, [R2.64] ;  /* 0x0000000a02088981 */ /* 0x0000e8000c1e1500 */
[----:B--2---:R-:W-:Y:S01]  /*4b570*/  STL [R1+0x43e8], R9 ;  /* 0x0043e80901007387 */ /* 0x004fe20000100800 */
[----:B0-----:R-:W2:Y:S01]  /*4b580*/  LDL R3, [R1+0xd84] ;  /* 0x000d840001037983 */ /* 0x001ea20000100800 */
[----:B------:R-:W-:Y:S01]  /*4b590*/  PRMT R29, RZ, 0x7610, R29 ;  /* 0x00007610ff1d7816 */ /* 0x000fe2000000001d */
[----:B----4-:R-:W-:Y:S01]  /*4b5a0*/  @!P0 IMAD.MOV.U32 R2, RZ, RZ, R14 ;  /* 0x000000ffff028224 */ /* 0x010fe200078e000e */
[----:B------:R-:W-:Y:S01]  /*4b5b0*/  PRMT R12, RZ, 0x7610, R12 ;  /* 0x00007610ff0c7816 */ /* 0x000fe2000000000c */
[----:B------:R-:W4:Y:S04]  /*4b5c0*/  LDL R15, [R1+0xd4c] ;  /* 0x000d4c00010f7983 */ /* 0x000f280000100800 */
[----:B------:R-:W4:Y:S04]  /*4b5d0*/  LDL R10, [R1+0xd50] ;  /* 0x000d5000010a7983 */ /* 0x000f280000100800 */
[----:B--2---:R0:W2:Y:S04]  /*4b5e0*/  @!P0 LDG.E.U16 R29, [R2.64] ;  /* 0x0000000a021d8981 */ /* 0x0040a8000c1e1500 */
[----:B---3--:R1:W-:Y:S01]  /*4b5f0*/  STL [R1+0x43ec], R8 ;  /* 0x0043ec0801007387 */ /* 0x0083e20000100800 */
[----:B------:R-:W3:Y:S02]  /*4b600*/  LDL R14, [R1+0xd0c] ;  /* 0x000d0c00010e7983 */ /* 0x000ee40000100800 */
[----:B0-----:R-:W-:-:S02]  /*4b610*/  @!P0 IMAD.MOV.U32 R2, RZ, RZ, R13 ;  /* 0x000000ffff028224 */ /* 0x001fc400078e000d */
[----:B------:R-:W-:Y:S01]  /*4b620*/  @!P0 IMAD.MOV.U32 R3, RZ, RZ, R24 ;  /* 0x000000ffff038224 */ /* 0x000fe200078e0018 */
[----:B-1----:R-:W3:Y:S04]  /*4b630*/  LDL R8, [R1+0xd10] ;  /* 0x000d100001087983 */ /* 0x002ee80000100800 */
[----:B------:R0:W3:Y:S04]  /*4b640*/  @!P0 LDG.E.U16 R12, [R2.64] ;  /* 0x0000000a020c8981 */ /* 0x0000e8000c1e1500 */
[----:B--2---:R1:W-:Y:S04]  /*4b650*/  STL [R1+0x38], R29 ;  /* 0x0000381d01007387 */ /* 0x0043e80000100800 */
[----:B-1----:R-:W2:Y:S01]  /*4b660*/  LDL.LU R29, [R1+0x4424] ;  /* 0x00442400011d7983 */ /* 0x002ea20000300800 */
[----:B0-----:R-:W2:Y:S02]  /*4b670*/  LDL R2, [R1+0xd74] ;  /* 0x000d740001027983 */ /* 0x001ea40000100800 */
[----:B------:R-:W2:Y:S02]  /*4b680*/  LDL R3, [R1+0xd78] ;  /* 0x000d780001037983 */ /* 0x000ea40000100800 */
[----:B------:R-:W3:Y:S01]  /*4b690*/  LDL R24, [R1+0xcd0] ;  /* 0x000cd00001187983 */ /* 0x000ee20000100800 */
[----:B------:R-:W3:Y:S01]  /*4b6a0*/  LDL R13, [R1+0xc8c] ;  /* 0x000c8c00010d7983 */ /* 0x000ee20000100800 */
[----:B--2---:R-:W-:-:S02]  /*4b6b0*/  @!P0 LOP3.LUT R3, R3, R2, RZ, 0x3c, !PT ;  /* 0x0000000203038212 */ /* 0x004fc400078e3cff */
[----:B------:R-:W-:Y:S02]  /*4b6c0*/  PRMT R29, RZ, 0x7610, R29 ;  /* 0x00007610ff1d7816 */ /* 0x000fe4000000001d */
[----:B------:R-:W-:-:S04]  /*4b6d0*/  @!P0 LOP3.LUT R2, R3, R2, RZ, 0x3c, !PT ;  /* 0x0000000203028212 */ /* 0x000fc800078e3cff */
[----:B------:R-:W-:-:S05]  /*4b6e0*/  @!P0 LOP3.LUT R3, R3, R2, RZ, 0x3c, !PT ;  /* 0x0000000203038212 */ /* 0x000fca00078e3cff */
[----:B------:R-:W2:Y:S04]  /*4b6f0*/  @!P0 LDG.E.U16 R29, [R2.64] ;  /* 0x0000000a021d8981 */ /* 0x000ea8000c1e1500 */
[----:B---3--:R0:W-:Y:S04]  /*4b700*/  STL [R1+0x34], R12 ;  /* 0x0000340c01007387 */ /* 0x0081e80000100800 */
[----:B0-----:R-:W3:Y:S04]  /*4b710*/  LDL R12, [R1+0xc90] ;  /* 0x000c9000010c7983 */ /* 0x001ee80000100800 */
[----:B--2---:R0:W-:Y:S04]  /*4b720*/  STL [R1+0x30], R29 ;  /* 0x0000301d01007387 */ /* 0x0041e80000100800 */
[----:B0-----:R-:W2:Y:S01]  /*4b730*/  LDL.LU R29, [R1+0x4420] ;  /* 0x00442000011d7983 */ /* 0x001ea20000300800 */
[----:B----4-:R-:W-:-:S02]  /*4b740*/  @!P0 IMAD.MOV.U32 R2, RZ, RZ, R10 ;  /* 0x000000ffff028224 */ /* 0x010fc400078e000a */
[----:B------:R-:W-:Y:S02]  /*4b750*/  @!P0 IMAD.MOV.U32 R3, RZ, RZ, R15 ;  /* 0x000000ffff038224 */ /* 0x000fe400078e000f */
[----:B------:R-:W4:Y:S01]  /*4b760*/  LDL R10, [R1+0xc50] ;  /* 0x000c5000010a7983 */ /* 0x000f220000100800 */
[----:B------:R-:W3:Y:S01]  /*4b770*/  LDL R15, [R1+0xc4c] ;  /* 0x000c4c00010f7983 */ /* 0x000ee20000100800 */
[----:B--2---:R-:W-:-:S06]  /*4b780*/  PRMT R29, RZ, 0x7610, R29 ;  /* 0x00007610ff1d7816 */ /* 0x004fcc000000001d */
[----:B------:R-:W2:Y:S04]  /*4b790*/  @!P0 LDG.E.U16 R29, [R2.64] ;  /* 0x0000000a021d8981 */ /* 0x000ea8000c1e1500 */
[----:B--2---:R0:W-:Y:S04]  /*4b7a0*/  STL [R1+0x2c], R29 ;  /* 0x00002c1d01007387 */ /* 0x0041e80000100800 */
[----:B0-----:R-:W2:Y:S01]  /*4b7b0*/  LDL.LU R29, [R1+0x441c] ;  /* 0x00441c00011d7983 */ /* 0x001ea20000300800 */
[----:B------:R-:W-:Y:S02]  /*4b7c0*/  @!P0 IMAD.MOV.U32 R2, RZ, RZ, R8 ;  /* 0x000000ffff028224 */ /* 0x000fe400078e0008 */
[----:B------:R-:W-:-:S02]  /*4b7d0*/  @!P0 IMAD.MOV.U32 R3, RZ, RZ, R14 ;  /* 0x000000ffff038224 */ /* 0x000fc400078e000e */
[----:B------:R-:W3:Y:S01]  /*4b7e0*/  LDL R8, [R1+0xc10] ;  /* 0x000c100001087983 */ /* 0x000ee20000100800 */
[----:B------:R-:W3:Y:S01]  /*4b7f0*/  LDL R14, [R1+0xc0c] ;  /* 0x000c0c00010e7983 */ /* 0x000ee20000100800 */
[----:B--2---:R-:W-:-:S06]  /*4b800*/  PRMT R29, RZ, 0x7610, R29 ;  /* 0x00007610ff1d7816 */ /* 0x004fcc000000001d */
[----:B------:R-:W2:Y:S01]  /*4b810*/  @!P0 LDG.E.U16 R29, [R2.64] ;  /* 0x0000000a021d8981 */ /* 0x000ea2000c1e1500 */
[----:B------:R-:W-:-:S03]  /*4b820*/  PRMT R22, RZ, 0x7610, R22 ;  /* 0x00007610ff167816 */ /* 0x000fc60000000016 */
[----:B--2---:R0:W-:Y:S04]  /*4b830*/  STL [R1+0x20], R29 ;  /* 0x0000201d01007387 */ /* 0x0041e80000100800 */
[----:B0-----:R-:W2:Y:S01]  /*4b840*/  LDL.LU R29, [R1+0x4418] ;  /* 0x00441800011d7983 */ /* 0x001ea20000300800 */
[----:B------:R-:W2:Y:S02]  /*4b850*/  LDL R3, [R1+0xccc] ;  /* 0x000ccc0001037983 */ /* 0x000ea40000100800 */
[----:B------:R-:W-:Y:S01]  /*4b860*/  @!P0 IMAD.MOV.U32 R2, RZ, RZ, R24 ;  /* 0x000000ffff028224 */ /* 0x000fe200078e0018 */
[----:B------:R-:W-:Y:S02]  /*4b870*/  PRMT R20, RZ, 0x7610, R20 ;  /* 0x00007610ff147816 */ /* 0x000fe40000000014 */
[----:B------:R-:W-:-:S02]  /*4b880*/  PRMT R7, RZ, 0x7610, R7 ;  /* 0x00007610ff077816 */ /* 0x000fc40000000007 */
[----:B------:R-:W-:Y:S01]  /*4b890*/  PRMT R6, RZ, 0x7610, R6 ;  /* 0x00007610ff067816 */ /* 0x000fe20000000006 */
[----:B--2---:R3:W2:Y:S02]  /*4b8a0*/  @!P0 LDG.E.U16 R22, [R2.64] ;  /* 0x0000000a02168981 */ /* 0x0046a4000c1e1500 */
[----:B---3--:R-:W-:Y:S02]  /*4b8b0*/  @!P0 IMAD.MOV.U32 R2, RZ, RZ, R12 ;  /* 0x000000ffff028224 */ /* 0x008fe400078e000c */
[----:B------:R-:W-:Y:S01]  /*4b8c0*/  @!P0 IMAD.MOV.U32 R3, RZ, RZ, R13 ;  /* 0x000000ffff038224 */ /* 0x000fe200078e000d */
[----:B------:R-:W3:Y:S04]  /*4b8d0*/  LDL R12, [R1+0xbd0] ;  /* 0x000bd000010c7983 */ /* 0x000ee80000100800 */
[----:B------:R-:W2:Y:S04]  /*4b8e0*/  LDL R13, [R1+0xbcc] ;  /* 0x000bcc00010d7983 */ /* 0x000ea80000100800 */
[----:B------:R4:W2:Y:S02]  /*4b8f0*/  @!P0 LDG.E.U16 R20, [R2.64] ;  /* 0x0000000a02148981 */ /* 0x0008a4000c1e1500 */
[----:B----4-:R-:W-:-:S02]  /*4b900*/  @!P0 IMAD.MOV.U32 R2, RZ, RZ, R10 ;  /* 0x000000ffff028224 */ /* 0x010fc400078e000a */
[----:B------:R-:W-:-:S05]  /*4b910*/  @!P0 IMAD.MOV.U32 R3, RZ, RZ, R15 ;  /* 0x000000ffff038224 */ /* 0x000fca00078e000f */
[----:B------:R0:W4:Y:S02]  /*4b920*/  @!P0 LDG.E.U16 R7, [R2.64] ;  /* 0x0000000a02078981 */ /* 0x000124000c1e1500 */
[----:B0-----:R-:W-:Y:S02]  /*4b930*/  @!P0 IMAD.MOV.U32 R2, RZ, RZ, R8 ;  /* 0x000000ffff028224 */ /* 0x001fe400078e0008 */
[----:B------:R-:W-:-:S05]  /*4b940*/  @!P0 IMAD.MOV.U32 R3, RZ, RZ, R14 ;  /* 0x000000ffff038224 */ /* 0x000fca00078e000e */
[----:B------:R3:W4:Y:S01]  /*4b950*/  @!P0 LDG.E.U16 R6, [R2.64] ;  /* 0x0000000a02068981 */ /* 0x000722000c1e1500 */
[----:B------:R-:W-:Y:S01]  /*4b960*/  PRMT R5, RZ, 0x7610, R5 ;  /* 0x00007610ff057816 */ /* 0x000fe20000000005 */
[----:B---3--:R-:W-:Y:S02]  /*4b970*/  @!P0 IMAD.MOV.U32 R2, RZ, RZ, R12 ;  /* 0x000000ffff028224 */ /* 0x008fe400078e000c */
[----:B--2---:R-:W-:Y:S01]  /*4b980*/  @!P0 IMAD.MOV.U32 R3, RZ, RZ, R13 ;  /* 0x000000ffff038224 */ /* 0x004fe200078e000d */
[----:B------:R-:W-:Y:S01]  /*4b990*/  STL [R1+0x43c0], R20 ;  /* 0x0043c01401007387 */ /* 0x000fe20000100800 */
[----:B------:R-:W2:Y:S03]  /*4b9a0*/  LDL R10, [R1+0xd48] ;  /* 0x000d4800010a7983 */ /* 0x000ea60000100800 */
[----:B------:R0:W3:Y:S04]  /*4b9b0*/  @!P0 LDG.E.U16 R5, [R2.64] ;  /* 0x0000000a02058981 */ /* 0x0000e8000c1e1500 */
[----:B----4-:R-:W-:Y:S01]  /*4b9c0*/  STL [R1+0x43c4], R7 ;  /* 0x0043c40701007387 */ /* 0x010fe20000100800 */
[----:B------:R-:W4:Y:S02]  /*4b9d0*/  LDL R24, [R1+0xd3c] ;  /* 0x000d3c0001187983 */ /* 0x000f240000100800 */
[----:B------:R1:W-:Y:S02]  /*4b9e0*/  STL [R1+0x14], R22 ;  /* 0x0000141601007387 */ /* 0x0003e40000100800 */
[----:B------:R-:W3:Y:S01]  /*4b9f0*/  LDL R15, [R1+0xd34] ;  /* 0x000d3400010f7983 */ /* 0x000ee20000100800 */
[----:B------:R-:W3:Y:S04]  /*4ba00*/  LDL R8, [R1+0xd38] ;  /* 0x000d380001087983 */ /* 0x000ee80000100800 */
[----:B-1----:R-:W3:Y:S04]  /*4ba10*/  LDL R22, [R1+0xd40] ;  /* 0x000d400001167983 */ /* 0x002ee80000100800 */
[----:B------:R1:W-:Y:S01]  /*4ba20*/  STL [R1+0x43c8], R6 ;  /* 0x0043c80601007387 */ /* 0x0003e20000100800 */
[----:B0-----:R-:W3:Y:S01]  /*4ba30*/  LDL R3, [R1+0xd44] ;  /* 0x000d440001037983 */ /* 0x001ee20000100800 */
[----:B------:R-:W-:-:S02]  /*4ba40*/  PRMT R9, RZ, 0x7610, R9 ;  /* 0x00007610ff097816 */ /* 0x000fc40000000009 */
[----:B------:R-:W-:Y:S01]  /*4ba50*/  PRMT R20, RZ, 0x7610, R20 ;  /* 0x00007610ff147816 */ /* 0x000fe20000000014 */
[----:B------:R-:W4:Y:S04]  /*4ba60*/  LDL R14, [R1+0xd04] ;  /* 0x000d0400010e7983 */ /* 0x000f280000100800 */
[----:B------:R-:W4:Y:S01]  /*4ba70*/  LDL R13, [R1+0xd08] ;  /* 0x000d0800010d7983 */ /* 0x000f220000100800 */
[----:B------:R-:W-:-:S03]  /*4ba80*/  PRMT R7, RZ, 0x7610, R7 ;  /* 0x00007610ff077816 */ /* 0x000fc60000000007 */
[----:B------:R-:W4:Y:S04]  /*4ba90*/  LDL R12, [R1+0xcfc] ;  /* 0x000cfc00010c7983 */ /* 0x000f280000100800 */
[----:B-1----:R-:W4:Y:S01]  /*4baa0*/  LDL R6, [R1+0xd00] ;  /* 0x000d000001067983 */ /* 0x002f220000100800 */
[----:B--2---:R-:W-:-:S05]  /*4bab0*/  @!P0 IMAD.MOV.U32 R2, RZ, RZ, R10 ;  /* 0x000000ffff028224 */ /* 0x004fca00078e000a */
[----:B---3--:R0:W2:Y:S02]  /*4bac0*/  @!P0 LDG.E.U16 R9, [R2.64] ;  /* 0x0000000a02098981 */ /* 0x0080a4000c1e1500 */
[----:B0-----:R-:W-:Y:S02]  /*4bad0*/  @!P0 IMAD.MOV.U32 R2, RZ, RZ, R22 ;  /* 0x000000ffff028224 */ /* 0x001fe400078e0016 */
[----:B----4-:R-:W-:-:S05]  /*4bae0*/  @!P0 IMAD.MOV.U32 R3, RZ, RZ, R24 ;  /* 0x000000ffff038224 */ /* 0x010fca00078e0018 */
[----:B------:R0:W3:Y:S02]  /*4baf0*/  @!P0 LDG.E.U16 R20, [R2.64] ;  /* 0x0000000a02148981 */ /* 0x0000e4000c1e1500 */
[----:B0-----:R-:W-:Y:S02]  /*4bb00*/  @!P0 IMAD.MOV.U32 R2, RZ, RZ, R8 ;  /* 0x000000ffff028224 */ /* 0x001fe400078e0008 */
[----:B------:R-:W-:-:S05]  /*4bb10*/  @!P0 IMAD.MOV.U32 R3, RZ, RZ, R15 ;  /* 0x000000ffff038224 */ /* 0x000fca00078e000f */
[----:B------:R0:W4:Y:S04]  /*4bb20*/  @!P0 LDG.E.U16 R7, [R2.64] ;  /* 0x0000000a02078981 */ /* 0x000128000c1e1500 */
[----:B------:R1:W-:Y:S01]  /*4bb30*/  STL [R1+0x43cc], R5 ;  /* 0x0043cc0501007387 */ /* 0x0003e20000100800 */
[----:B------:R-:W3:Y:S01]  /*4bb40*/  LDL R10, [R1+0xcf4] ;  /* 0x000cf400010a7983 */ /* 0x000ee20000100800 */
[----:B------:R-:W-:Y:S01]  /*4bb50*/  PRMT R11, RZ, 0x7610, R11 ;  /* 0x00007610ff0b7816 */ /* 0x000fe2000000000b */
[----:B0-----:R-:W-:Y:S01]  /*4bb60*/  @!P0 IMAD.MOV.U32 R2, RZ, RZ, R13 ;  /* 0x000000ffff028224 */ /* 0x001fe200078e000d */
[----:B-1----:R-:W-:Y:S01]  /*4bb70*/  PRMT R5, RZ, 0x7610, R5 ;  /* 0x00007610ff057816 */ /* 0x002fe20000000005 */
[----:B------:R-:W-:-:S05]  /*4bb80*/  @!P0 IMAD.MOV.U32 R3, RZ, RZ, R14 ;  /* 0x000000ffff038224 */ /* 0x000fca00078e000e */
[----:B------:R0:W3:Y:S02]  /*4bb90*/  @!P0 LDG.E.U16 R5, [R2.64] ;  /* 0x0000000a02058981 */ /* 0x0000e4000c1e1500 */
[----:B0-----:R-:W-:Y:S02]  /*4bba0*/  @!P0 IMAD.MOV.U32 R2, RZ, RZ, R6 ;  /* 0x000000ffff028224 */ /* 0x001fe400078e0006 */
[----:B------:R-:W-:-:S05]  /*4bbb0*/  @!P0 IMAD.MOV.U32 R3, RZ, RZ, R12 ;  /* 0x000000ffff038224 */ /* 0x000fca00078e000c */
[----:B------:R3:W3:Y:S04]  /*4bbc0*/  @!P0 LDG.E.U16 R11, [R2.64] ;  /* 0x0000000a020b8981 */ /* 0x0006e8000c1e1500 */
[----:B--2---:R0:W-:Y:S01]  /*4bbd0*/  STL [R1+0x10], R9 ;  /* 0x0000100901007387 */ /* 0x0041e20000100800 */
[----:B------:R-:W2:Y:S03]  /*4bbe0*/  LDL R8, [R1+0xcc4] ;  /* 0x000cc40001087983 */ /* 0x000ea60000100800 */
[----:B0-----:R-:W2:Y:S04]  /*4bbf0*/  LDL R9, [R1+0xcf8] ;  /* 0x000cf80001097983 */ /* 0x001ea80000100800 */
[----:B----4-:R0:W-:Y:S01]  /*4bc00*/  STL [R1+0x8], R7 ;  /* 0x0000080701007387 */ /* 0x0101e20000100800 */
[----:B------:R-:W-:Y:S01]  /*4bc10*/  PRMT R28, RZ, 0x7610, R28 ;  /* 0x00007610ff1c7816 */ /* 0x000fe2000000001c */
[----:B---3--:R-:W-:-:S02]  /*4bc20*/  @!P0 IMAD.MOV.U32 R3, RZ, RZ, R10 ;  /* 0x000000ffff038224 */ /* 0x008fc400078e000a */
[----:B------:R-:W3:Y:S04]  /*4bc30*/  LDL R6, [R1+0xc84] ;  /* 0x000c840001067983 */ /* 0x000ee80000100800 */
[----:B0-----:R-:W4:Y:S01]  /*4bc40*/  LDL R7, [R1+0xcc8] ;  /* 0x000cc80001077983 */ /* 0x001f220000100800 */
[----:B------:R-:W-:-:S03]  /*4bc50*/  PRMT R26, RZ, 0x7610, R26 ;  /* 0x00007610ff1a7816 */ /* 0x000fc6000000001a */
[----:B------:R0:W-:Y:S01]  /*4bc60*/  STL [R1+0x4], R5 ;  /* 0x0000040501007387 */ /* 0x0001e20000100800 */
[----:B------:R-:W3:Y:S03]  /*4bc70*/  LDL R12, [R1+0xc44] ;  /* 0x000c4400010c7983 */ /* 0x000ee60000100800 */
[----:B0-----:R-:W3:Y:S04]  /*4bc80*/  LDL R5, [R1+0xc88] ;  /* 0x000c880001057983 */ /* 0x001ee80000100800 */
[----:B------:R0:W-:Y:S01]  /*4bc90*/  STL [R1], R11 ;  /* 0x0000000b01007387 */ /* 0x0001e20000100800 */
[----:B------:R-:W3:Y:S03]  /*4bca0*/  LDL R10, [R1+0xc04] ;  /* 0x000c0400010a7983 */ /* 0x000ee60000100800 */
[----:B0-----:R-:W3:Y:S01]  /*4bcb0*/  LDL R11, [R1+0xc48] ;  /* 0x000c4800010b7983 */ /* 0x001ee20000100800 */
[----:B--2---:R-:W-:-:S03]  /*4bcc0*/  @!P0 IMAD.MOV.U32 R2, RZ, RZ, R9 ;  /* 0x000000ffff028224 */ /* 0x004fc600078e0009 */
[----:B------:R-:W2:Y:S04]  /*4bcd0*/  LDL R9, [R1+0xc08] ;  /* 0x000c080001097983 */ /* 0x000ea80000100800 */
[----:B------:R0:W2:Y:S02]  /*4bce0*/  @!P0 LDG.E.U16 R28, [R2.64] ;  /* 0x0000000a021c8981 */ /* 0x0000a4000c1e1500 */
[----:B0-----:R-:W-:Y:S02]  /*4bcf0*/  @!P0 IMAD.MOV.U32 R3, RZ, RZ, R8 ;  /* 0x000000ffff038224 */ /* 0x001fe400078e0008 */
[----:B----4-:R-:W-:-:S05]  /*4bd00*/  @!P0 IMAD.MOV.U32 R2, RZ, RZ, R7 ;  /* 0x000000ffff028224 */ /* 0x010fca00078e0007 */
[----:B------:R0:W4:Y:S01]  /*4bd10*/  @!P0 LDG.E.U16 R26, [R2.64] ;  /* 0x0000000a021a8981 */ /* 0x000122000c1e1500 */
[----:B------:R-:W-:Y:S01]  /*4bd20*/  PRMT R4, RZ, 0x7610, R4 ;  /* 0x00007610ff047816 */ /* 0x000fe20000000004 */
[----:B---3--:R-:W-:Y:S02]  /*4bd30*/  @!P0 IMAD.MOV.U32 R15, RZ, RZ, R12 ;  /* 0x000000ffff0f8224 */ /* 0x008fe400078e000c */
[----:B0-----:R-:W-:Y:S02]  /*4bd40*/  @!P0 IMAD.MOV.U32 R3, RZ, RZ, R6 ;  /* 0x000000ffff038224 */ /* 0x001fe400078e0006 */
[----:B------:R-:W-:-:S05]  /*4bd50*/  @!P0 IMAD.MOV.U32 R2, RZ, RZ, R5 ;  /* 0x000000ffff028224 */ /* 0x000fca00078e0005 */
[----:B------:R0:W3:Y:S02]  /*4bd60*/  @!P0 LDG.E.U16 R4, [R2.64] ;  /* 0x0000000a02048981 */ /* 0x0000e4000c1e1500 */
[----:B0-----:R-:W-:Y:S01]  /*4bd70*/  PRMT R3, RZ, 0x7610, R3 ;  /* 0x00007610ff037816 */ /* 0x001fe20000000003 */
[----:B------:R-:W-:-:S05]  /*4bd80*/  @!P0 IMAD.MOV.U32 R14, RZ, RZ, R11 ;  /* 0x000000ffff0e8224 */ /* 0x000fca00078e000b */
[----:B------:R0:W3:Y:S04]  /*4bd90*/  @!P0 LDG.E.U16 R3, [R14.64] ;  /* 0x0000000a0e038981 */ /* 0x0000e8000c1e1500 */
[----:B--2---:R-:W-:Y:S01]  /*4bda0*/  STL [R1+0x4368], R28 ;  /* 0x0043681c01007387 */ /* 0x004fe20000100800 */
[----:B------:R-:W2:Y:S02]  /*4bdb0*/  LDL R8, [R1+0xbc4] ;  /* 0x000bc40001087983 */ /* 0x000ea40000100800 */
[----:B------:R-:W2:Y:S01]  /*4bdc0*/  LDL R7, [R1+0xbc8] ;  /* 0x000bc80001077983 */ /* 0x000ea20000100800 */
[----:B----4-:R-:W-:Y:S01]  /*4bdd0*/  STL [R1+0x43a0], R26 ;  /* 0x0043a01a01007387 */ /* 0x010fe20000100800 */
[----:B------:R-:W-:Y:S02]  /*4bde0*/  STL [R1+0xc], R20 ;  /* 0x00000c1401007387 */ /* 0x000fe40000100800 */
[----:B------:R-:W4:Y:S02]  /*4bdf0*/  LDL R6, [R1+0xcbc] ;  /* 0x000cbc0001067983 */ /* 0x000f240000100800 */
[----:B------:R-:W4:Y:S01]  /*4be00*/  LDL R5, [R1+0xcc0] ;  /* 0x000cc00001057983 */ /* 0x000f220000100800 */
[----:B------:R-:W-:Y:S01]  /*4be10*/  PRMT R2, RZ, 0x7610, R2 ;  /* 0x00007610ff027816 */ /* 0x000fe20000000002 */
[----:B0-----:R-:W-:-:S02]  /*4be20*/  @!P0 IMAD.MOV.U32 R14, RZ, RZ, R9 ;  /* 0x000000ffff0e8224 */ /* 0x001fc400078e0009 */
[----:B------:R-:W-:Y:S01]  /*4be30*/  @!P0 IMAD.MOV.U32 R15, RZ, RZ, R10 ;  /* 0x000000ffff0f8224 */ /* 0x000fe200078e000a */
[----:B------:R-:W-:-:S04]  /*4be40*/  PRMT R0, RZ, 0x7610, R0 ;  /* 0x00007610ff007816 */ /* 0x000fc80000000000 */
[----:B------:R2:W4:Y:S01]  /*4be50*/  @!P0 LDG.E.U16 R2, [R14.64] ;  /* 0x0000000a0e028981 */ /* 0x000522000c1e1500 */
[----:B------:R-:W-:-:S03]  /*4be60*/  PRMT R18, RZ, 0x7610, R18 ;  /* 0x00007610ff127816 */ /* 0x000fc60000000012 */
[----:B---3--:R0:W-:Y:S04]  /*4be70*/  STL [R1+0x43a4], R4 ;  /* 0x0043a40401007387 */ /* 0x0081e80000100800 */
[----:B------:R1:W-:Y:S04]  /*4be80*/  STL [R1+0x43a8], R3 ;  /* 0x0043a80301007387 */ /* 0x0003e80000100800 */
[----:B0-----:R-:W3:Y:S01]  /*4be90*/  LDL R4, [R1+0xcb8] ;  /* 0x000cb80001047983 */ /* 0x001ee20000100800 */
[----:B------:R-:W3:Y:S02]  /*4bea0*/  LDL R11, [R1+0xcb4] ;  /* 0x000cb400010b7983 */ /* 0x000ee40000100800 */
[----:B--2---:R-:W-:-:S02]  /*4beb0*/  @!P0 IMAD.MOV.U32 R15, RZ, RZ, R8 ;  /* 0x000000ffff0f8224 */ /* 0x004fc400078e0008 */
[----:B------:R-:W-:-:S05]  /*4bec0*/  @!P0 IMAD.MOV.U32 R14, RZ, RZ, R7 ;  /* 0x000000ffff0e8224 */ /* 0x000fca00078e0007 */
[----:B------:R4:W2:Y:S02]  /*4bed0*/  @!P0 LDG.E.U16 R0, [R14.64] ;  /* 0x0000000a0e008981 */ /* 0x0008a4000c1e1500 */
[----:B----4-:R-:W-:Y:S02]  /*4bee0*/  @!P0 IMAD.MOV.U32 R15, RZ, RZ, R6 ;  /* 0x000000ffff0f8224 */ /* 0x010fe400078e0006 */
[----:B------:R-:W-:-:S05]  /*4bef0*/  @!P0 IMAD.MOV.U32 R14, RZ, RZ, R5 ;  /* 0x000000ffff0e8224 */ /* 0x000fca00078e0005 */
[----:B------:R3:W4:Y:S04]  /*4bf00*/  @!P0 LDG.E.U16 R18, [R14.64] ;  /* 0x0000000a0e128981 */ /* 0x000728000c1e1500 */
[----:B------:R0:W-:Y:S01]  /*4bf10*/  STL [R1+0x43ac], R2 ;  /* 0x0043ac0201007387 */ /* 0x0001e20000100800 */
[----:B------:R-:W4:Y:S02]  /*4bf20*/  LDL R10, [R1+0xc7c] ;  /* 0x000c7c00010a7983 */ /* 0x000f240000100800 */
[----:B------:R-:W4:Y:S02]  /*4bf30*/  LDL R9, [R1+0xc80] ;  /* 0x000c800001097983 */ /* 0x000f240000100800 */
[----:B---3--:R-:W-:Y:S01]  /*4bf40*/  @!P0 IMAD.MOV.U32 R14, RZ, RZ, R4 ;  /* 0x000000ffff0e8224 */ /* 0x008fe200078e0004 */
[----:B--2---:R2:W-:Y:S01]  /*4bf50*/  STL [R1+0x43b0], R0 ;  /* 0x0043b00001007387 */ /* 0x0045e20000100800 */
[----:B------:R-:W3:Y:S02]  /*4bf60*/  LDL R8, [R1+0xc74] ;  /* 0x000c740001087983 */ /* 0x000ee40000100800 */
[----:B------:R-:W3:Y:S02]  /*4bf70*/  LDL R7, [R1+0xc78] ;  /* 0x000c780001077983 */ /* 0x000ee40000100800 */
[----:B------:R-:W3:Y:S01]  /*4bf80*/  LDL R6, [R1+0xc3c] ;  /* 0x000c3c0001067983 */ /* 0x000ee20000100800 */
[----:B------:R-:W3:Y:S04]  /*4bf90*/  LDL R5, [R1+0xc40] ;  /* 0x000c400001057983 */ /* 0x000ee80000100800 */
[----:B-1----:R-:W3:Y:S04]  /*4bfa0*/  LDL R3, [R1+0xc38] ;  /* 0x000c380001037983 */ /* 0x002ee80000100800 */
[----:B----4-:R-:W-:Y:S01]  /*4bfb0*/  STL [R1+0x4380], R18 ;  /* 0x0043801201007387 */ /* 0x010fe20000100800 */
[----:B------:R-:W4:Y:S02]  /*4bfc0*/  LDL R4, [R1+0xc34] ;  /* 0x000c340001047983 */ /* 0x000f240000100800 */
[----:B0-----:R-:W4:Y:S02]  /*4bfd0*/  LDL R2, [R1+0xbfc] ;  /* 0x000bfc0001027983 */ /* 0x001f240000100800 */
[----:B--2---:R-:W2:Y:S01]  /*4bfe0*/  LDL R0, [R1+0xc00] ;  /* 0x000c000001007983 */ /* 0x004ea20000100800 */
[----:B------:R-:W-:Y:S01]  /*4bff0*/  PRMT R16, RZ, 0x7610, R16 ;  /* 0x00007610ff107816 */ /* 0x000fe20000000010 */
[----:B------:R-:W-:Y:S01]  /*4c000*/  @!P0 IMAD.MOV.U32 R15, RZ, RZ, R11 ;  /* 0x000000ffff0f8224 */ /* 0x000fe200078e000b */
[----:B------:R-:W-:-:S04]  /*4c010*/  PRMT R17, RZ, 0x7610, R17 ;  /* 0x00007610ff117816 */ /* 0x000fc80000000011 */
[----:B------:R0:W2:Y:S01]  /*4c020*/  @!P0 LDG.E.U16 R16, [R14.64] ;  /* 0x0000000a0e108981 */ /* 0x0000a2000c1e1500 */
[----:B------:R-:W-:Y:S01]  /*4c030*/  PRMT R19, RZ, 0x7610, R19 ;  /* 0x00007610ff137816 */ /* 0x000fe20000000013 */
[----:B0-----:R-:W-:Y:S02]  /*4c040*/  @!P0 IMAD.MOV.U32 R14, RZ, RZ, R9 ;  /* 0x000000ffff0e8224 */ /* 0x001fe400078e0009 */
[----:B------:R-:W-:-:S05]  /*4c050*/  @!P0 IMAD.MOV.U32 R15, RZ, RZ, R10 ;  /* 0x000000ffff0f8224 */ /* 0x000fca00078e000a */
[----:B------:R3:W2:Y:S01]  /*4c060*/  @!P0 LDG.E.U16 R17, [R14.64] ;  /* 0x0000000a0e118981 */ /* 0x0006a2000c1e1500 */
[----:B------:R-:W-:Y:S02]  /*4c070*/  PRMT R21, RZ, 0x7610, R21 ;  /* 0x00007610ff157816 */ /* 0x000fe40000000015 */
[----:B------:R-:W-:Y:S02]  /*4c080*/  PRMT R23, RZ, 0x7610, R23 ;  /* 0x00007610ff177816 */ /* 0x000fe40000000017 */
[----:B------:R-:W-:Y:S01]  /*4c090*/  PRMT R25, RZ, 0x7610, R25 ;  /* 0x00007610ff197816 */ /* 0x000fe20000000019 */
[----:B---3--:R-:W-:Y:S02]  /*4c0a0*/  @!P0 IMAD.MOV.U32 R15, RZ, RZ, R8 ;  /* 0x000000ffff0f8224 */ /* 0x008fe400078e0008 */
[----:B------:R-:W-:-:S05]  /*4c0b0*/  @!P0 IMAD.MOV.U32 R14, RZ, RZ, R7 ;  /* 0x000000ffff0e8224 */ /* 0x000fca00078e0007 */
[----:B------:R0:W3:Y:S02]  /*4c0c0*/  @!P0 LDG.E.U16 R19, [R14.64] ;  /* 0x0000000a0e138981 */ /* 0x0000e4000c1e1500 */
[----:B0-----:R-:W-:Y:S02]  /*4c0d0*/  @!P0 IMAD.MOV.U32 R14, RZ, RZ, R5 ;  /* 0x000000ffff0e8224 */ /* 0x001fe400078e0005 */
[----:B------:R-:W-:-:S05]  /*4c0e0*/  @!P0 IMAD.MOV.U32 R15, RZ, RZ, R6 ;  /* 0x000000ffff0f8224 */ /* 0x000fca00078e0006 */
[----:B------:R0:W3:Y:S02]  /*4c0f0*/  @!P0 LDG.E.U16 R21, [R14.64] ;  /* 0x0000000a0e158981 */ /* 0x0000e4000c1e1500 */
[----:B0-----:R-:W-:Y:S02]  /*4c100*/  @!P0 IMAD.MOV.U32 R14, RZ, RZ, R3 ;  /* 0x000000ffff0e8224 */ /* 0x001fe400078e0003 */
[----:B----4-:R-:W-:-:S05]  /*4c110*/  @!P0 IMAD.MOV.U32 R15, RZ, RZ, R4 ;  /* 0x000000ffff0f8224 */ /* 0x010fca00078e0004 */
[----:B------:R2:W4:Y:S02]  /*4c120*/  @!P0 LDG.E.U16 R23, [R14.64] ;  /* 0x0000000a0e178981 */ /* 0x000524000c1e1500 */
[----:B--2---:R-:W-:Y:S02]  /*4c130*/  @!P0 IMAD.MOV.U32 R14, RZ, RZ, R0 ;  /* 0x000000ffff0e8224 */ /* 0x004fe400078e0000 */
[----:B------:R-:W-:-:S05]  /*4c140*/  @!P0 IMAD.MOV.U32 R15, RZ, RZ, R2 ;  /* 0x000000ffff0f8224 */ /* 0x000fca00078e0002 */
[----:B------:R0:W2:Y:S04]  /*4c150*/  @!P0 LDG.E.U16 R25, [R14.64] ;  /* 0x0000000a0e198981 */ /* 0x0000a8000c1e1500 */
[----:B------:R-:W-:Y:S01]  /*4c160*/  STL [R1+0x436c], R16 ;  /* 0x00436c1001007387 */ /* 0x000fe20000100800 */
[----:B------:R-:W-:Y:S03]  /*4c170*/  STL [R1+0x4384], R17 ;  /* 0x0043841101007387 */ /* 0x000fe60000100800 */
[----:B---3--:R-:W-:Y:S04]  /*4c180*/  STL [R1+0x4370], R19 ;  /* 0x0043701301007387 */ /* 0x008fe80000100800 */
[----:B------:R-:W-:Y:S04]  /*4c190*/  STL [R1+0x4388], R21 ;  /* 0x0043881501007387 */ /* 0x000fe80000100800 */
[----:B----4-:R1:W-:Y:S04]  /*4c1a0*/  STL [R1+0x4374], R23 ;  /* 0x0043741701007387 */ /* 0x0103e80000100800 */
[----:B-1----:R-:W3:Y:S01]  /*4c1b0*/  LDL R23, [R1+0xbc0] ;  /* 0x000bc00001177983 */ /* 0x002ee20000100800 */
[----:B------:R-:W4:Y:S02]  /*4c1c0*/  LDL.LU R21, [R1+0x900] ;  /* 0x0009000001157983 */ /* 0x000f240000300800 */
        /* <DEDUP_REMOVED lines=21> */
[----:B0-----:R-:W3:Y:S01]  /*4c320*/  LDL R14, [R1+0xbf4] ;  /* 0x000bf400010e7983 */ /* 0x001ee20000100800 */
[----:B------:R-:W3:Y:S01]  /*4c330*/  LDL R15, [R1+0xbf8] ;  /* 0x000bf800010f7983 */ /* 0x000ee20000100800 */
[----:B--2---:R0:W-:Y:S03]  /*4c340*/  STL [R1+0x438c], R25 ;  /* 0x00438c1901007387 */ /* 0x0041e60000100800 */
[----:B0-----:R-:W2:Y:S01]  /*4c350*/  LDL R25, [R1+0xbbc] ;  /* 0x000bbc0001197983 */ /* 0x001ea20000100800 */
[----:B------:R-:W-:-:S02]  /*4c360*/  PRMT R27, RZ, 0x7610, R27 ;  /* 0x00007610ff1b7816 */ /* 0x000fc4000000001b */
[----:B------:R-:W-:Y:S01]  /*4c370*/  PRMT R29, RZ, 0x7610, R29 ;  /* 0x00007610ff1d7816 */ /* 0x000fe2000000001d */
[----:B------:R-:W0:Y:S01]  /*4c380*/  S2R R10, SR_TID.X ;  /* 0x00000000000a7919 */ /* 0x000e220000002100 */
[----:B---3--:R-:W-:-:S04]  /*4c390*/  @!P0 LOP3.LUT R15, R15, R14, RZ, 0x3c, !PT ;  /* 0x0000000e0f0f8212 */ /* 0x008fc800078e3cff */
[----:B------:R-:W-:-:S04]  /*4c3a0*/  @!P0 LOP3.LUT R14, R15, R14, RZ, 0x3c, !PT ;  /* 0x0000000e0f0e8212 */ /* 0x000fc800078e3cff */
[----:B------:R-:W-:-:S05]  /*4c3b0*/  @!P0 LOP3.LUT R15, R15, R14, RZ, 0x3c, !PT ;  /* 0x0000000e0f0f8212 */ /* 0x000fca00078e3cff */
[----:B------:R1:W3:Y:S02]  /*4c3c0*/  @!P0 LDG.E.U16 R27, [R14.64] ;  /* 0x0000000a0e1b8981 */ /* 0x0002e4000c1e1500 */
[----:B-1----:R-:W-:Y:S02]  /*4c3d0*/  @!P0 IMAD.MOV.U32 R14, RZ, RZ, R23 ;  /* 0x000000ffff0e8224 */ /* 0x002fe400078e0017 */
[----:B--2---:R-:W-:-:S05]  /*4c3e0*/  @!P0 IMAD.MOV.U32 R15, RZ, RZ, R25 ;  /* 0x000000ffff0f8224 */ /* 0x004fca00078e0019 */
[----:B------:R-:W2:Y:S01]  /*4c3f0*/  @!P0 LDG.E.U16 R29, [R14.64] ;  /* 0x0000000a0e1d8981 */ /* 0x000ea2000c1e1500 */
[----:B0-----:R-:W-:-:S05]  /*4c400*/  LOP3.LUT R10, R10, 0x7f, RZ, 0xc0, !PT ;  /* 0x0000007f0a0a7812 */ /* 0x001fca00078ec0ff */
[----:B------:R-:W-:-:S05]  /*4c410*/  IMAD.SHL.U32 R10, R10, 0x2, RZ ;  /* 0x000000020a0a7824 */ /* 0x000fca00078e00ff */
[----:B------:R-:W-:-:S05]  /*4c420*/  LOP3.LUT R10, R10, 0x20, RZ, 0x3c, !PT ;  /* 0x000000200a0a7812 */ /* 0x000fca00078e3cff */
[----:B----4-:R-:W-:Y:S01]  /*4c430*/  STS.U16 [R10+0x3a00], R21 ;  /* 0x003a00150a007388 */ /* 0x010fe20000000400 */
        /* <DEDUP_REMOVED lines=14> */
[----:B------:R0:W-:Y:S01]  /*4c520*/  STS.U16 [R10+0xb200], R9 ;  /* 0x00b200090a007388 */ /* 0x0001e20000000400 */
[----:B------:R-:W-:Y:S01]  /*4c530*/  STS.U16 [R10+0xba00], R8 ;  /* 0x00ba00080a007388 */ /* 0x000fe20000000400 */
[----:B------:R-:W-:Y:S02]  /*4c540*/  STS.U16 [R10+0xc200], R22 ;  /* 0x00c200160a007388 */ /* 0x000fe40000000400 */
[----:B------:R1:W-:Y:S01]  /*4c550*/  STS.U16 [R10+0xca00], R11 ;  /* 0x00ca000b0a007388 */ /* 0x0003e20000000400 */
[----:B---3--:R-:W-:Y:S04]  /*4c560*/  STL [R1+0x4378], R27 ;  /* 0x0043781b01007387 */ /* 0x008fe80000100800 */
[----:B--2---:R-:W-:Y:S01]  /*4c570*/  STL [R1+0x4390], R29 ;  /* 0x0043901d01007387 */ /* 0x004fe20000100800 */
[----:B0-----:R-:W2:Y:S02]  /*4c580*/  LDL.LU R9, [R1+0x2d4] ;  /* 0x0002d40001097983 */ /* 0x001ea40000300800 */
[----:B-1----:R-:W3:Y:S02]  /*4c590*/  LDL.LU R11, [R1+0x28c] ;  /* 0x00028c00010b7983 */ /* 0x002ee40000300800 */
[----:B---3--:R0:W-:Y:S04]  /*4c5a0*/  STL [R1+0x4410], R11 ;  /* 0x0044100b01007387 */ /* 0x0081e80000100800 */
[----:B0-----:R-:W3:Y:S01]  /*4c5b0*/  LDL.LU R11, [R1+0x2a4] ;  /* 0x0002a400010b7983 */ /* 0x001ee20000300800 */
[----:B------:R-:W-:Y:S02]  /*4c5c0*/  STS.U16 [R10+0xd200], R12 ;  /* 0x00d2000c0a007388 */ /* 0x000fe40000000400 */
[----:B------:R-:W-:Y:S02]  /*4c5d0*/  STS.U16 [R10+0xda00], R13 ;  /* 0x00da000d0a007388 */ /* 0x000fe40000000400 */
[----:B------:R-:W-:Y:S01]  /*4c5e0*/  STS.U16 [R10+0xe200], R24 ;  /* 0x00e200180a007388 */ /* 0x000fe20000000400 */
[----:B---3--:R0:W-:Y:S04]  /*4c5f0*/  STL [R1+0x4414], R11 ;  /* 0x0044140b01007387 */ /* 0x0081e80000100800 */
[----:B0-----:R-:W3:Y:S01]  /*4c600*/  LDL.LU R11, [R1+0x2bc] ;  /* 0x0002bc00010b7983 */ /* 0x001ee20000300800 */
[----:B------:R-:W4:Y:S02]  /*4c610*/  LDL.LU R12, [R1+0x274] ;  /* 0x00027400010c7983 */ /* 0x000f240000300800 */
[----:B------:R-:W4:Y:S02]  /*4c620*/  LDL.LU R13, [R1+0x25c] ;  /* 0x00025c00010d7983 */ /* 0x000f240000300800 */
[----:B------:R-:W4:Y:S01]  /*4c630*/  LDL.LU R24, [R1+0x244] ;  /* 0x0002440001187983 */ /* 0x000f220000300800 */
[----:B------:R-:W4:Y:S01]  /*4c640*/  LDL.LU R29, [R1+0x22c] ;  /* 0x00022c00011d7983 */ /* 0x000f220000300800 */
        /* <DEDUP_REMOVED lines=20> */
[----:B------:R-:W4:Y:S03]  /*4c790*/  LDL.LU R20, [R1+0x40] ;  /* 0x0000400001147983 */ /* 0x000f260000300800 */
[----:B--2---:R0:W-:Y:S01]  /*4c7a0*/  STS.U16 [R10+0xea00], R9 ;  /* 0x00ea00090a007388 */ /* 0x0041e20000000400 */
[----:B------:R-:W3:Y:S03]  /*4c7b0*/  LDL.LU R8, [R1+0x28] ;  /* 0x0000280001087983 */ /* 0x000ee60000300800 */
[----:B0-----:R-:W3:Y:S04]  /*4c7c0*/  LDL.LU R9, [R1+0x1c] ;  /* 0x00001c0001097983 */ /* 0x001ee80000300800 */
[----:B---3--:R0:W-:Y:S04]  /*4c7d0*/  STS.U16 [R10+0xf200], R11 ;  /* 0x00f2000b0a007388 */ /* 0x0081e80000000400 */
[----:B0-----:R-:W3:Y:S04]  /*4c7e0*/  LDL.LU R11, [R1+0x4414] ;  /* 0x00441400010b7983 */ /* 0x001ee80000300800 */
[----:B---3--:R0:W-:Y:S04]  /*4c7f0*/  STS.U16 [R10+0xfa00], R11 ;  /* 0x00fa000b0a007388 */ /* 0x0081e80000000400 */
[----:B0-----:R-:W3:Y:S04]  /*4c800*/  LDL.LU R11, [R1+0x4410] ;  /* 0x00441000010b7983 */ /* 0x001ee80000300800 */
[----:B---3--:R0:W-:Y:S01]  /*4c810*/  STS.U16 [R10+0x10200], R11 ;  /* 0x0102000b0a007388 */ /* 0x0081e20000000400 */
[----:B----4-:R1:W-:Y:S02]  /*4c820*/  STS.U16 [R10+0x10a00], R12 ;  /* 0x010a000c0a007388 */ /* 0x0103e40000000400 */
[----:B------:R3:W-:Y:S02]  /*4c830*/  STS.U16 [R10+0x11200], R13 ;  /* 0x0112000d0a007388 */ /* 0x0007e40000000400 */
[----:B------:R4:W-:Y:S01]  /*4c840*/  STS.U16 [R10+0x11a00], R24 ;  /* 0x011a00180a007388 */ /* 0x0009e20000000400 */
[----:B0-----:R-:W2:Y:S01]  /*4c850*/  LDL.LU R11, [R1+0x440c] ;  /* 0x00440c00010b7983 */ /* 0x001ea20000300800 */
[----:B-1----:R-:W2:Y:S02]  /*4c860*/  LDL.LU R12, [R1+0x4408] ;  /* 0x00440800010c7983 */ /* 0x002ea40000300800 */
[----:B---3--:R-:W3:Y:S02]  /*4c870*/  LDL.LU R13, [R1+0x4404] ;  /* 0x00440400010d7983 */ /* 0x008ee40000300800 */
[----:B----4-:R-:W4:Y:S01]  /*4c880*/  LDL.LU R24, [R1+0x4400] ;  /* 0x0044000001187983 */ /* 0x010f220000300800 */
        /* <DEDUP_REMOVED lines=15> */
[----:B------:R0:W-:Y:S02]  /*4c980*/  STS.U16 [R10+0x19a00], R22 ;  /* 0x019a00160a007388 */ /* 0x0001e40000000400 */
[----:B0-----:R-:W0:Y:S04]  /*4c990*/  S2R R22, SR_TID.X ;  /* 0x0000000000167919 */ /* 0x001e280000002100 */
        /* <DEDUP_REMOVED lines=8> */
[----:B0-----:R-:W-:-:S05]  /*4ca20*/  LOP3.LUT R22, R22, 0x7f, RZ, 0xc0, !PT ;  /* 0x0000007f16167812 */ /* 0x001fca00078ec0ff */
[----:B------:R-:W-:-:S05]  /*4ca30*/  IMAD.SHL.U32 R22, R22, 0x2, RZ ;  /* 0x0000000216167824 */ /* 0x000fca00078e00ff */
[----:B------:R-:W-:-:S05]  /*4ca40*/  LOP3.LUT R0, R22, 0x30, RZ, 0x3c, !PT ;  /* 0x0000003016007812 */ /* 0x000fca00078e3cff */
[----:B------:R-:W-:Y:S04]  /*4ca50*/  STL [R1+0x43fc], R0 ;  /* 0x0043fc0001007387 */ /* 0x000fe80000100800 */
[----:B----4-:R0:W-:Y:S04]  /*4ca60*/  STS.U16 [R10+0x1e200], R24 ;  /* 0x01e200180a007388 */ /* 0x0101e80000000400 */
[----:B0-----:R-:W4:Y:S01]  /*4ca70*/  LDL.LU R24, [R1+0x93c] ;  /* 0x00093c0001187983 */ /* 0x001f220000300800 */
[----:B------:R-:W-:-:S05]  /*4ca80*/  LOP3.LUT R0, R22, 0x20, RZ, 0x3c, !PT ;  /* 0x0000002016007812 */ /* 0x000fca00078e3cff */
[----:B---3--:R-:W-:Y:S01]  /*4ca90*/  STS.U16 [R0+0x1ea00], R13 ;  /* 0x01ea000d00007388 */ /* 0x008fe20000000400 */
[----:B--2---:R-:W-:Y:S02]  /*4caa0*/  STS.U16 [R0+0x1f200], R12 ;  /* 0x01f2000c00007388 */ /* 0x004fe40000000400 */
[----:B------:R-:W-:Y:S01]  /*4cab0*/  STS.U16 [R0+0x1fa00], R11 ;  /* 0x01fa000b00007388 */ /* 0x000fe20000000400 */
[----:B----4-:R0:W-:Y:S04]  /*4cac0*/  STL [R1+0x43f8], R24 ;  /* 0x0043f81801007387 */ /* 0x0101e80000100800 */
[----:B0-----:R-:W2:Y:S01]  /*4cad0*/  LDL.LU R24, [R1+0x98c] ;  /* 0x00098c0001187983 */ /* 0x001ea20000300800 */
[----:B------:R-:W3:Y:S02]  /*4cae0*/  LDL.LU R29, [R1+0x928] ;  /* 0x00092800011d7983 */ /* 0x000ee40000300800 */
[----:B------:R-:W4:Y:S02]  /*4caf0*/  LDL.LU R14, [R1+0x914] ;  /* 0x00091400010e7983 */ /* 0x000f240000300800 */
        /* <DEDUP_REMOVED lines=25> */
[----:B------:R-:W3:Y:S04]  /*4cc90*/  LDL.LU R11, [R1+0x978] ;  /* 0x00097800010b7983 */ /* 0x000ee80000300800 */
[----:B--2---:R0:W-:Y:S04]  /*4cca0*/  STS.U16 [R0+0x300], R24 ;  /* 0x0003001800007388 */ /* 0x0041e80000000400 */
[----:B0-----:R-:W2:Y:S01]  /*4ccb0*/  LDL.LU R24, [R1+0x43f8] ;  /* 0x0043f80001187983 */ /* 0x001ea20000300800 */
[----:B---3--:R-:W-:Y:S02]  /*4ccc0*/  STS.U16 [R0+0xb00], R11 ;  /* 0x000b000b00007388 */ /* 0x008fe40000000400 */
[----:B------:R-:W-:Y:S02]  /*4ccd0*/  STS.U16 [R0+0x1300], R12 ;  /* 0x0013000c00007388 */ /* 0x000fe40000000400 */
[----:B------:R-:W-:Y:S01]  /*4cce0*/  STS.U16 [R0+0x1b00], R13 ;  /* 0x001b000d00007388 */ /* 0x000fe20000000400 */
[----:B--2---:R-:W-:Y:S01]  /*4ccf0*/  STS.U16 [R0+0x2300], R24 ;  /* 0x0023001800007388 */ /* 0x004fe20000000400 */
[----:B------:R-:W-:Y:S02]  /*4cd00*/  STS.U16 [R0+0x2b00], R29 ;  /* 0x002b001d00007388 */ /* 0x000fe40000000400 */
[----:B----4-:R-:W-:Y:S02]  /*4cd10*/  STS.U16 [R0+0x3300], R14 ;  /* 0x0033000e00007388 */ /* 0x010fe40000000400 */
        /* <DEDUP_REMOVED lines=15> */
[----:B------:R0:W-:Y:S02]  /*4ce10*/  STS.U16 [R0+0xb300], R7 ;  /* 0x00b3000700007388 */ /* 0x0001e40000000400 */
[----:B------:R-:W-:Y:S01]  /*4ce20*/  STS.U16 [R0+0xbb00], R6 ;  /* 0x00bb000600007388 */ /* 0x000fe20000000400 */
[----:B------:R-:W-:Y:S01]  /*4ce30*/  STS.U16 [R0+0xc300], R20 ;  /* 0x00c3001400007388 */ /* 0x000fe20000000400 */
[----:B------:R1:W-:Y:S03]  /*4ce40*/  STS.U16 [R0+0xcb00], R8 ;  /* 0x00cb000800007388 */ /* 0x0003e60000000400 */
[----:B0-----:R-:W2:Y:S01]  /*4ce50*/  LDL.LU R7, [R1+0x2d0] ;  /* 0x0002d00001077983 */ /* 0x001ea20000300800 */
[----:B-1----:R-:W3:Y:S03]  /*4ce60*/  LDL.LU R8, [R1+0x288] ;  /* 0x0002880001087983 */ /* 0x002ee60000300800 */
        /* <DEDUP_REMOVED lines=73> */
[----:B------:R-:W-:Y:S01]  /*4d300*/  IMAD.SHL.U32 R20, R20, 0x2, RZ ;  /* 0x0000000214147824 */ /* 0x000fe200078e00ff */
[----:B----4-:R0:W-:Y:S04]  /*4d310*/  STS.U16 [R0+0x1e300], R22 ;  /* 0x01e3001600007388 */ /* 0x0101e80000000400 */
[----:B0-----:R-:W-:-:S05]  /*4d320*/  LOP3.LUT R0, R20, 0x40, RZ, 0x3c, !PT ;  /* 0x0000004014007812 */ /* 0x001fca00078e3cff */
[----:B------:R0:W-:Y:S01]  /*4d330*/  STL [R1+0x43dc], R0 ;  /* 0x0043dc0001007387 */ /* 0x0001e20000100800 */
[----:B------:R-:W4:Y:S01]  /*4d340*/  LDL.LU R22, [R1+0x938] ;  /* 0x0009380001167983 */ /* 0x000f220000300800 */
[----:B0-----:R-:W-:-:S05]  /*4d350*/  LOP3.LUT R0, R20, 0x30, RZ, 0x3c, !PT ;  /* 0x0000003014007812 */ /* 0x001fca00078e3cff */
        /* <DEDUP_REMOVED lines=137> */
[----:B------:R0:W-:Y:S02]  /*4dbf0*/  STL [R1+0x43bc], R8 ;  /* 0x0043bc0801007387 */ /* 0x0001e40000100800 */
[----:B0-----:R-:W-:Y:S02]  /*4dc00*/  LOP3.LUT R8, R28, 0x40, RZ, 0x3c, !PT ;  /* 0x000000401c087812 */ /* 0x001fe400078e3cff */
[----:B----4-:R0:W-:Y:S04]  /*4dc10*/  STS.U16 [R0+0x1e400], R20 ;  /* 0x01e4001400007388 */ /* 0x0101e80000000400 */
[----:B0-----:R-:W4:Y:S01]  /*4dc20*/  LDL.LU R20, [R1+0x948] ;  /* 0x0009480001147983 */ /* 0x001f220000300800 */
        /* <DEDUP_REMOVED lines=23> */
[----:B------:R-:W4:Y:S04]  /*4dda0*/  LDL.LU R28, [R1+0x2f8] ;  /* 0x0002f800011c7983 */ /* 0x000f280000300800 */
[----:B---3--:R0:W-:Y:S01]  /*4ddb0*/  STS.U16 [R8+0x1ec00], R7 ;  /* 0x01ec000708007388 */ /* 0x0081e20000000400 */
[----:B--2---:R1:W-:Y:S02]  /*4ddc0*/  STS.U16 [R8+0x1f400], R6 ;  /* 0x01f4000608007388 */ /* 0x0043e40000000400 */
[----:B------:R2:W-:Y:S01]  /*4ddd0*/  STS.U16 [R8+0x1fc00], R5 ;  /* 0x01fc000508007388 */ /* 0x0005e20000000400 */
[----:B0-----:R-:W3:Y:S01]  /*4dde0*/  LDL.LU R7, [R1+0x95c] ;  /* 0x00095c0001077983 */ /* 0x001ee20000300800 */
[----:B-1----:R-:W3:Y:S02]  /*4ddf0*/  LDL.LU R6, [R1+0x970] ;  /* 0x0009700001067983 */ /* 0x002ee40000300800 */
[----:B--2---:R-:W2:Y:S02]  /*4de00*/  LDL.LU R8, [R1+0x43bc] ;  /* 0x0043bc0001087983 */ /* 0x004ea40000300800 */
[----:B------:R-:W2:Y:S02]  /*4de10*/  LDL.LU R5, [R1+0x984] ;  /* 0x0009840001057983 */ /* 0x000ea40000300800 */
[----:B--2---:R-:W-:Y:S01]  /*4de20*/  STS.U16 [R8+0x500], R5 ;  /* 0x0005000508007388 */ /* 0x004fe20000000400 */
[----:B---3--:R-:W-:Y:S02]  /*4de30*/  STS.U16 [R8+0xd00], R6 ;  /* 0x000d000608007388 */ /* 0x008fe40000000400 */
[----:B------:R-:W-:Y:S02]  /*4de40*/  STS.U16 [R8+0x1500], R7 ;  /* 0x0015000708007388 */ /* 0x000fe40000000400 */
[----:B----4-:R-:W-:Y:S01]  /*4de50*/  STS.U16 [R8+0x1d00], R20 ;  /* 0x001d001408007388 */ /* 0x010fe20000000400 */
        /* <DEDUP_REMOVED lines=17> */
[----:B------:R0:W-:Y:S02]  /*4df70*/  STS.U16 [R8+0xad00], R18 ;  /* 0x00ad001208007388 */ /* 0x0001e40000000400 */
[----:B------:R1:W-:Y:S01]  /*4df80*/  STS.U16 [R8+0xb500], R0 ;  /* 0x00b5000008007388 */ /* 0x0003e20000000400 */
[----:B0-----:R-:W2:Y:S01]  /*4df90*/  LDL.LU R18, [R1+0x2e0] ;  /* 0x0002e00001127983 */ /* 0x001ea20000300800 */
[----:B-1----:R-:W3:Y:S03]  /*4dfa0*/  LDL.LU R0, [R1+0x298] ;  /* 0x0002980001007983 */ /* 0x002ee60000300800 */
[----:B---3--:R0:W-:Y:S04]  /*4dfb0*/  STL [R1+0x43b4], R0 ;  /* 0x0043b40001007387 */ /* 0x0081e80000100800 */
[----:B0-----:R-:W3:Y:S01]  /*4dfc0*/  LDL.LU R0, [R1+0x2b0] ;  /* 0x0002b00001007983 */ /* 0x001ee20000300800 */
[----:B------:R-:W-:Y:S02]  /*4dfd0*/  STS.U16 [R8+0xbd00], R2 ;  /* 0x00bd000208007388 */ /* 0x000fe40000000400 */
[----:B------:R-:W-:Y:S02]  /*4dfe0*/  STS.U16 [R8+0xc500], R3 ;  /* 0x00c5000308007388 */ /* 0x000fe40000000400 */
[----:B------:R-:W-:Y:S01]  /*4dff0*/  STS.U16 [R8+0xcd00], R4 ;  /* 0x00cd000408007388 */ /* 0x000fe20000000400 */
[----:B------:R-:W-:Y:S01]  /*4e000*/  STS.U16 [R8+0xd500], R26 ;  /* 0x00d5001a08007388 */ /* 0x000fe20000000400 */
[----:B------:R-:W-:Y:S03]  /*4e010*/  STS.U16 [R8+0xdd00], R28 ;  /* 0x00dd001c08007388 */ /* 0x000fe60000000400 */
        /* <DEDUP_REMOVED lines=28> */
[----:B------:R-:W4:Y:S03]  /*4e1e0*/  LDL.LU R16, [R1+0x10] ;  /* 0x0000100001107983 */ /* 0x000f260000300800 */
[----:B0-----:R-:W4:Y:S04]  /*4e1f0*/  LDL.LU R18, [R1+0x4] ;  /* 0x0000040001127983 */ /* 0x001f280000300800 */
        /* <DEDUP_REMOVED lines=8> */
[----:B------:R4:W-:Y:S04]  /*4e280*/  STS.U16 [R8+0x11d00], R26 ;  /* 0x011d001a08007388 */ /* 0x0009e80000000400 */
[----:B0-----:R-:W2:Y:S01]  /*4e290*/  LDL.LU R0, [R1+0x43b0] ;  /* 0x0043b00001007983 */ /* 0x001ea20000300800 */
[----:B-1----:R-:W2:Y:S02]  /*4e2a0*/  LDL.LU R2, [R1+0x43ac] ;  /* 0x0043ac0001027983 */ /* 0x002ea40000300800 */
[----:B---3--:R-:W3:Y:S02]  /*4e2b0*/  LDL.LU R3, [R1+0x43a8] ;  /* 0x0043a80001037983 */ /* 0x008ee40000300800 */
[----:B----4-:R-:W4:Y:S01]  /*4e2c0*/  LDL.LU R4, [R1+0x43a4] ;  /* 0x0043a40001047983 */ /* 0x010f220000300800 */
[----:B------:R-:W2:Y:S04]  /*4e2d0*/  LDL.LU R26, [R1+0x43a0] ;  /* 0x0043a000011a7983 */ /* 0x000ea80000300800 */
        /* <DEDUP_REMOVED lines=23> */
[----:B------:R-:W-:Y:S01]  /*4e450*/  STS.U16 [R8+0x1d500], R18 ;  /* 0x01d5001208007388 */ /* 0x000fe20000000400 */
[----:B0-----:R-:W-:-:S05]  /*4e460*/  LOP3.LUT R28, R28, 0x7f, RZ, 0xc0, !PT ;  /* 0x0000007f1c1c7812 */ /* 0x001fca00078ec0ff */
[----:B------:R-:W-:-:S05]  /*4e470*/  IMAD.SHL.U32 R28, R28, 0x2, RZ ;  /* 0x000000021c1c7824 */ /* 0x000fca00078e00ff */
[----:B------:R-:W-:-:S05]  /*4e480*/  LOP3.LUT R5, R28, 0x60, RZ, 0x3c, !PT ;  /* 0x000000601c057812 */ /* 0x000fca00078e3cff */
[----:B------:R0:W-:Y:S02]  /*4e490*/  STL [R1+0x439c], R5 ;  /* 0x00439c0501007387 */ /* 0x0001e40000100800 */
[----:B0-----:R-:W-:Y:S02]  /*4e4a0*/  LOP3.LUT R5, R28, 0x50, RZ, 0x3c, !PT ;  /* 0x000000501c057812 */ /* 0x001fe400078e3cff */
[----:B--2---:R-:W-:Y:S01]  /*4e4b0*/  STS.U16 [R8+0x1dd00], R26 ;  /* 0x01dd001a08007388 */ /* 0x004fe20000000400 */
[----:B----4-:R0:W-:Y:S03]  /*4e4c0*/  STS.U16 [R8+0x1e500], R4 ;  /* 0x01e5000408007388 */ /* 0x0101e60000000400 */
[----:B0-----:R-:W2:Y:S01]  /*4e4d0*/  LDL.LU R4, [R1+0x944] ;  /* 0x0009440001047983 */ /* 0x001ea20000300800 */
[----:B------:R-:W4:Y:S02]  /*4e4e0*/  LDL.LU R26, [R1+0x930] ;  /* 0x00093000011a7983 */ /* 0x000f240000300800 */
        /* <DEDUP_REMOVED lines=22> */
[----:B------:R-:W2:Y:S04]  /*4e650*/  LDL.LU R28, [R1+0x2f4] ;  /* 0x0002f400011c7983 */ /* 0x000ea80000300800 */
[----:B---3--:R0:W-:Y:S01]  /*4e660*/  STS.U16 [R5+0x1ed00], R3 ;  /* 0x01ed000305007388 */ /* 0x0081e20000000400 */
[----:B------:R1:W-:Y:S02]  /*4e670*/  STS.U16 [R5+0x1f500], R2 ;  /* 0x01f5000205007388 */ /* 0x0003e40000000400 */
[----:B------:R3:W-:Y:S01]  /*4e680*/  STS.U16 [R5+0x1fd00], R0 ;  /* 0x01fd000005007388 */ /* 0x0007e20000000400 */
[----:B0-----:R-:W2:Y:S01]  /*4e690*/  LDL.LU R3, [R1+0x958] ;  /* 0x0009580001037983 */ /* 0x001ea20000300800 */
[----:B-1----:R-:W2:Y:S02]  /*4e6a0*/  LDL.LU R2, [R1+0x96c] ;  /* 0x00096c0001027983 */ /* 0x002ea40000300800 */
[----:B---3--:R-:W3:Y:S02]  /*4e6b0*/  LDL.LU R5, [R1+0x439c] ;  /* 0x00439c0001057983 */ /* 0x008ee40000300800 */
[----:B------:R-:W3:Y:S02]  /*4e6c0*/  LDL.LU R0, [R1+0x980] ;  /* 0x0009800001007983 */ /* 0x000ee40000300800 */
[----:B---3--:R-:W-:Y:S01]  /*4e6d0*/  STS.U16 [R5+0x600], R0 ;  /* 0x0006000005007388 */ /* 0x008fe20000000400 */
[----:B--2---:R-:W-:Y:S02]  /*4e6e0*/  STS.U16 [R5+0xe00], R2 ;  /* 0x000e000205007388 */ /* 0x004fe40000000400 */
[----:B------:R-:W-:Y:S02]  /*4e6f0*/  STS.U16 [R5+0x1600], R3 ;  /* 0x0016000305007388 */ /* 0x000fe40000000400 */
[----:B------:R-:W-:Y:S01]  /*4e700*/  STS.U16 [R5+0x1e00], R4 ;  /* 0x001e000405007388 */ /* 0x000fe20000000400 */
        /* <DEDUP_REMOVED lines=19> */
[----:B0-----:R-:W2:Y:S01]  /*4e840*/  LDL.LU R16, [R1+0x2dc] ;  /* 0x0002dc0001107983 */ /* 0x001ea20000300800 */
[----:B------:R-:W3:Y:S03]  /*4e850*/  LDL.LU R29, [R1+0x294] ;  /* 0x00029400011d7983 */ /* 0x000ee60000300800 */
        /* <DEDUP_REMOVED lines=36> */
[----:B0-----:R-:W4:Y:S04]  /*4eaa0*/  LDL.LU R16, [R1] ;  /* 0x0000000001107983 */ /* 0x001f280000300800 */
        /* <DEDUP_REMOVED lines=8> */
[----:B------:R4:W-:Y:S01]  /*4eb30*/  STS.U16 [R5+0x11e00], R18 ;  /* 0x011e001205007388 */ /* 0x0009e20000000400 */
[----:B------:R4:W-:Y:S03]  /*4eb40*/  STS.U16 [R5+0x12600], R0 ;  /* 0x0126000005007388 */ /* 0x0009e60000000400 */
[----:B0-----:R-:W2:Y:S01]  /*4eb50*/  LDL.LU R29, [R1+0x4390] ;  /* 0x00439000011d7983 */ /* 0x001ea20000300800 */
[----:B-1----:R-:W2:Y:S02]  /*4eb60*/  LDL.LU R25, [R1+0x438c] ;  /* 0x00438c0001197983 */ /* 0x002ea40000300800 */
[----:B---3--:R-:W3:Y:S02]  /*4eb70*/  LDL.LU R21, [R1+0x4388] ;  /* 0x0043880001157983 */ /* 0x008ee40000300800 */
[----:B----4-:R-:W4:Y:S01]  /*4eb80*/  LDL.LU R17, [R1+0x4384] ;  /* 0x0043840001117983 */ /* 0x010f220000300800 */
[----:B------:R-:W2:Y:S01]  /*4eb90*/  LDL.LU R18, [R1+0x4380] ;  /* 0x0043800001127983 */ /* 0x000ea20000300800 */
[----:B------:R-:W2:Y:S03]  /*4eba0*/  LDL.LU R0, [R1+0x92c] ;  /* 0x00092c0001007983 */ /* 0x000ea60000300800 */
        /* <DEDUP_REMOVED lines=15> */
[----:B0-----:R-:W0:Y:S01]  /*4eca0*/  S2R R28, SR_TID.X ;  /* 0x00000000001c7919 */ /* 0x001e220000002100 */
        /* <DEDUP_REMOVED lines=9> */
[C---:B------:R-:W-:Y:S01]  /*4ed40*/  LOP3.LUT R4, R28.reuse, 0x70, RZ, 0x3c, !PT ;  /* 0x000000701c047812 */ /* 0x040fe200078e3cff */
[----:B--2---:R0:W-:Y:S01]  /*4ed50*/  STL [R1+0x437c], R0 ;  /* 0x00437c0001007387 */ /* 0x0041e20000100800 */
[----:B------:R-:W2:Y:S01]  /*4ed60*/  LDL.LU R13, [R1+0x918] ;  /* 0x00091800010d7983 */ /* 0x000ea20000300800 */
[----:B0-----:R-:W-:-:S05]  /*4ed70*/  LOP3.LUT R0, R28, 0x60, RZ, 0x3c, !PT ;  /* 0x000000601c007812 */ /* 0x001fca00078e3cff */
[----:B------:R0:W-:Y:S01]  /*4ed80*/  STS.U16 [R0+0x1de00], R18 ;  /* 0x01de001200007388 */ /* 0x0001e20000000400 */
[----:B----4-:R1:W-:Y:S03]  /*4ed90*/  STS.U16 [R0+0x1e600], R17 ;  /* 0x01e6001100007388 */ /* 0x0103e60000000400 */
[----:B0-----:R-:W4:Y:S01]  /*4eda0*/  LDL.LU R18, [R1+0x940] ;  /* 0x0009400001127983 */ /* 0x001f220000300800 */
[----:B-1----:R-:W2:Y:S02]  /*4edb0*/  LDL.LU R17, [R1+0x954] ;  /* 0x0009540001117983 */ /* 0x002ea40000300800 */
        /* <DEDUP_REMOVED lines=20> */
[----:B------:R-:W2:Y:S01]  /*4ef00*/  LDL.LU R28, [R1+0x388] ;  /* 0x00038800011c7983 */ /* 0x000ea20000300800 */
[----:B---3--:R0:W-:Y:S01]  /*4ef10*/  STS.U16 [R0+0x1ee00], R21 ;  /* 0x01ee001500007388 */ /* 0x0081e20000000400 */
[----:B------:R1:W-:Y:S02]  /*4ef20*/  STS.U16 [R0+0x1f600], R25 ;  /* 0x01f6001900007388 */ /* 0x0003e40000000400 */
[----:B------:R3:W-:Y:S01]  /*4ef30*/  STS.U16 [R0+0x1fe00], R29 ;  /* 0x01fe001d00007388 */ /* 0x0007e20000000400 */
[----:B0-----:R-:W2:Y:S01]  /*4ef40*/  LDL.LU R21, [R1+0x968] ;  /* 0x0009680001157983 */ /* 0x001ea20000300800 */
[----:B-1----:R-:W2:Y:S02]  /*4ef50*/  LDL.LU R25, [R1+0x97c] ;  /* 0x00097c0001197983 */ /* 0x002ea40000300800 */
[----:B---3--:R-:W3:Y:S01]  /*4ef60*/  LDL.LU R0, [R1+0x437c] ;  /* 0x00437c0001007983 */ /* 0x008ee20000300800 */
[----:B--2---:R-:W-:Y:S01]  /*4ef70*/  STS.U16 [R4+0x700], R25 ;  /* 0x0007001904007388 */ /* 0x004fe20000000400 */
[----:B------:R-:W-:Y:S02]  /*4ef80*/  STS.U16 [R4+0xf00], R21 ;  /* 0x000f001504007388 */ /* 0x000fe40000000400 */
[----:B------:R-:W-:Y:S02]  /*4ef90*/  STS.U16 [R4+0x1700], R17 ;  /* 0x0017001104007388 */ /* 0x000fe40000000400 */
[----:B----4-:R-:W-:Y:S01]  /*4efa0*/  STS.U16 [R4+0x1f00], R18 ;  /* 0x001f001204007388 */ /* 0x010fe20000000400 */
[----:B---3--:R-:W-:Y:S01]  /*4efb0*/  STS.U16 [R4+0x2700], R0 ;  /* 0x0027000004007388 */ /* 0x008fe20000000400 */
[----:B------:R0:W-:Y:S02]  /*4efc0*/  STS.U16 [R4+0x2f00], R13 ;  /* 0x002f000d04007388 */ /* 0x0001e40000000400 */
        /* <DEDUP_REMOVED lines=12> */
[----:B------:R-:W-:Y:S01]  /*4f090*/  STS.U16 [R4+0x9700], R12 ;  /* 0x0097000c04007388 */ /* 0x000fe20000000400 */
[----:B0-----:R-:W2:Y:S01]  /*4f0a0*/  LDL.LU R13, [R1+0x2f0] ;  /* 0x0002f000010d7983 */ /* 0x001ea20000300800 */
[----:B------:R0:W-:Y:S02]  /*4f0b0*/  STS.U16 [R4+0x9f00], R14 ;  /* 0x009f000e04007388 */ /* 0x0001e40000000400 */
[----:B------:R1:W-:Y:S02]  /*4f0c0*/  STS.U16 [R4+0xa700], R24 ;  /* 0x00a7001804007388 */ /* 0x0003e40000000400 */
[----:B------:R-:W-:Y:S01]  /*4f0d0*/  STS.U16 [R4+0xaf00], R15 ;  /* 0x00af000f04007388 */ /* 0x000fe20000000400 */
[----:B------:R3:W-:Y:S01]  /*4f0e0*/  STS.U16 [R4+0xb700], R27 ;  /* 0x00b7001b04007388 */ /* 0x0007e20000000400 */
[----:B------:R4:W-:Y:S02]  /*4f0f0*/  STS.U16 [R4+0xbf00], R23 ;  /* 0x00bf001704007388 */ /* 0x0009e40000000400 */
[----:B------:R4:W-:Y:S01]  /*4f100*/  STS.U16 [R4+0xc700], R19 ;  /* 0x00c7001304007388 */ /* 0x0009e20000000400 */
[----:B0-----:R-:W2:Y:S01]  /*4f110*/  LDL.LU R14, [R1+0x2d8] ;  /* 0x0002d800010e7983 */ /* 0x001ea20000300800 */
[----:B-1----:R-:W2:Y:S02]  /*4f120*/  LDL.LU R24, [R1+0x2c0] ;  /* 0x0002c00001187983 */ /* 0x002ea40000300800 */
[----:B---3--:R-:W3:Y:S01]  /*4f130*/  LDL.LU R27, [R1+0x2a8] ;  /* 0x0002a800011b7983 */ /* 0x008ee20000300800 */
[----:B------:R0:W-:Y:S04]  /*4f140*/  STS.U16 [R4+0xcf00], R16 ;  /* 0x00cf001004007388 */ /* 0x0001e80000000400 */
[----:B----4-:R-:W4:Y:S01]  /*4f150*/  LDL.LU R23, [R1+0x290] ;  /* 0x0002900001177983 */ /* 0x010f220000300800 */
[----:B------:R-:W4:Y:S03]  /*4f160*/  LDL.LU R19, [R1+0x278] ;  /* 0x0002780001137983 */ /* 0x000f260000300800 */
[----:B------:R1:W-:Y:S04]  /*4f170*/  STS.U16 [R4+0xd700], R28 ;  /* 0x00d7001c04007388 */ /* 0x0003e80000000400 */
[----:B0-----:R-:W4:Y:S01]  /*4f180*/  LDL.LU R16, [R1+0x260] ;  /* 0x0002600001107983 */ /* 0x001f220000300800 */
[----:B-1----:R-:W4:Y:S02]  /*4f190*/  LDL.LU R28, [R1+0x248] ;  /* 0x00024800011c7983 */ /* 0x002f240000300800 */
        /* <DEDUP_REMOVED lines=19> */
[----:B--2---:R-:W-:Y:S04]  /*4f2d0*/  STS.U16 [R4+0xdf00], R13 ;  /* 0x00df000d04007388 */ /* 0x004fe80000000400 */
[----:B------:R0:W-:Y:S01]  /*4f2e0*/  STS.U16 [R4+0xe700], R14 ;  /* 0x00e7000e04007388 */ /* 0x0001e20000000400 */
[----:B------:R1:W-:Y:S02]  /*4f2f0*/  STS.U16 [R4+0xef00], R24 ;  /* 0x00ef001804007388 */ /* 0x0003e40000000400 */
[----:B---3--:R2:W-:Y:S01]  /*4f300*/  STS.U16 [R4+0xf700], R27 ;  /* 0x00f7001b04007388 */ /* 0x0085e20000000400 */
[----:B----4-:R3:W-:Y:S01]  /*4f310*/  STS.U16 [R4+0xff00], R23 ;  /* 0x00ff001704007388 */ /* 0x0107e20000000400 */
[----:B------:R3:W-:Y:S03]  /*4f320*/  STS.U16 [R4+0x10700], R19 ;  /* 0x0107001304007388 */ /* 0x0007e60000000400 */
[----:B0-----:R-:W4:Y:S01]  /*4f330*/  LDL.LU R14, [R1+0x68] ;  /* 0x00006800010e7983 */ /* 0x001f220000300800 */
[----:B------:R-:W4:Y:S02]  /*4f340*/  LDL.LU R12, [R1+0x50] ;  /* 0x00005000010c7983 */ /* 0x000f240000300800 */
[----:B------:R-:W4:Y:S02]  /*4f350*/  LDL.LU R13, [R1+0x30] ;  /* 0x00003000010d7983 */ /* 0x000f240000300800 */
[----:B-1----:R-:W4:Y:S01]  /*4f360*/  LDL.LU R24, [R1+0x8] ;  /* 0x0000080001187983 */ /* 0x002f220000300800 */
[----:B--2---:R-:W2:Y:S04]  /*4f370*/  LDL.LU R27, [R1+0x4378] ;  /* 0x00437800011b7983 */ /* 0x004ea80000300800 */
[----:B---3--:R-:W3:Y:S01]  /*4f380*/  LDL.LU R23, [R1+0x4374] ;  /* 0x0043740001177983 */ /* 0x008ee20000300800 */
[----:B------:R-:W2:Y:S03]  /*4f390*/  LDL.LU R19, [R1+0x4370] ;  /* 0x0043700001137983 */ /* 0x000ea60000300800 */
[----:B------:R0:W-:Y:S01]  /*4f3a0*/  STS.U16 [R4+0x10f00], R16 ;  /* 0x010f001004007388 */ /* 0x0001e20000000400 */
[----:B------:R1:W-:Y:S02]  /*4f3b0*/  STS.U16 [R4+0x11700], R28 ;  /* 0x0117001c04007388 */ /* 0x0003e40000000400 */
[----:B------:R-:W-:Y:S02]  /*4f3c0*/  STS.U16 [R4+0x11f00], R29 ;  /* 0x011f001d04007388 */ /* 0x000fe40000000400 */
[----:B------:R1:W-:Y:S01]  /*4f3d0*/  STS.U16 [R4+0x12700], R15 ;  /* 0x0127000f04007388 */ /* 0x0003e20000000400 */
[----:B0-----:R-:W2:Y:S01]  /*4f3e0*/  LDL.LU R16, [R1+0x436c] ;  /* 0x00436c0001107983 */ /* 0x001ea20000300800 */
[----:B-1----:R-:W2:Y:S02]  /*4f3f0*/  LDL.LU R28, [R1+0x4368] ;  /* 0x00436800011c7983 */ /* 0x002ea40000300800 */
[----:B------:R-:W3:Y:S01]  /*4f400*/  LDL.LU R15, [R1+0x990] ;  /* 0x00099000010f7983 */ /* 0x000ee20000300800 */
[----:B------:R-:W-:Y:S01]  /*4f410*/  STS.U16 [R4+0x12f00], R25 ;  /* 0x012f001904007388 */ /* 0x000fe20000000400 */
[----:B------:R-:W-:Y:S02]  /*4f420*/  STS.U16 [R4+0x13700], R21 ;  /* 0x0137001504007388 */ /* 0x000fe40000000400 */
[----:B------:R-:W-:Y:S02]  /*4f430*/  STS.U16 [R4+0x13f00], R17 ;  /* 0x013f001104007388 */ /* 0x000fe40000000400 */
[----:B------:R-:W-:Y:S01]  /*4f440*/  STS.U16 [R4+0x14700], R18 ;  /* 0x0147001204007388 */ /* 0x000fe20000000400 */
[----:B------:R0:W-:Y:S04]  /*4f450*/  STS.U16 [R4+0x14f00], R0 ;  /* 0x014f000004007388 */ /* 0x0001e80000000400 */
[----:B0-----:R-:W3:Y:S01]  /*4f460*/  LDL R0, [R1+0x4b8] ;  /* 0x0004b80001007983 */ /* 0x001ee20000100800 */
        /* <DEDUP_REMOVED lines=11> */
[----:B------:R-:W-:Y:S04]  /*4f520*/  STS.U16 [R4+0x1af00], R11 ;  /* 0x01af000b04007388 */ /* 0x000fe80000000400 */
[----:B----4-:R0:W-:Y:S01]  /*4f530*/  STS.U16 [R4+0x1b700], R14 ;  /* 0x01b7000e04007388 */ /* 0x0101e20000000400 */
[----:B------:R-:W-:Y:S02]  /*4f540*/  STS.U16 [R4+0x1bf00], R12 ;  /* 0x01bf000c04007388 */ /* 0x000fe40000000400 */
[----:B------:R1:W-:Y:S02]  /*4f550*/  STS.U16 [R4+0x1c700], R13 ;  /* 0x01c7000d04007388 */ /* 0x0003e40000000400 */
[----:B------:R4:W-:Y:S01]  /*4f560*/  STS.U16 [R4+0x1cf00], R24 ;  /* 0x01cf001804007388 */ /* 0x0009e20000000400 */
[----:B--2---:R-:W-:Y:S01]  /*4f570*/  STS.U16 [R4+0x1d700], R28 ;  /* 0x01d7001c04007388 */ /* 0x004fe20000000400 */
[----:B------:R-:W-:Y:S02]  /*4f580*/  STS.U16 [R4+0x1df00], R16 ;  /* 0x01df001004007388 */ /* 0x000fe40000000400 */
[----:B------:R-:W-:Y:S02]  /*4f590*/  STS.U16 [R4+0x1e700], R19 ;  /* 0x01e7001304007388 */ /* 0x000fe40000000400 */
[----:B---3--:R-:W-:Y:S01]  /*4f5a0*/  STS.U16 [R4+0x1ef00], R23 ;  /* 0x01ef001704007388 */ /* 0x008fe20000000400 */
[----:B------:R-:W-:Y:S01]  /*4f5b0*/  STS.U16 [R4+0x1f700], R27 ;  /* 0x01f7001b04007388 */ /* 0x000fe20000000400 */
[----:B------:R-:W-:Y:S02]  /*4f5c0*/  STS.U16 [R4+0x1ff00], R15 ;  /* 0x01ff000f04007388 */ /* 0x000fe40000000400 */
[----:B------:R-:W-:Y:S06]  /*4f5d0*/  BAR.SYNC.DEFER_BLOCKING 0x0 ;  /* 0x0000000000007b1d */ /* 0x000fec0000010000 */
[----:B0-----:R-:W0:Y:S04]  /*4f5e0*/  S2R R14, SR_TID.X ;  /* 0x00000000000e7919 */ /* 0x001e280000002100 */
[----:B-1----:R-:W4:Y:S04]  /*4f5f0*/  S2R R13, SR_TID.X ;  /* 0x00000000000d7919 */ /* 0x002f280000002100 */
[----:B------:R-:W1:Y:S01]  /*4f600*/  LDSM.16.M88.4 R4, [R0] ;  /* 0x000000000004783b */ /* 0x000e620000000200 */
[----:B0-----:R-:W-:Y:S01]  /*4f610*/  LOP3.LUT R14, R14, 0x7, RZ, 0xc0, !PT ;  /* 0x000000070e0e7812 */ /* 0x001fe200078ec0ff */
[----:B----4-:R-:W-:-:S02]  /*4f620*/  IMAD.SHL.U32 R24, R13, 0x2, RZ ;  /* 0x000000020d187824 */ /* 0x010fc400078e00ff */
[----:B------:R-:W-:Y:S02]  /*4f630*/  LDSM.16.M88.4 R8, [R0+0x8000] ;  /* 0x008000000008783b */ /* 0x000fe40000000200 */
[----:B------:R-:W-:Y:S02]  /*4f640*/  IMAD R14, R14, 0x90, RZ ;  /* 0x000000900e0e7824 */ /* 0x000fe400078e02ff */
[----:B------:R-:W-:-:S03]  /*4f650*/  IMAD.SHL.U32 R3, R13, 0x40, RZ ;  /* 0x000000400d037824 */ /* 0x000fc600078e00ff */
[----:B------:R-:W-:Y:S02]  /*4f660*/  LOP3.LUT R2, R14, 0x10, R24, 0x78, !PT ;  /* 0x000000100e027812 */ /* 0x000fe400078e7818 */
[----:B------:R-:W0:Y:S04]  /*4f670*/  LDSM.16.M88.4 R12, [R0+0x6000] ;  /* 0x00600000000c783b */ /* 0x000e280000000200 */
[----:B------:R-:W-:Y:S01]  /*4f680*/  LDSM.16.M88.4 R24, [R0+0x2000] ;  /* 0x002000000018783b */ /* 0x000fe20000000200 */
[----:B------:R-:W-:-:S05]  /*4f690*/  LOP3.LUT R2, R2, 0x400, R3, 0xf8, !PT ;  /* 0x0000040002027812 */ /* 0x000fca00078ef803 */
[----:B------:R2:W-:Y:S04]  /*4f6a0*/  LDSM.16.MT88.4 R16, [R2+0x20000] ;  /* 0x020000000210783b */ /* 0x0005e80000004200 */
[----:B-1----:R-:W-:Y:S01]  /*4f6b0*/  STL.64 [R1+0x20], R4 ;  /* 0x0000200401007387 */ /* 0x002fe20000100a00 */
[----:B------:R-:W-:Y:S02]  /*4f6c0*/  IMAD.MOV.U32 R3, RZ, RZ, R4 ;  /* 0x000000ffff037224 */ /* 0x000fe400078e0004 */
[----:B------:R-:W-:Y:S02]  /*4f6d0*/  STL.64 [R1+0x28], R6 ;  /* 0x0000280601007387 */ /* 0x000fe40000100a00 */
[----:B--2---:R-:W-:Y:S02]  /*4f6e0*/  IMAD.MOV.U32 R2, RZ, RZ, R5 ;  /* 0x000000ffff027224 */ /* 0x004fe400078e0005 */
[----:B------:R-:W1:Y:S04]  /*4f6f0*/  LDSM.16.M88.4 R4, [R0+0x4000] ;  /* 0x004000000004783b */ /* 0x000e680000000200 */
[----:B0-----:R-:W-:Y:S04]  /*4f700*/  STL [R1+0x402c], R14 ;  /* 0x00402c0e01007387 */ /* 0x001fe80000100800 */
[----:B-1----:R-:W-:Y:S01]  /*4f710*/  STL.64 [R1], R4 ;  /* 0x0000000401007387 */ /* 0x002fe20000100a00 */
[----:B------:R-:W-:Y:S02]  /*4f720*/  STL.64 [R1+0x8], R6 ;  /* 0x0000080601007387 */ /* 0x000fe40000100a00 */
[----:B------:R-:W-:Y:S02]  /*4f730*/  STL.64 [R1+0x10], R24 ;  /* 0x0000101801007387 */ /* 0x000fe40000100a00 */
[----:B------:R-:W-:Y:S01]  /*4f740*/  STL.64 [R1+0x18], R26 ;  /* 0x0000181a01007387 */ /* 0x000fe20000100a00 */
[----:B------:R-:W-:Y:S01]  /*4f750*/  STL.64 [R1+0x4358], R24 ;  /* 0x0043581801007387 */ /* 0x000fe20000100a00 */
[----:B------:R-:W-:Y:S02]  /*4f760*/  STL [R1+0x4028], R15 ;  /* 0x0040280f01007387 */ /* 0x000fe40000100800 */
[----:B------:R0:W-:Y:S01]  /*4f770*/  STL.64 [R1+0x4348], R12 ;  /* 0x0043480c01007387 */ /* 0x0001e20000100a00 */
[----:B------:R-:W1:Y:S04]  /*4f780*/  LDSM.16.M88.4 R4, [R0+0xa000] ;  /* 0x00a000000004783b */ /* 0x000e680000000200 */
[----:B0-----:R-:W2:Y:S04]  /*4f790*/  LDL.64 R12, [R1] ;  /* 0x00000000010c7983 */ /* 0x001ea80000100a00 */
[----:B--2---:R-:W-:Y:S01]  /*4f7a0*/  STL.64 [R1+0x4360], R12 ;  /* 0x0043600c01007387 */ /* 0x004fe20000100a00 */
[----:B------:R-:W-:Y:S02]  /*4f7b0*/  STL [R1+0x4034], R10 ;  /* 0x0040340a01007387 */ /* 0x000fe40000100800 */
[----:B------:R-:W-:Y:S02]  /*4f7c0*/  STL [R1+0x4030], R11 ;  /* 0x0040300b01007387 */ /* 0x000fe40000100800 */
[----:B------:R-:W-:Y:S01]  /*4f7d0*/  STL.64 [R1+0x4340], R8 ;  /* 0x0043400801007387 */ /* 0x000fe20000100a00 */
[----:B-1----:R-:W-:Y:S01]  /*4f7e0*/  STL [R1+0x3f1c], R6 ;  /* 0x003f1c0601007387 */ /* 0x002fe20000100800 */
[----:B------:R-:W-:Y:S03]  /*4f7f0*/  STL [R1+0x3f18], R7 ;  /* 0x003f180701007387 */ /* 0x000fe60000100800 */
[----:B------:R-:W0:Y:S01]  /*4f800*/  LDSM.16.M88.4 R8, [R0+0xc000] ;  /* 0x00c000000008783b */ /* 0x000e220000000200 */
[----:B------:R-:W-:Y:S02]  /*4f810*/  STL.64 [R1+0x4350], R4 ;  /* 0x0043500401007387 */ /* 0x000fe40000100a00 */
[----:B------:R-:W1:Y:S01]  /*4f820*/  LDSM.16.M88.4 R4, [R0+0xe000] ;  /* 0x00e000000004783b */ /* 0x000e620000000200 */
[----:B------:R-:W2:Y:S04]  /*4f830*/  LDSM.16.M88.4 R12, [R0+0x10000] ;  /* 0x01000000000c783b */ /* 0x000ea80000000200 */
[----:B0-----:R-:W-:Y:S01]  /*4f840*/  STL.64 [R1+0x30], R8 ;  /* 0x0000300801007387 */ /* 0x001fe20000100a00 */
[----:B------:R-:W-:Y:S02]  /*4f850*/  STL.64 [R1+0x38], R10 ;  /* 0x0000380a01007387 */ /* 0x000fe40000100a00 */
[----:B------:R-:W0:Y:S04]  /*4f860*/  LDSM.16.M88.4 R8, [R0+0x12000] ;  /* 0x012000000008783b */ /* 0x000e280000000200 */
[----:B-1----:R-:W-:Y:S01]  /*4f870*/  STL.64 [R1+0xc0], R4 ;  /* 0x0000c00401007387 */ /* 0x002fe20000100a00 */
[----:B------:R-:W-:Y:S02]  /*4f880*/  STL.64 [R1+0xc8], R6 ;  /* 0x0000c80601007387 */ /* 0x000fe40000100a00 */
[----:B------:R-:W1:Y:S04]  /*4f890*/  LDSM.16.M88.4 R4, [R0+0x14000] ;  /* 0x014000000004783b */ /* 0x000e680000000200 */
[----:B--2---:R2:W-:Y:S02]  /*4f8a0*/  STL.64 [R1+0xb0], R12 ;  /* 0x0000b00c01007387 */ /* 0x0045e40000100a00 */
[----:B------:R3:W-:Y:S01]  /*4f8b0*/  STL.64 [R1+0xb8], R14 ;  /* 0x0000b80e01007387 */ /* 0x0007e20000100a00 */
[----:B--2---:R-:W2:Y:S04]  /*4f8c0*/  LDL.LU.64 R12, [R1+0x7a0] ;  /* 0x0007a000010c7983 */ /* 0x004ea80000300a00 */
[----:B0-----:R-:W-:Y:S01]  /*4f8d0*/  STL.64 [R1+0xa0], R8 ;  /* 0x0000a00801007387 */ /* 0x001fe20000100a00 */
[----:B------:R-:W-:Y:S02]  /*4f8e0*/  STL.64 [R1+0xa8], R10 ;  /* 0x0000a80a01007387 */ /* 0x000fe40000100a00 */
[----:B-1----:R-:W-:Y:S02]  /*4f8f0*/  STL.64 [R1+0x90], R4 ;  /* 0x0000900401007387 */ /* 0x002fe40000100a00 */
[----:B------:R-:W-:Y:S01]  /*4f900*/  STL.64 [R1+0x98], R6 ;  /* 0x0000980601007387 */ /* 0x000fe20000100a00 */
[----:B---3--:R-:W2:Y:S04]  /*4f910*/  LDL.LU.64 R14, [R1+0x7a8] ;  /* 0x0007a800010e7983 */ /* 0x008ea80000300a00 */
[----:B------:R-:W0:Y:S04]  /*4f920*/  LDSM.16.M88.4 R8, [R0+0x16000] ;  /* 0x016000000008783b */ /* 0x000e280000000200 */
[----:B------:R-:W1:Y:S04]  /*4f930*/  LDSM.16.M88.4 R4, [R0+0x18000] ;  /* 0x018000000004783b */ /* 0x000e680000000200 */
[----:B------:R-:W3:Y:S04]  /*4f940*/  S2R R22, SR_TID.X ;  /* 0x0000000000167919 */ /* 0x000ee80000002100 */
[----:B------:R-:W4:Y:S01]  /*4f950*/  S2R R20, SR_TID.X ;  /* 0x0000000000147919 */ /* 0x000f220000002100 */
[----:B------:R-:W-:-:S02]  /*4f960*/  IMAD.MOV.U32 R24, RZ, RZ, R3 ;  /* 0x000000ffff187224 */ /* 0x000fc400078e0003 */
[----:B------:R-:W-:Y:S01]  /*4f970*/  IMAD.MOV.U32 R25, RZ, RZ, R2 ;  /* 0x000000ffff197224 */ /* 0x000fe200078e0002 */
[----:B0-----:R-:W-:Y:S01]  /*4f980*/  STL.64 [R1+0x80], R8 ;  /* 0x0000800801007387 */ /* 0x001fe20000100a00 */
[----:B------:R-:W-:Y:S02]  /*4f990*/  STL.64 [R1+0x88], R10 ;  /* 0x0000880a01007387 */ /* 0x000fe40000100a00 */
[----:B------:R-:W0:Y:S01]  /*4f9a0*/  LDSM.16.M88.4 R8, [R0+0x1a000] ;  /* 0x01a000000008783b */ /* 0x000e220000000200 */
[----:B---3--:R-:W-:-:S03]  /*4f9b0*/  LOP3.LUT R22, R22, 0x7, RZ, 0xc0, !PT ;  /* 0x0000000716167812 */ /* 0x008fc600078ec0ff */
[----:B----4-:R-:W-:Y:S02]  /*4f9c0*/  IMAD.SHL.U32 R3, R20, 0x2, RZ ;  /* 0x0000000214037824 */ /* 0x010fe400078e00ff */
[----:B------:R-:W-:Y:S02]  /*4f9d0*/  IMAD R22, R22, 0x90, RZ ;  /* 0x0000009016167824 */ /* 0x000fe400078e02ff */
[----:B------:R-:W-:Y:S01]  /*4f9e0*/  IMAD.SHL.U32 R20, R20, 0x40, RZ ;  /* 0x0000004014147824 */ /* 0x000fe200078e00ff */
[----:B-1----:R-:W-:Y:S02]  /*4f9f0*/  STL.64 [R1+0x70], R4 ;  /* 0x0000700401007387 */ /* 0x002fe40000100a00 */
[----:B------:R-:W-:Y:S02]  /*4fa00*/  LOP3.LUT R2, R22, 0x10, R3, 0x78, !PT ;  /* 0x0000001016027812 */ /* 0x000fe400078e7803 */
[----:B------:R-:W-:Y:S02]  /*4fa10*/  STL.64 [R1+0x78], R6 ;  /* 0x0000780601007387 */ /* 0x000fe40000100a00 */
[----:B------:R-:W1:Y:S01]  /*4fa20*/  LDSM.16.M88.4 R4, [R0+0x1c000] ;  /* 0x01c000000004783b */ /* 0x000e620000000200 */
[----:B------:R-:W-:-:S04]  /*4fa30*/  LOP3.LUT R2, R2, 0x400, R20, 0xf8, !PT ;  /* 0x0000040002027812 */ /* 0x000fc800078ef814 */
[----:B------:R-:W-:-:S05]  /*4fa40*/  LOP3.LUT R2, R2, 0x20, RZ, 0x3c, !PT ;  /* 0x0000002002027812 */ /* 0x000fca00078e3cff */
[----:B------:R-:W-:Y:S04]  /*4fa50*/  LDSM.16.MT88.4 R20, [R2+0x20000] ;  /* 0x020000000214783b */ /* 0x000fe80000004200 */
[----:B0-----:R-:W-:Y:S01]  /*4fa60*/  STL.64 [R1+0x60], R8 ;  /* 0x0000600801007387 */ /* 0x001fe20000100a00 */
[----:B------:R-:W-:Y:S02]  /*4fa70*/  STL.64 [R1+0x68], R10 ;  /* 0x0000680a01007387 */ /* 0x000fe40000100a00 */
[----:B------:R-:W0:Y:S01]  /*4fa80*/  LDSM.16.M88.4 R8, [R0+0x1e000] ;  /* 0x01e000000008783b */ /* 0x000e220000000200 */
[----:B-1----:R1:W-:Y:S03]  /*4fa90*/  STL.64 [R1+0x50], R4 ;  /* 0x0000500401007387 */ /* 0x0023e60000100a00 */
[----:B------:R3:W-:Y:S01]  /*4faa0*/  STL.64 [R1+0x58], R6 ;  /* 0x0000580601007387 */ /* 0x0007e20000100a00 */
[----:B-1----:R-:W4:Y:S01]  /*4fab0*/  LDL.LU.64 R4, [R1+0x780] ;  /* 0x0007800001047983 */ /* 0x002f220000300a00 */
[----:B---3--:R-:W4:Y:S03]  /*4fac0*/  LDL.LU.64 R6, [R1+0x788] ;  /* 0x0007880001067983 */ /* 0x008f260000300a00 */
[----:B0-----:R0:W-:Y:S01]  /*4fad0*/  STL.64 [R1+0x40], R8 ;  /* 0x0000400801007387 */ /* 0x0011e20000100a00 */
[----:B------:R1:W-:Y:S02]  /*4fae0*/  STL.64 [R1+0x48], R10 ;  /* 0x0000480a01007387 */ /* 0x0003e40000100a00 */
[----:B------:R-:W-:-:S02]  /*4faf0*/  IMAD.MOV.U32 R3, RZ, RZ, R9 ;  /* 0x000000ffff037224 */ /* 0x000fc400078e0009 */
[----:B------:R-:W-:Y:S01]  /*4fb00*/  STL [R1+0x3230], R0 ;  /* 0x0032300001007387 */ /* 0x000fe20000100800 */
[----:B0-----:R-:W3:Y:S01]  /*4fb10*/  LDL.LU.64 R8, [R1+0x770] ;  /* 0x0007700001087983 */ /* 0x001ee20000300a00 */
[----:B-1----:R-:W3:Y:S02]  /*4fb20*/  LDL.LU.64 R10, [R1+0x778] ;  /* 0x00077800010a7983 */ /* 0x002ee40000300a00 */
[----:B------:R-:W-:Y:S02]  /*4fb30*/  STL.64 [R1+0x42c8], R22 ;  /* 0x0042c81601007387 */ /* 0x000fe40000100a00 */
[----:B------:R0:W-:Y:S02]  /*4fb40*/  STL.64 [R1+0x42c0], R20 ;  /* 0x0042c01401007387 */ /* 0x0001e40000100a00 */
[----:B0-----:R-:W3:Y:S01]  /*4fb50*/  LDL.LU.64 R20, [R1+0x790] ;  /* 0x0007900001147983 */ /* 0x001ee20000300a00 */
[----:B------:R-:W3:Y:S01]  /*4fb60*/  LDL.LU.64 R22, [R1+0x798] ;  /* 0x0007980001167983 */ /* 0x000ee20000300a00 */
[C---:B--2---:R-:W-:Y:S02]  /*4fb70*/  HMMA.16816.F32.BF16 R24, R16.reuse, R24, R12 ;  /* 0x000000181018723c */ /* 0x044fe4000004180c */
[----:B------:R-:W4:Y:S11]  /*4fb80*/  LDL.LU.64 R12, [R1+0x4360] ;  /* 0x00436000010c7983 */ /* 0x000f360000300a00 */
[----:B------:R-:W-:Y:S10]  /*4fb90*/  @!UPT UIADD3 URZ, URZ, URZ, URZ ;  /* 0x0000003f3f3ff290 */ /* 0x000ff4000fffe03f */
[----:B------:R0:W-:Y:S01]  /*4fba0*/  STL.64 [R1+0x2b0], R24 ;  /* 0x0002b01801007387 */ /* 0x0001e20000100a00 */
[----:B------:R-:W-:Y:S03]  /*4fbb0*/  STL.64 [R1+0x2b8], R26 ;  /* 0x0002b81a01007387 */ /* 0x000fe60000100a00 */
[----:B0-----:R-:W3:Y:S01]  /*4fbc0*/  LDL.LU.64 R24, [R1+0x4358] ;  /* 0x0043580001187983 */ /* 0x001ee20000300a00 */
[C---:B----4-:R-:W-:Y:S08]  /*4fbd0*/  HMMA.16816.F32.BF16 R4, R16.reuse, R12, R4 ;  /* 0x0000000c1004723c */ /* 0x050ff00000041804 */
[----:B---3--:R-:W-:Y:S11]  /*4fbe0*/  HMMA.16816.F32.BF16 R20, R16, R24, R20 ;  /* 0x000000181014723c */ /* 0x008ff60000041814 */
[----:B------:R-:W-:Y:S11]  /*4fbf0*/  @!UPT UIADD3 URZ, URZ, URZ, URZ ;  /* 0x0000003f3f3ff290 */ /* 0x000ff6000fffe03f */
[----:B------:R-:W-:Y:S01]  /*4fc00*/  @!UPT UIADD3 URZ, URZ, URZ, URZ ;  /* 0x0000003f3f3ff290 */ /* 0x000fe2000fffe03f */
[----:B------:R-:W-:Y:S01]  /*4fc10*/  STL.64 [R1+0x2a0], R20 ;  /* 0x0002a01401007387 */ /* 0x000fe20000100a00 */
[----:B------:R0:W-:Y:S02]  /*4fc20*/  STL.64 [R1+0x2a8], R22 ;  /* 0x0002a81601007387 */ /* 0x0001e40000100a00 */
[----:B0-----:R-:W-:Y:S02]  /*4fc30*/  IMAD.MOV.U32 R23, RZ, RZ, R24 ;  /* 0x000000ffff177224 */ /* 0x001fe400078e0018 */
[----:B------:R-:W-:Y:S02]  /*4fc40*/  IMAD.MOV.U32 R22, RZ, RZ, R25 ;  /* 0x000000ffff167224 */ /* 0x000fe400078e0019 */
[----:B------:R-:W2:Y:S01]  /*4fc50*/  LDL.LU.64 R24, [R1+0x750] ;  /* 0x0007500001187983 */ /* 0x000ea20000300a00 */
[----:B------:R-:W2:Y:S02]  /*4fc60*/  LDL.LU.64 R26, [R1+0x758] ;  /* 0x00075800011a7983 */ /* 0x000ea40000300a00 */
[----:B------:R0:W-:Y:S02]  /*4fc70*/  STL.64 [R1+0x290], R4 ;  /* 0x0002900401007387 */ /* 0x0001e40000100a00 */
[----:B------:R-:W-:Y:S02]  /*4fc80*/  STL.64 [R1+0x298], R6 ;  /* 0x0002980601007387 */ /* 0x000fe40000100a00 */
[----:B------:R-:W-:-:S02]  /*4fc90*/  IMAD.MOV.U32 R21, RZ, RZ, R12 ;  /* 0x000000ffff157224 */ /* 0x000fc400078e000c */
[----:B------:R-:W-:Y:S01]  /*4fca0*/  IMAD.MOV.U32 R20, RZ, RZ, R13 ;  /* 0x000000ffff147224 */ /* 0x000fe200078e000d */
[----:B0-----:R-:W2:Y:S01]  /*4fcb0*/  LDL.LU.64 R4, [R1+0x4350] ;  /* 0x0043500001047983 */ /* 0x001ea20000300a00 */
[----:B------:R-:W3:Y:S02]  /*4fcc0*/  LDL.LU.64 R12, [R1+0x4348] ;  /* 0x00434800010c7983 */ /* 0x000ee40000300a00 */
[----:B------:R-:W-:Y:S02]  /*4fcd0*/  STL.64 [R1+0x4300], R22 ;  /* 0x0043001601007387 */ /* 0x000fe40000100a00 */
[----:B------:R0:W-:Y:S02]  /*4fce0*/  STL.64 [R1+0x42f8], R20 ;  /* 0x0042f81401007387 */ /* 0x0001e40000100a00 */
[----:B0-----:R-:W4:Y:S01]  /*4fcf0*/  LDL.64 R20, [R1+0x30] ;  /* 0x0000300001147983 */ /* 0x001f220000100a00 */
[C---:B---3--:R-:W-:Y:S11]  /*4fd00*/  HMMA.16816.F32.BF16 R8, R16.reuse, R12, R8 ;  /* 0x0000000c1008723c */ /* 0x048ff60000041808 */
[----:B------:R-:W-:Y:S11]  /*4fd10*/  @!UPT UIADD3 URZ, URZ, URZ, URZ ;  /* 0x0000003f3f3ff290 */ /* 0x000ff6000fffe03f */
[----:B------:R-:W-:Y:S01]  /*4fd20*/  @!UPT UIADD3 URZ, URZ, URZ, URZ ;  /* 0x0000003f3f3ff290 */ /* 0x000fe2000fffe03f */
[----:B------:R0:W-:Y:S01]  /*4fd30*/  STL.64 [R1+0x280], R8 ;  /* 0x0002800801007387 */ /* 0x0001e20000100a00 */
[----:B------:R-:W-:Y:S03]  /*4fd40*/  STL.64 [R1+0x288], R10 ;  /* 0x0002880a01007387 */ /* 0x000fe60000100a00 */
[----:B0-----:R-:W3:Y:S01]  /*4fd50*/  LDL.LU.64 R8, [R1+0x4340] ;  /* 0x0043400001087983 */ /* 0x001ee20000300a00 */
[----:B------:R0:W-:Y:S03]  /*4fd60*/  STL.64 [R1+0x4310], R12 ;  /* 0x0043100c01007387 */ /* 0x0001e60000100a00 */
[----:B0-----:R-:W3:Y:S01]  /*4fd70*/  LDL.LU.64 R12, [R1+0x760] ;  /* 0x00076000010c7983 */ /* 0x001ee20000300a00 */
[----:B------:R-:W3:Y:S03]  /*4fd80*/  LDL.LU.64 R14, [R1+0x768] ;  /* 0x00076800010e7983 */ /* 0x000ee60000300a00 */
[----:B------:R-:W0:Y:S04]  /*4fd90*/  S2R R2, SR_TID.X ;  /* 0x0000000000027919 */ /* 0x000e280000002100 */
[----:B------:R-:W1:Y:S01]  /*4fda0*/  S2R R29, SR_TID.X ;  /* 0x00000000001d7919 */ /* 0x000e620000002100 */
[C---:B---3--:R-:W-:Y:S03]  /*4fdb0*/  HMMA.16816.F32.BF16 R12, R16.reuse, R8, R12 ;  /* 0x00000008100c723c */ /* 0x048fe6000004180c */
[----:B------:R-:W-:Y:S11]  /*4fdc0*/  STL.64 [R1+0x4320], R8 ;  /* 0x0043200801007387 */ /* 0x000ff60000100a00 */
[----:B------:R-:W-:Y:S09]  /*4fdd0*/  @!UPT UIADD3 URZ, URZ, URZ, URZ ;  /* 0x0000003f3f3ff290 */ /* 0x000ff2000fffe03f */
[----:B------:R-:W-:Y:S01]  /*4fde0*/  STL.64 [R1+0x270], R12 ;  /* 0x0002700c01007387 */ /* 0x000fe20000100a00 */
[----:B------:R2:W-:Y:S02]  /*4fdf0*/  STL.64 [R1+0x278], R14 ;  /* 0x0002780e01007387 */ /* 0x0005e40000100a00 */
[----:B--2---:R-:W-:Y:S11]  /*4fe00*/  HMMA.16816.F32.BF16 R12, R16, R4, R24 ;  /* 0x00000004100c723c */ /* 0x004ff60000041818 */
[----:B------:R-:W-:Y:S11]  /*4fe10*/  @!UPT UIADD3 URZ, URZ, URZ, URZ ;  /* 0x0000003f3f3ff290 */ /* 0x000ff6000fffe03f */
[----:B------:R-:W-:Y:S01]  /*4fe20*/  @!UPT UIADD3 URZ, URZ, URZ, URZ ;  /* 0x0000003f3f3ff290 */ /* 0x000fe2000fffe03f */
[----:B------:R2:W-:Y:S01]  /*4fe30*/  STL.64 [R1+0x268], R14 ;  /* 0x0002680e01007387 */ /* 0x0005e20000100a00 */
[----:B------:R-:W-:Y:S02]  /*4fe40*/  IMAD.MOV.U32 R6, RZ, RZ, R12 ;  /* 0x000000ffff067224 */ /* 0x000fe400078e000c */
[----:B------:R-:W-:Y:S02]  /*4fe50*/  IMAD.MOV.U32 R7, RZ, RZ, R13 ;  /* 0x000000ffff077224 */ /* 0x000fe400078e000d */
[----:B------:R-:W4:Y:S04]  /*4fe60*/  LDL.LU.64 R12, [R1+0x7c0] ;  /* 0x0007c000010c7983 */ /* 0x000f280000300a00 */
[----:B--2---:R-:W4:Y:S01]  /*4fe70*/  LDL.LU.64 R14, [R1+0x7c8] ;  /* 0x0007c800010e7983 */ /* 0x004f220000300a00 */
[----:B------:R-:W2:Y:S02]  /*4fe80*/  LDL.LU.64 R8, [R1+0x610] ;  /* 0x0006100001087983 */ /* 0x000ea40000300a00 */
[----:B------:R-:W3:Y:S01]  /*4fe90*/  LDL.LU.64 R10, [R1+0x618] ;  /* 0x00061800010a7983 */ /* 0x000ee20000300a00 */
[----:B0-----:R-:W-:Y:S01]  /*4fea0*/  LOP3.LUT R2, R2, 0x7, RZ, 0xc0, !PT ;  /* 0x0000000702027812 */ /* 0x001fe200078ec0ff */
[----:B-1----:R-:W-:-:S04]  /*4feb0*/  IMAD.SHL.U32 R28, R29, 0x2, RZ ;  /* 0x000000021d1c7824 */ /* 0x002fc800078e00ff */
[----:B------:R-:W-:Y:S02]  /*4fec0*/  IMAD R2, R2, 0x90, RZ ;  /* 0x0000009002027824 */ /* 0x000fe400078e02ff */
[----:B------:R-:W-:-:S03]  /*4fed0*/  IMAD.SHL.U32 R29, R29, 0x40, RZ ;  /* 0x000000401d1d7824 */ /* 0x000fc600078e00ff */
[----:B------:R-:W-:-:S04]  /*4fee0*/  LOP3.LUT R28, R2, 0x10, R28, 0x78, !PT ;  /* 0x00000010021c7812 */ /* 0x000fc800078e781c */
[----:B------:R-:W-:-:S04]  /*4fef0*/  LOP3.LUT R28, R28, 0x400, R29, 0xf8, !PT ;  /* 0x000004001c1c7812 */ /* 0x000fc800078ef81d */
[----:B------:R-:W-:-:S05]  /*4ff00*/  LOP3.LUT R28, R28, 0x40, RZ, 0x3c, !PT ;  /* 0x000000401c1c7812 */ /* 0x000fca00078e3cff */
[----:B------:R-:W0:Y:S04]  /*4ff10*/  LDSM.16.MT88.4 R24, [R28+0x20000] ;  /* 0x020000001c18783b */ /* 0x000e280000004200 */
[----:B---3--:R-:W-:Y:S01]  /*4ff20*/  STL.64 [R1+0x4330], R10 ;  /* 0x0043300a01007387 */ /* 0x008fe20000100a00 */
[----:B--2---:R1:W-:Y:S03]  /*4ff30*/  STL.64 [R1+0x4328], R8 ;  /* 0x0043280801007387 */ /* 0x0043e60000100a00 */
[----:B-1----:R-:W2:Y:S01]  /*4ff40*/  LDL.64 R8, [R1+0xc0] ;  /* 0x0000c00001087983 */ /* 0x002ea20000100a00 */
[----:B------:R-:W-:Y:S02]  /*4ff50*/  STL [R1+0x3f94], R7 ;  /* 0x003f940701007387 */ /* 0x000fe40000100800 */
[----:B------:R-:W-:Y:S02]  /*4ff60*/  STL [R1+0x3f90], R6 ;  /* 0x003f900601007387 */ /* 0x000fe40000100800 */
[----:B0-----:R-:W-:Y:S01]  /*4ff70*/  STL.64 [R1+0x4180], R26 ;  /* 0x0041801a01007387 */ /* 0x001fe20000100a00 */
[----:B------:R0:W-:Y:S04]  /*4ff80*/  STL.64 [R1+0x4178], R24 ;  /* 0x0041781801007387 */ /* 0x0001e80000100a00 */
[----:B0-----:R-:W3:Y:S04]  /*4ff90*/  LDL.LU.64 R24, [R1+0x50] ;  /* 0x0000500001187983 */ /* 0x001ee80000300a00 */
[----:B---3--:R0:W-:Y:S04]  /*4ffa0*/  STL.64 [R1+0x4308], R24 ;  /* 0x0043081801007387 */ /* 0x0081e80000100a00 */
[----:B0-----:R-:W3:Y:S04]  /*4ffb0*/  LDL.64 R24, [R1+0xa0] ;  /* 0x0000a00001187983 */ /* 0x001ee80000100a00 */
[----:B---3--:R0:W-:Y:S04]  /*4ffc0*/  STL.64 [R1+0x4318], R24 ;  /* 0x0043181801007387 */ /* 0x0081e80000100a00 */
[----:B0-----:R-:W3:Y:S01]  /*4ffd0*/  LDL.64 R24, [R1+0xb0] ;  /* 0x0000b00001187983 */ /* 0x001ee20000100a00 */
[----:B----4-:R-:W-:Y:S03]  /*4ffe0*/  HMMA.16816.F32.BF16 R12, R16, R20, R12 ;  /* 0x00000014100c723c */ /* 0x010fe6000004180c */
[----:B---3--:R0:W-:Y:S04]  /*4fff0*/  STL.64 [R1+0x4338], R24 ;  /* 0x0043381801007387 */ /* 0x0081e80000100a00 */
[----:B0-----:R-:W3:Y:S01]  /*50000*/  LDL.LU.64 R24, [R1+0x7b0] ;  /* 0x0007b00001187983 */ /* 0x001ee20000300a00 */
[----:B------:R-:W3:Y:S02]  /*50010*/  LDL.LU.64 R26, [R1+0x7b8] ;  /* 0x0007b800011a7983 */ /* 0x000ee40000300a00 */
[----:B------:R-:W-:Y:S02]  /*50020*/  STL [R1+0x3f0c], R28 ;  /* 0x003f0c1c01007387 */ /* 0x000fe40000100800 */
[----:B------:R-:W-:-:S11]  /*50030*/  IMAD.MOV.U32 R7, RZ, RZ, R20 ;  /* 0x000000ffff077224 */ /* 0x000fd600078e0014 */
[----:B------:R0:W-:Y:S01]  /*50040*/  STL.64 [R1+0x250], R12 ;  /* 0x0002500c01007387 */ /* 0x0001e20000100a00 */
[----:B------:R-:W-:Y:S02]  /*50050*/  IMAD.MOV.U32 R2, RZ, RZ, R14 ;  /* 0x000000ffff027224 */ /* 0x000fe400078e000e */
[----:B------:R-:W-:Y:S02]  /*50060*/  IMAD.MOV.U32 R0, RZ, RZ, R15 ;  /* 0x000000ffff007224 */ /* 0x000fe400078e000f */
[----:B------:R-:W-:Y:S01]  /*50070*/  IMAD.MOV.U32 R6, RZ, RZ, R21 ;  /* 0x000000ffff067224 */ /* 0x000fe200078e0015 */
[----:B0-----:R-:W4:Y:S01]  /*50080*/  LDL.LU.64 R12, [R1+0x600] ;  /* 0x00060000010c7983 */ /* 0x001f220000300a00 */
[----:B------:R-:W4:Y:S02]  /*50090*/  LDL.LU.64 R14, [R1+0x608] ;  /* 0x00060800010e7983 */ /* 0x000f240000300a00 */
[----:B------:R-:W4:Y:S02]  /*500a0*/  LDL.LU.64 R20, [R1+0x5f0] ;  /* 0x0005f00001147983 */ /* 0x000f240000300a00 */
[----:B------:R-:W4:Y:S01]  /*500b0*/  LDL.LU.64 R22, [R1+0x5f8] ;  /* 0x0005f80001167983 */ /* 0x000f220000300a00 */
[----:B------:R-:W-:Y:S01]  /*500c0*/  STL [R1+0x4248], R7 ;  /* 0x0042480701007387 */ /* 0x000fe20000100800 */
[----:B------:R2:W-:Y:S02]  /*500d0*/  STL [R1+0x403c], R0 ;  /* 0x00403c0001007387 */ /* 0x0005e40000100800 */
[----:B------:R0:W-:Y:S02]  /*500e0*/  STL [R1+0x4038], R2 ;  /* 0x0040380201007387 */ /* 0x0001e40000100800 */
[----:B--2---:R-:W-:-:S02]  /*500f0*/  IMAD.MOV.U32 R0, RZ, RZ, R9 ;  /* 0x000000ffff007224 */ /* 0x004fc400078e0009 */
[----:B0-----:R-:W-:Y:S01]  /*50100*/  IMAD.MOV.U32 R2, RZ, RZ, R8 ;  /* 0x000000ffff027224 */ /* 0x001fe200078e0008 */
[C---:B---3--:R-:W-:Y:S11]  /*50110*/  HMMA.16816.F32.BF16 R24, R16.reuse, R8, R24 ;  /* 0x000000081018723c */ /* 0x048ff60000041818 */
[----:B------:R-:W-:Y:S11]  /*50120*/  @!UPT UIADD3 URZ, URZ, URZ, URZ ;  /* 0x0000003f3f3ff290 */ /* 0x000ff6000fffe03f */
[----:B------:R-:W-:Y:S01]  /*50130*/  @!UPT UIADD3 URZ, URZ, URZ, URZ ;  /* 0x0000003f3f3ff290 */ /* 0x000fe2000fffe03f */
[----:B------:R0:W-:Y:S01]  /*50140*/  STL.64 [R1+0x420], R24 ;  /* 0x0004201801007387 */ /* 0x0001e20000100a00 */
[----:B------:R-:W-:Y:S03]  /*50150*/  STL.64 [R1+0x428], R26 ;  /* 0x0004281a01007387 */ /* 0x000fe60000100a00 */
[----:B0-----:R-:W2:Y:S01]  /*50160*/  LDL.LU.64 R24, [R1+0x4338] ;  /* 0x0043380001187983 */ /* 0x001ea20000300a00 */
[----:B------:R-:W2:Y:S02]  /*50170*/  LDL.LU.64 R10, [R1+0x4330] ;  /* 0x00433000010a7983 */ /* 0x000ea40000300a00 */
[----:B------:R-:W2:Y:S02]  /*50180*/  LDL.LU.64 R8, [R1+0x4328] ;  /* 0x0043280001087983 */ /* 0x000ea40000300a00 */
[----:B------:R-:W-:Y:S01]  /*50190*/  STL [R1+0x4260], R2 ;  /* 0x0042600201007387 */ /* 0x000fe20000100800 */
[C---:B--2---:R-:W-:Y:S11]  /*501a0*/  HMMA.16816.F32.BF16 R8, R16.reuse, R24, R8 ;  /* 0x000000181008723c */ /* 0x044ff60000041808 */
[----:B------:R-:W-:Y:S11]  /*501b0*/  @!UPT UIADD3 URZ, URZ, URZ, URZ ;  /* 0x0000003f3f3ff290 */ /* 0x000ff6000fffe03f */
[----:B------:R-:W-:Y:S01]  /*501c0*/  @!UPT UIADD3 URZ, URZ, URZ, URZ ;  /* 0x0000003f3f3ff290 */ /* 0x000fe2000fffe03f */
[----:B------:R0:W-:Y:S01]  /*501d0*/  STL.64 [R1+0x410], R8 ;  /* 0x0004100801007387 */ /* 0x0001e20000100a00 */
[----:B------:R1:W-:Y:S03]  /*501e0*/  STL.64 [R1+0x418], R10 ;  /* 0x0004180a01007387 */ /* 0x0003e60000100a00 */
[----:B0-----:R-:W2:Y:S01]  /*501f0*/  LDL.LU.64 R8, [R1+0x4320] ;  /* 0x0043200001087983 */ /* 0x001ea20000300a00 */
[----:B-1----:R-:W-:Y:S02]  /*50200*/  IMAD.MOV.U32 R11, RZ, RZ, R24 ;  /* 0x000000ffff0b7224 */ /* 0x002fe400078e0018 */
[----:B------:R-:W-:Y:S02]  /*50210*/  IMAD.MOV.U32 R10, RZ, RZ, R25 ;  /* 0x000000ffff0a7224 */ /* 0x000fe400078e0019 */
[----:B------:R-:W4:Y:S03]  /*50220*/  LDL.LU.64 R24, [R1+0x4318] ;  /* 0x0043180001187983 */ /* 0x000f260000300a00 */
[----:B------:R-:W-:Y:S01]  /*50230*/  STL.64 [R1+0x4270], R10 ;  /* 0x0042700a01007387 */ /* 0x000fe20000100a00 */
[C---:B----4-:R-:W-:Y:S01]  /*50240*/  HMMA.16816.F32.BF16 R12, R16.reuse, R24, R12 ;  /* 0x00000018100c723c */ /* 0x050fe2000004180c */
[----:B--2---:R0:W-:Y:S04]  /*50250*/  STL.64 [R1+0x4268], R8 ;  /* 0x0042680801007387 */ /* 0x0041e80000100a00 */
[----:B0-----:R-:W2:Y:S11]  /*50260*/  LDL.64 R8, [R1+0x80] ;  /* 0x0000800001087983 */ /* 0x001eb60000100a00 */
[----:B------:R-:W-:Y:S07]  /*50270*/  @!UPT UIADD3 URZ, URZ, URZ, URZ ;  /* 0x0000003f3f3ff290 */ /* 0x000fee000fffe03f */
[----:B------:R0:W-:Y:S01]  /*50280*/  STL.64 [R1+0x400], R12 ;  /* 0x0004000c01007387 */ /* 0x0001e20000100a00 */
[----:B------:R1:W-:Y:S03]  /*50290*/  STL.64 [R1+0x408], R14 ;  /* 0x0004080e01007387 */ /* 0x0003e60000100a00 */
[----:B0-----:R-:W3:Y:S01]  /*502a0*/  LDL.LU.64 R12, [R1+0x4310] ;  /* 0x00431000010c7983 */ /* 0x001ee20000300a00 */
[----:B-1----:R-:W-:Y:S02]  /*502b0*/  IMAD.MOV.U32 R15, RZ, RZ, R24 ;  /* 0x000000ffff0f7224 */ /* 0x002fe400078e0018 */
[----:B------:R-:W-:Y:S02]  /*502c0*/  IMAD.MOV.U32 R14, RZ, RZ, R25 ;  /* 0x000000ffff0e7224 */ /* 0x000fe400078e0019 */
[----:B------:R-:W4:Y:S03]  /*502d0*/  LDL.LU.64 R24, [R1+0x4308] ;  /* 0x0043080001187983 */ /* 0x000f260000300a00 */
[----:B------:R-:W-:Y:S01]  /*502e0*/  STL.64 [R1+0x4280], R14 ;  /* 0x0042800e01007387 */ /* 0x000fe20000100a00 */
[----:B---3--:R0:W-:Y:S04]  /*502f0*/  STL.64 [R1+0x4278], R12 ;  /* 0x0042780c01007387 */ /* 0x0081e80000100a00 */
[----:B0-----:R-:W3:Y:S02]  /*50300*/  LDL.64 R12, [R1+0x90] ;  /* 0x00009000010c7983 */ /* 0x001ee40000100a00 */
[----:B---3--:R-:W-:Y:S01]  /*50310*/  HMMA.16816.F32.BF16 R20, R16, R12, R20 ;  /* 0x0000000c1014723c */ /* 0x008fe20000041814 */
[----:B------:R-:W-:Y:S11]  /*50320*/  IMAD.MOV.U32 R7, RZ, RZ, R12 ;  /* 0x000000ffff077224 */ /* 0x000ff600078e000c */
[----:B------:R-:W-:Y:S11]  /*50330*/  @!UPT UIADD3 URZ, URZ, URZ, URZ ;  /* 0x0000003f3f3ff290 */ /* 0x000ff6000fffe03f */
[----:B------:R-:W-:Y:S01]  /*50340*/  STL.64 [R1+0x3f0], R20 ;  /* 0x0003f01401007387 */ /* 0x000fe20000100a00 */
[----:B------:R0:W-:Y:S03]  /*50350*/  STL.64 [R1+0x3f8], R22 ;  /* 0x0003f81601007387 */ /* 0x0001e60000100a00 */
[----:B0-----:R-:W3:Y:S01]  /*50360*/  LDL.LU.64 R22, [R1+0x4300] ;  /* 0x0043000001167983 */ /* 0x001ee20000300a00 */
[----:B------:R-:W3:Y:S02]  /*50370*/  LDL.LU.64 R20, [R1+0x42f8] ;  /* 0x0042f80001147983 */ /* 0x000ee40000300a00 */
[----:B------:R-:W-:Y:S02]  /*50380*/  STL.64 [R1+0x4258], R6 ;  /* 0x0042580601007387 */ /* 0x000fe40000100a00 */
[----:B------:R0:W-:Y:S02]  /*50390*/  STL.64 [R1+0x4250], R4 ;  /* 0x0042500401007387 */ /* 0x0001e40000100a00 */
[----:B0-----:R-:W3:Y:S01]  /*503a0*/  LDL.LU.64 R4, [R1+0x370] ;  /* 0x0003700001047983 */ /* 0x001ee20000300a00 */
[----:B------:R-:W3:Y:S02]  /*503b0*/  LDL.LU.64 R6, [R1+0x378] ;  /* 0x0003780001067983 */ /* 0x000ee40000300a00 */
[----:B------:R-:W-:-:S02]  /*503c0*/  IMAD.MOV.U32 R26, RZ, RZ, R13 ;  /* 0x000000ffff1a7224 */ /* 0x000fc400078e000d */
[----:B--2---:R-:W-:Y:S01]  /*503d0*/  IMAD.MOV.U32 R27, RZ, RZ, R8 ;  /* 0x000000ffff1b7224 */ /* 0x004fe200078e0008 */
[----:B---3--:R-:W-:Y:S11]  /*503e0*/  HMMA.16816.F32.BF16 R4, R16, R8, R4 ;  /* 0x000000081004723c */ /* 0x008ff60000041804 */
[----:B------:R-:W-:Y:S11]  /*503f0*/  @!UPT UIADD3 URZ, URZ, URZ, URZ ;  /* 0x0000003f3f3ff290 */ /* 0x000ff6000fffe03f */
[----:B------:R-:W-:Y:S01]  /*50400*/  @!UPT UIADD3 URZ, URZ, URZ, URZ ;  /* 0x0000003f3f3ff290 */ /* 0x000fe2000fffe03f */
[----:B------:R-:W-:Y:S01]  /*50410*/  STL.64 [R1+0x3e0], R4 ;  /* 0x0003e00401007387 */ /* 0x000fe20000100a00 */
[----:B------:R-:W-:Y:S02]  /*50420*/  STL.64 [R1+0x3e8], R6 ;  /* 0x0003e80601007387 */ /* 0x000fe40000100a00 */
[----:B------:R-:W-:Y:S02]  /*50430*/  STL.64 [R1+0x42e0], R26 ;  /* 0x0042e01a01007387 */ /* 0x000fe40000100a00 */
[----:B----4-:R0:W-:Y:S02]  /*50440*/  STL.64 [R1+0x42d8], R24 ;  /* 0x0042d81801007387 */ /* 0x0101e40000100a00 */
[----:B0-----:R-:W2:Y:S01]  /*50450*/  LDL.LU.64 R24, [R1+0x360] ;  /* 0x0003600001187983 */ /* 0x001ea20000300a00 */
[----:B------:R-:W2:Y:S02]  /*50460*/  LDL.LU.64 R26, [R1+0x368] ;  /* 0x00036800011a7983 */ /* 0x000ea40000300a00 */
[----:B------:R-:W3:Y:S02]  /*50470*/  LDL.LU.64 R4, [R1+0x350] ;  /* 0x0003500001047983 */ /* 0x000ee40000300a00 */
[----:B------:R-:W4:Y:S02]  /*50480*/  LDL.LU.64 R6, [R1+0x358] ;  /* 0x0003580001067983 */ /* 0x000f240000300a00 */
[----:B----4-:R-:W-:Y:S01]  /*50490*/  STL.64 [R1+0x42f0], R6 ;  /* 0x0042f00601007387 */ /* 0x010fe20000100a00 */
[----:B---3--:R0:W-:Y:S03]  /*504a0*/  STL.64 [R1+0x42e8], R4 ;  /* 0x0042e80401007387 */ /* 0x0081e60000100a00 */
[----:B0-----:R-:W2:Y:S01]  /*504b0*/  LDL.64 R4, [R1+0x70] ;  /* 0x0000700001047983 */ /* 0x001ea20000100a00 */
[----:B------:R-:W-:-:S02]  /*504c0*/  IMAD.MOV.U32 R2, RZ, RZ, R9 ;  /* 0x000000ffff027224 */ /* 0x000fc400078e0009 */
[----:B------:R-:W3:Y:S02]  /*504d0*/  LDL.LU.64 R8, [R1+0x340] ;  /* 0x0003400001087983 */ /* 0x000ee40000300a00 */
[----:B------:R-:W-:Y:S01]  /*504e0*/  IMAD.MOV.U32 R13, RZ, RZ, R20 ;  /* 0x000000ffff0d7224 */ /* 0x000fe200078e0014 */
[----:B------:R-:W3:Y:S01]  /*504f0*/  LDL.LU.64 R10, [R1+0x348] ;  /* 0x00034800010a7983 */ /* 0x000ee20000300a00 */
[----:B------:R-:W4:Y:S02]  /*50500*/  LDL R20, [R1+0x40] ;  /* 0x0000400001147983 */ /* 0x000f240000100800 */
[----:B------:R-:W3:Y:S02]  /*50510*/  LDL.LU.64 R6, [R1+0x42f0] ;  /* 0x0042f00001067983 */ /* 0x000ee40000300a00 */
[----:B------:R-:W-:Y:S02]  /*50520*/  IMAD.MOV.U32 R12, RZ, RZ, R21 ;  /* 0x000000ffff0c7224 */ /* 0x000fe400078e0015 */
[----:B------:R-:W-:Y:S01]  /*50530*/  IMAD.MOV.U32 R21, RZ, RZ, R3 ;  /* 0x000000ffff157224 */ /* 0x000fe200078e0003 */
[----:B--2---:R-:W-:Y:S01]  /*50540*/  HMMA.16816.F32.BF16 R24, R16, R4, R24 ;  /* 0x000000041018723c */ /* 0x004fe20000041818 */
[----:B------:R-:W-:-:S02]  /*50550*/  IMAD.MOV.U32 R15, RZ, RZ, R4 ;  /* 0x000000ffff0f7224 */ /* 0x000fc400078e0004 */
[----:B------:R-:W-:Y:S02]  /*50560*/  IMAD.MOV.U32 R14, RZ, RZ, R5 ;  /* 0x000000ffff0e7224 */ /* 0x000fe400078e0005 */
[----:B------:R-:W2:Y:S11]  /*50570*/  LDL.LU.64 R4, [R1+0x42e8] ;  /* 0x0042e80001047983 */ /* 0x000eb60000300a00 */
[----:B------:R-:W-:Y:S07]  /*50580*/  @!UPT UIADD3 URZ, URZ, URZ, URZ ;  /* 0x0000003f3f3ff290 */ /* 0x000fee000fffe03f */
[----:B------:R-:W-:Y:S01]  /*50590*/  STL.64 [R1+0x3d0], R24 ;  /* 0x0003d01801007387 */ /* 0x000fe20000100a00 */
[----:B------:R0:W-:Y:S02]  /*505a0*/  STL [R1+0x3d8], R26 ;  /* 0x0003d81a01007387 */ /* 0x0001e40000100800 */
[----:B------:R-:W-:Y:S02]  /*505b0*/  IMAD.MOV.U32 R3, RZ, RZ, R27 ;  /* 0x000000ffff037224 */ /* 0x000fe400078e001b */
[----:B0-----:R-:W2:Y:S01]  /*505c0*/  LDL.LU.64 R26, [R1+0x42e0] ;  /* 0x0042e000011a7983 */ /* 0x001ea20000300a00 */
[----:B------:R-:W3:Y:S02]  /*505d0*/  LDL.LU.64 R24, [R1+0x42d8] ;  /* 0x0042d80001187983 */ /* 0x000ee40000300a00 */
[----:B------:R-:W-:Y:S02]  /*505e0*/  STL.64 [R1+0x42a0], R14 ;  /* 0x0042a00e01007387 */ /* 0x000fe40000100a00 */
[----:B------:R0:W-:Y:S02]  /*505f0*/  STL.64 [R1+0x4298], R12 ;  /* 0x0042980c01007387 */ /* 0x0001e40000100a00 */
[----:B0-----:R-:W-:-:S02]  /*50600*/  IMAD.MOV.U32 R12, RZ, RZ, R23 ;  /* 0x000000ffff0c7224 */ /* 0x001fc400078e0017 */
[----:B------:R-:W-:-:S05]  /*50610*/  IMAD.MOV.U32 R13, RZ, RZ, R22 ;  /* 0x000000ffff0d7224 */ /* 0x000fca00078e0016 */
[----:B------:R0:W-:Y:S04]  /*50620*/  STL.64 [R1+0x42b8], R12 ;  /* 0x0042b80c01007387 */ /* 0x0001e80000100a00 */
[----:B0-----:R-:W2:Y:S01]  /*50630*/  LDL.64 R12, [R1+0x60] ;  /* 0x00006000010c7983 */ /* 0x001ea20000100a00 */
[----:B------:R0:W-:Y:S01]  /*50640*/  STL [R1+0x3f08], R3 ;  /* 0x003f080301007387 */ /* 0x0001e20000100800 */
[C---:B---3--:R-:W-:Y:S08]  /*50650*/  HMMA.16816.F32.BF16 R8, R16.reuse, R24, R8 ;  /* 0x000000181008723c */ /* 0x048ff00000041808 */
[----:B--2---:R-:W-:Y:S11]  /*50660*/  HMMA.16816.F32.BF16 R4, R16, R12, R4 ;  /* 0x0000000c1004723c */ /* 0x004ff60000041804 */
[----:B------:R-:W-:Y:S05]  /*50670*/  @!UPT UIADD3 URZ, URZ, URZ, URZ ;  /* 0x0000003f3f3ff290 */ /* 0x000fea000fffe03f */
[----:B------:R-:W-:Y:S02]  /*50680*/  IMAD.MOV.U32 R28, RZ, RZ, R9 ;  /* 0x000000ffff1c7224 */ /* 0x000fe400078e0009 */
[----:B0-----:R-:W-:-:S05]  /*50690*/  IMAD.MOV.U32 R3, RZ, RZ, R11 ;  /* 0x000000ffff037224 */ /* 0x001fca00078e000b */
[----:B------:R0:W-:Y:S01]  /*506a0*/  STL.64 [R1+0x3c0], R4 ;  /* 0x0003c00401007387 */ /* 0x0001e20000100a00 */
[----:B------:R-:W-:Y:S02]  /*506b0*/  STL.64 [R1+0x3c8], R6 ;  /* 0x0003c80601007387 */ /* 0x000fe40000100a00 */
[----:B0-----:R-:W-:Y:S02]  /*506c0*/  IMAD.MOV.U32 R5, RZ, RZ, R12 ;  /* 0x000000ffff057224 */ /* 0x001fe400078e000c */
[----:B------:R-:W-:-:S05]  /*506d0*/  IMAD.MOV.U32 R4, RZ, RZ, R13 ;  /* 0x000000ffff047224 */ /* 0x000fca00078e000d */
[----:B------:R0:W-:Y:S01]  /*506e0*/  STL.64 [R1+0x42d0], R4 ;  /* 0x0042d00401007387 */ /* 0x0001e20000100a00 */
[----:B------:R1:W-:Y:S02]  /*506f0*/  STL [R1+0x3b0], R8 ;  /* 0x0003b00801007387 */ /* 0x0003e40000100800 */
[----:B------:R2:W-:Y:S01]  /*50700*/  STL [R1+0x3b8], R10 ;  /* 0x0003b80a01007387 */ /* 0x0005e20000100800 */
[----:B0-----:R-:W4:Y:S01]  /*50710*/  LDL.LU.64 R4, [R1+0x330] ;  /* 0x0003300001047983 */ /* 0x001f220000300a00 */
[----:B------:R-:W4:Y:S02]  /*50720*/  LDL.LU.64 R6, [R1+0x338] ;  /* 0x0003380001067983 */ /* 0x000f240000300a00 */
[----:B------:R-:W3:Y:S02]  /*50730*/  LDL.LU.64 R12, [R1+0x720] ;  /* 0x00072000010c7983 */ /* 0x000ee40000300a00 */
[----:B------:R-:W3:Y:S01]  /*50740*/  LDL.LU.64 R14, [R1+0x728] ;  /* 0x00072800010e7983 */ /* 0x000ee20000300a00 */
[----:B-1----:R-:W3:Y:S01]  /*50750*/  LDL.LU.64 R8, [R1+0x6f0] ;  /* 0x0006f00001087983 */ /* 0x002ee20000300a00 */
[----:B--2---:R-:W2:Y:S03]  /*50760*/  LDL.LU.64 R10, [R1+0x6f8] ;  /* 0x0006f800010a7983 */ /* 0x004ea60000300a00 */
[----:B--2---:R-:W-:Y:S01]  /*50770*/  STL.64 [R1+0x4290], R10 ;  /* 0x0042900a01007387 */ /* 0x004fe20000100a00 */
[----:B---3--:R0:W-:Y:S03]  /*50780*/  STL.64 [R1+0x4288], R8 ;  /* 0x0042880801007387 */ /* 0x0081e60000100a00 */
[----:B0-----:R-:W2:Y:S01]  /*50790*/  LDL.LU.64 R8, [R1+0x700] ;  /* 0x0007000001087983 */ /* 0x001ea20000300a00 */
[----:B------:R-:W3:Y:S01]  /*507a0*/  LDL.LU.64 R10, [R1+0x708] ;  /* 0x00070800010a7983 */ /* 0x000ee20000300a00 */
[----:B----4-:R-:W-:Y:S02]  /*507b0*/  HMMA.16816.F32.BF16 R16, R16, R20, R4 ;  /* 0x000000141010723c */ /* 0x010fe40000041804 */
[----:B---3--:R-:W-:Y:S01]  /*507c0*/  STL.64 [R1+0x42b0], R10 ;  /* 0x0042b00a01007387 */ /* 0x008fe20000100a00 */
[----:B--2---:R0:W-:Y:S03]  /*507d0*/  STL.64 [R1+0x42a8], R8 ;  /* 0x0042a80801007387 */ /* 0x0041e60000100a00 */
[----:B0-----:R-:W2:Y:S01]  /*507e0*/  LDL.LU.64 R8, [R1+0x710] ;  /* 0x0007100001087983 */ /* 0x001ea20000300a00 */
[----:B------:R-:W2:Y:S02]  /*507f0*/  LDL.LU.64 R10, [R1+0x718] ;  /* 0x00071800010a7983 */ /* 0x000ea40000300a00 */
[----:B------:R-:W-:Y:S02]  /*50800*/  STL.64 [R1+0x4188], R24 ;  /* 0x0041881801007387 */ /* 0x000fe40000100a00 */
[----:B------:R-:W-:Y:S01]  /*50810*/  STL [R1+0x4044], R3 ;  /* 0x0040440301007387 */ /* 0x000fe20000100800 */
[----:B------:R-:W-:Y:S01]  /*50820*/  STL [R1+0x4040], R28 ;  /* 0x0040401c01007387 */ /* 0x000fe20000100800 */
[----:B------:R-:W3:Y:S02]  /*50830*/  LDL.LU.64 R4, [R1+0x42d0] ;  /* 0x0042d00001047983 */ /* 0x000ee40000300a00 */
[----:B------:R-:W4:Y:S02]  /*50840*/  LDL.LU.64 R22, [R1+0x42c8] ;  /* 0x0042c80001167983 */ /* 0x000f240000300a00 */
[----:B------:R-:W4:Y:S06]  /*50850*/  LDL.LU.64 R20, [R1+0x42c0] ;  /* 0x0042c00001147983 */ /* 0x000f2c0000300a00 */
[----:B------:R0:W-:Y:S01]  /*50860*/  STL.64 [R1+0x240], R16 ;  /* 0x0002401001007387 */ /* 0x0001e20000100a00 */
[----:B------:R4:W-:Y:S03]  /*50870*/  STL.64 [R1+0x248], R18 ;  /* 0x0002481201007387 */ /* 0x0009e60000100a00 */
[----:B0-----:R-:W4:Y:S04]  /*50880*/  LDL R16, [R1+0x20] ;  /* 0x0000200001107983 */ /* 0x001f280000100800 */
[----:B------:R-:W4:Y:S02]  /*50890*/  LDL R17, [R1+0x24] ;  /* 0x0000240001117983 */ /* 0x000f240000100800 */
[----:B----4-:R-:W-:Y:S02]  /*508a0*/  HMMA.16816.F32.BF16 R16, R20, R16, R12 ;  /* 0x000000101410723c */ /* 0x010fe4000004180c */
[----:B------:R-:W2:Y:S01]  /*508b0*/  LDL.LU.64 R12, [R1+0x42b8] ;  /* 0x0042b800010c7983 */ /* 0x000ea20000300a00 */
[----:B---3--:R-:W-:-:S02]  /*508c0*/  IMAD.MOV.U32 R24, RZ, RZ, R5 ;  /* 0x000000ffff187224 */ /* 0x008fc400078e0005 */
[----:B------:R-:W-:Y:S11]  /*508d0*/  IMAD.MOV.U32 R25, RZ, RZ, R4 ;  /* 0x000000ffff197224 */ /* 0x000ff600078e0004 */
[----:B------:R-:W-:Y:S07]  /*508e0*/  @!UPT UIADD3 URZ, URZ, URZ, URZ ;  /* 0x0000003f3f3ff290 */ /* 0x000fee000fffe03f */
[----:B------:R0:W-:Y:S01]  /*508f0*/  STL.64 [R1+0x3a0], R16 ;  /* 0x0003a01001007387 */ /* 0x0001e20000100a00 */
[----:B------:R1:W-:Y:S02]  /*50900*/  STL [R1+0x3a8], R18 ;  /* 0x0003a81201007387 */ /* 0x0003e40000100800 */
[----:B------:R-:W-:Y:S02]  /*50910*/  IMAD.MOV.U32 R29, RZ, RZ, R19 ;  /* 0x000000ffff1d7224 */ /* 0x000fe400078e0013 */
[----:B------:R-:W3:Y:S01]  /*50920*/  LDL.LU.64 R4, [R1+0x6e0] ;  /* 0x0006e00001047983 */ /* 0x000ee20000300a00 */
[----:B------:R-:W3:Y:S04]  /*50930*/  LDL.LU.64 R6, [R1+0x6e8] ;  /* 0x0006e80001067983 */ /* 0x000ee80000300a00 */
[----:B0-----:R-:W4:Y:S01]  /*50940*/  LDL.LU.64 R16, [R1+0x6d0] ;  /* 0x0006d00001107983 */ /* 0x001f220000300a00 */
[----:B-1----:R-:W4:Y:S02]  /*50950*/  LDL.LU.64 R18, [R1+0x6d8] ;  /* 0x0006d80001127983 */ /* 0x002f240000300a00 */
[----:B------:R-:W-:Y:S02]  /*50960*/  STL.64 [R1+0x41a0], R24 ;  /* 0x0041a01801007387 */ /* 0x000fe40000100a00 */
[----:B------:R-:W-:Y:S01]  /*50970*/  STL [R1+0x4108], R29 ;  /* 0x0041081d01007387 */ /* 0x000fe20000100800 */
[C---:B--2---:R-:W-:Y:S01]  /*50980*/  HMMA.16816.F32.BF16 R12, R20.reuse, R12, R8 ;  /* 0x0000000c140c723c */ /* 0x044fe20000041808 */
[----:B------:R-:W2:Y:S01]  /*50990*/  LDL.LU.64 R10, [R1+0x42b0] ;  /* 0x0042b000010a7983 */ /* 0x000ea20000300a00 */
[----:B------:R-:W2:Y:S11]  /*509a0*/  LDL.LU.64 R8, [R1+0x42a8] ;  /* 0x0042a80001087983 */ /* 0x000eb60000300a00 */
[----:B------:R-:W-:Y:S10]  /*509b0*/  @!UPT UIADD3 URZ, URZ, URZ, URZ ;  /* 0x0000003f3f3ff290 */ /* 0x000ff4000fffe03f */
[----:B------:R-:W-:Y:S01]  /*509c0*/  STL.64 [R1+0x390], R12 ;  /* 0x0003900c01007387 */ /* 0x000fe20000100a00 */
[----:B------:R0:W-:Y:S03]  /*509d0*/  STL.64 [R1+0x398], R14 ;  /* 0x0003980e01007387 */ /* 0x0001e60000100a00 */
[----:B0-----:R-:W2:Y:S01]  /*509e0*/  LDL.LU.64 R14, [R1+0x42a0] ;  /* 0x0042a000010e7983 */ /* 0x001ea20000300a00 */
[----:B------:R-:W3:Y:S02]  /*509f0*/  LDL.LU.64 R12, [R1+0x4298] ;  /* 0x00429800010c7983 */ /* 0x000ee40000300a00 */
[----:B--2---:R-:W-:Y:S02]  /*50a00*/  IMAD.MOV.U32 R24, RZ, RZ, R15 ;  /* 0x000000ffff187224 */ /* 0x004fe400078e000f */
[----:B------:R-:W-:Y:S02]  /*50a10*/  IMAD.MOV.U32 R25, RZ, RZ, R14 ;  /* 0x000000ffff197224 */ /* 0x000fe400078e000e */
[C---:B---3--:R-:W-:Y:S03]  /*50a20*/  HMMA.16816.F32.BF16 R12, R20.reuse, R12, R8 ;  /* 0x0000000c140c723c */ /* 0x048fe60000041808 */
[----:B------:R-:W-:Y:S01]  /*50a30*/  STL.64 [R1+0x41b8], R24 ;  /* 0x0041b81801007387 */ /* 0x000fe20000100a00 */
[----:B------:R-:W2:Y:S02]  /*50a40*/  LDL.LU.64 R10, [R1+0x4290] ;  /* 0x00429000010a7983 */ /* 0x000ea40000300a00 */
[----:B------:R-:W2:Y:S11]  /*50a50*/  LDL.LU.64 R8, [R1+0x4288] ;  /* 0x0042880001087983 */ /* 0x000eb60000300a00 */
[----:B------:R-:W-:Y:S06]  /*50a60*/  @!UPT UIADD3 URZ, URZ, URZ, URZ ;  /* 0x0000003f3f3ff290 */ /* 0x000fec000fffe03f */
[----:B------:R-:W-:Y:S01]  /*50a70*/  STL.64 [R1+0x380], R12 ;  /* 0x0003800c01007387 */ /* 0x000fe20000100a00 */
[----:B------:R0:W-:Y:S03]  /*50a80*/  STL.64 [R1+0x388], R14 ;  /* 0x0003880e01007387 */ /* 0x0001e60000100a00 */
[----:B0-----:R-:W3:Y:S01]  /*50a90*/  LDL.LU.64 R14, [R1+0x4280] ;  /* 0x00428000010e7983 */ /* 0x001ee20000300a00 */
[----:B------:R-:W2:Y:S02]  /*50aa0*/  LDL.LU.64 R12, [R1+0x4278] ;  /* 0x00427800010c7983 */ /* 0x000ea40000300a00 */
[C---:B--2---:R-:W-:Y:S11]  /*50ab0*/  HMMA.16816.F32.BF16 R8, R20.reuse, R12, R8 ;  /* 0x0000000c1408723c */ /* 0x044ff60000041808 */
[----:B------:R-:W-:Y:S11]  /*50ac0*/  @!UPT UIADD3 URZ, URZ, URZ, URZ ;  /* 0x0000003f3f3ff290 */ /* 0x000ff6000fffe03f */
[----:B------:R-:W-:Y:S01]  /*50ad0*/  @!UPT UIADD3 URZ, URZ, URZ, URZ ;  /* 0x0000003f3f3ff290 */ /* 0x000fe2000fffe03f */
[----:B------:R-:W-:Y:S01]  /*50ae0*/  STL.64 [R1+0x370], R8 ;  /* 0x0003700801007387 */ /* 0x000fe20000100a00 */
[----:B------:R0:W-:Y:S03]  /*50af0*/  STL.64 [R1+0x378], R10 ;  /* 0x0003780a01007387 */ /* 0x0001e60000100a00 */
[----:B0-----:R-:W2:Y:S01]  /*50b00*/  LDL.LU.64 R10, [R1+0x4270] ;  /* 0x00427000010a7983 */ /* 0x001ea20000300a00 */
[----:B------:R-:W2:Y:S02]  /*50b10*/  LDL.LU.64 R8, [R1+0x4268] ;  /* 0x0042680001087983 */ /* 0x000ea40000300a00 */
[----:B------:R-:W-:Y:S02]  /*50b20*/  IMAD.MOV.U32 R24, RZ, RZ, R27 ;  /* 0x000000ffff187224 */ /* 0x000fe400078e001b */
[----:B------:R-:W-:Y:S02]  /*50b30*/  IMAD.MOV.U32 R25, RZ, RZ, R2 ;  /* 0x000000ffff197224 */ /* 0x000fe400078e0002 */
[----:B------:R-:W3:Y:S03]  /*50b40*/  LDL.LU R2, [R1+0x4260] ;  /* 0x0042600001027983 */ /* 0x000ee60000300800 */
[----:B------:R-:W-:Y:S02]  /*50b50*/  STL.64 [R1+0x41d0], R24 ;  /* 0x0041d01801007387 */ /* 0x000fe40000100a00 */
[----:B------:R-:W-:Y:S01]  /*50b60*/  STL.64 [R1+0x4148], R12 ;  /* 0x0041480c01007387 */ /* 0x000fe20000100a00 */
[C---:B--2---:R-:W-:Y:S11]  /*50b70*/  HMMA.16816.F32.BF16 R4, R20.reuse, R8, R4 ;  /* 0x000000081404723c */ /* 0x044ff60000041804 */
[----:B------:R-:W-:Y:S11]  /*50b80*/  @!UPT UIADD3 URZ, URZ, URZ, URZ ;  /* 0x0000003f3f3ff290 */ /* 0x000ff6000fffe03f */
[----:B------:R-:W-:Y:S01]  /*50b90*/  @!UPT UIADD3 URZ, URZ, URZ, URZ ;  /* 0x0000003f3f3ff290 */ /* 0x000fe2000fffe03f */
[----:B------:R-:W-:Y:S01]  /*50ba0*/  STL.64 [R1+0x360], R4 ;  /* 0x0003600401007387 */ /* 0x000fe20000100a00 */
[----:B------:R0:W-:Y:S03]  /*50bb0*/  STL.64 [R1+0x368], R6 ;  /* 0x0003680601007387 */ /* 0x0001e60000100a00 */
[----:B0-----:R-:W2:Y:S01]  /*50bc0*/  LDL.LU.64 R6, [R1+0x4258] ;  /* 0x0042580001067983 */ /* 0x001ea20000300a00 */
[----:B------:R-:W4:Y:S02]  /*50bd0*/  LDL.LU.64 R4, [R1+0x4250] ;  /* 0x0042500001047983 */ /* 0x000f240000300a00 */
[----:B------:R-:W-:Y:S02]  /*50be0*/  IMAD.MOV.U32 R25, RZ, RZ, R26 ;  /* 0x000000ffff197224 */ /* 0x000fe400078e001a */
[----:B------:R-:W-:Y:S01]  /*50bf0*/  STL.64 [R1+0x4140], R8 ;  /* 0x0041400801007387 */ /* 0x000fe20000100a00 */
[----:B----4-:R-:W-:Y:S01]  /*50c00*/  HMMA.16816.F32.BF16 R16, R20, R4, R16 ;  /* 0x000000041410723c */ /* 0x010fe20000041810 */
[----:B--2---:R-:W-:-:S02]  /*50c10*/  IMAD.MOV.U32 R24, RZ, RZ, R7 ;  /* 0x000000ffff187224 */ /* 0x004fc400078e0007 */
[----:B------:R-:W2:Y:S11]  /*50c20*/  LDL.LU R7, [R1+0x4248] ;  /* 0x0042480001077983 */ /* 0x000eb60000300800 */
[----:B------:R-:W-:Y:S09]  /*50c30*/  @!UPT UIADD3 URZ, URZ, URZ, URZ ;  /* 0x0000003f3f3ff290 */ /* 0x000ff2000fffe03f */
[----:B------:R-:W-:Y:S01]  /*50c40*/  STL.64 [R1+0x350], R16 ;  /* 0x0003501001007387 */ /* 0x000fe20000100a00 */
[----:B------:R-:W-:Y:S02]  /*50c50*/  STL.64 [R1+0x358], R18 ;  /* 0x0003581201007387 */ /* 0x000fe40000100a00 */
[----:B------:R3:W-:Y:S02]  /*50c60*/  STL.64 [R1+0x41e8], R24 ;  /* 0x0041e81801007387 */ /* 0x0007e40000100a00 */
[----:B------:R-:W-:Y:S02]  /*50c70*/  STL.64 [R1+0x4150], R4 ;  /* 0x0041500401007387 */ /* 0x000fe40000100a00 */
[----:B---3--:R-:W-:Y:S02]  /*50c80*/  IMAD.MOV.U32 R24, RZ, RZ, R15 ;  /* 0x000000ffff187224 */ /* 0x008fe400078e000f */
[----:B------:R-:W-:-:S05]  /*50c90*/  IMAD.MOV.U32 R25, RZ, RZ, R14 ;  /* 0x000000ffff197224 */ /* 0x000fca00078e000e */
[----:B------:R0:W-:Y:S02]  /*50ca0*/  STL.64 [R1+0x4200], R24 ;  /* 0x0042001801007387 */ /* 0x0001e40000100a00 */
[----:B0-----:R-:W-:Y:S02]  /*50cb0*/  IMAD.MOV.U32 R24, RZ, RZ, R11 ;  /* 0x000000ffff187224 */ /* 0x001fe400078e000b */
[----:B------:R-:W-:-:S05]  /*50cc0*/  IMAD.MOV.U32 R25, RZ, RZ, R10 ;  /* 0x000000ffff197224 */ /* 0x000fca00078e000a */
[----:B------:R0:W-:Y:S02]  /*50cd0*/  STL.64 [R1+0x4218], R24 ;  /* 0x0042181801007387 */ /* 0x0001e40000100a00 */
[----:B0-----:R-:W-:Y:S02]  /*50ce0*/  IMAD.MOV.U32 R24, RZ, RZ, R2 ;  /* 0x000000ffff187224 */ /* 0x001fe400078e0002 */
[----:B------:R-:W-:-:S05]  /*50cf0*/  IMAD.MOV.U32 R25, RZ, RZ, R0 ;  /* 0x000000ffff197224 */ /* 0x000fca00078e0000 */
[----:B------:R-:W-:Y:S01]  /*50d00*/  STL.64 [R1+0x4230], R24 ;  /* 0x0042301801007387 */ /* 0x000fe20000100a00 */
[----:B------:R-:W3:Y:S02]  /*50d10*/  LDL.LU.64 R8, [R1+0x570] ;  /* 0x0005700001087983 */ /* 0x000ee40000300a00 */
[----:B------:R-:W4:Y:S02]  /*50d20*/  LDL.LU.64 R10, [R1+0x578] ;  /* 0x00057800010a7983 */ /* 0x000f240000300a00 */
[----:B----4-:R-:W-:Y:S01]  /*50d30*/  STL.64 [R1+0x4198], R10 ;  /* 0x0041980a01007387 */ /* 0x010fe20000100a00 */
[----:B---3--:R0:W-:Y:S03]  /*50d40*/  STL.64 [R1+0x4190], R8 ;  /* 0x0041900801007387 */ /* 0x0081e60000100a00 */
[----:B0-----:R-:W3:Y:S01]  /*50d50*/  LDL.LU.64 R8, [R1+0x580] ;  /* 0x0005800001087983 */ /* 0x001ee20000300a00 */
[----:B------:R-:W4:Y:S03]  /*50d60*/  LDL.LU.64 R10, [R1+0x588] ;  /* 0x00058800010a7983 */ /* 0x000f260000300a00 */
        /* <DEDUP_REMOVED lines=23> */
[----:B------:R-:W4:Y:S02]  /*50ee0*/  LDL.LU.64 R10, [R1+0x738] ;  /* 0x00073800010a7983 */ /* 0x000f240000300a00 */
[----:B--2---:R-:W-:-:S02]  /*50ef0*/  IMAD.MOV.U32 R24, RZ, RZ, R7 ;  /* 0x000000ffff187224 */ /* 0x004fc400078e0007 */
[----:B------:R-:W-:Y:S01]  /*50f00*/  IMAD.MOV.U32 R25, RZ, RZ, R6 ;  /* 0x000000ffff197224 */ /* 0x000fe200078e0006 */
[----:B----4-:R-:W-:Y:S01]  /*50f10*/  STL.64 [R1+0x4240], R10 ;  /* 0x0042400a01007387 */ /* 0x010fe20000100a00 */
[----:B---3--:R0:W-:Y:S03]  /*50f20*/  STL.64 [R1+0x4238], R8 ;  /* 0x0042380801007387 */ /* 0x0081e60000100a00 */
[----:B0-----:R-:W2:Y:S01]  /*50f30*/  LDL.LU.64 R8, [R1+0x740] ;  /* 0x0007400001087983 */ /* 0x001ea20000300a00 */
[----:B------:R-:W2:Y:S02]  /*50f40*/  LDL.LU.64 R10, [R1+0x748] ;  /* 0x00074800010a7983 */ /* 0x000ea40000300a00 */
[----:B------:R-:W3:Y:S02]  /*50f50*/  LDL.LU.64 R4, [R1+0x550] ;  /* 0x0005500001047983 */ /* 0x000ee40000300a00 */
[----:B------:R-:W3:Y:S01]  /*50f60*/  LDL.LU.64 R6, [R1+0x558] ;  /* 0x0005580001067983 */ /* 0x000ee20000300a00 */
[----:B------:R-:W4:Y:S04]  /*50f70*/  LDL.LU.64 R12, [R1] ;  /* 0x00000000010c7983 */ /* 0x000f280000300a00 */
[----:B------:R-:W0:Y:S04]  /*50f80*/  S2R R27, SR_TID.X ;  /* 0x00000000001b7919 */ /* 0x000e280000002100 */
[----:B------:R-:W1:Y:S01]  /*50f90*/  S2R R28, SR_TID.X ;  /* 0x00000000001c7919 */ /* 0x000e620000002100 */
[----:B0-----:R-:W-:Y:S01]  /*50fa0*/  LOP3.LUT R27, R27, 0x7, RZ, 0xc0, !PT ;  /* 0x000000071b1b7812 */ /* 0x001fe200078ec0ff */
[----:B-1----:R-:W-:-:S04]  /*50fb0*/  IMAD.SHL.U32 R3, R28, 0x2, RZ ;  /* 0x000000021c037824 */ /* 0x002fc800078e00ff */
[----:B------:R-:W-:Y:S02]  /*50fc0*/  IMAD R27, R27, 0x90, RZ ;  /* 0x000000901b1b7824 */ /* 0x000fe400078e02ff */
[----:B------:R-:W-:-:S03]  /*50fd0*/  IMAD.SHL.U32 R16, R28, 0x40, RZ ;  /* 0x000000401c107824 */ /* 0x000fc600078e00ff */
[----:B------:R-:W-:-:S04]  /*50fe0*/  LOP3.LUT R3, R27, 0x10, R3, 0x78, !PT ;  /* 0x000000101b037812 */ /* 0x000fc800078e7803 */
[----:B------:R-:W-:Y:S01]  /*50ff0*/  LOP3.LUT R3, R3, 0x400, R16, 0xf8, !PT ;  /* 0x0000040003037812 */ /* 0x000fe200078ef810 */
[----:B----4-:R0:W-:Y:S04]  /*51000*/  STL.64 [R1+0x4158], R12 ;  /* 0x0041580c01007387 */ /* 0x0101e80000100a00 */
[----:B0-----:R-:W4:Y:S01]  /*51010*/  LDL.64 R12, [R1+0x10] ;  /* 0x00001000010c7983 */ /* 0x001f220000100a00 */
[----:B------:R-:W-:-:S05]  /*51020*/  LOP3.LUT R3, R3, 0x60, RZ, 0x3c, !PT ;  /* 0x0000006003037812 */ /* 0x000fca00078e3cff */
[----:B------:R-:W0:Y:S01]  /*51030*/  LDSM.16.MT88.4 R16, [R3+0x20000] ;  /* 0x020000000310783b */ /* 0x000e220000004200 */
[C---:B--2---:R-:W-:Y:S03]  /*51040*/  HMMA.16816.F32.BF16 R24, R20.reuse, R24, R8 ;  /* 0x000000181418723c */ /* 0x044fe60000041808 */
[----:B----4-:R1:W-:Y:S04]  /*51050*/  STL.64 [R1+0x4170], R12 ;  /* 0x0041700c01007387 */ /* 0x0103e80000100a00 */
[----:B-1----:R-:W2:Y:S01]  /*51060*/  LDL.LU.64 R12, [R1+0x20] ;  /* 0x00002000010c7983 */ /* 0x002ea20000300a00 */
[----:B0-----:R-:W-:Y:S02]  /*51070*/  STL.64 [R1+0x40c8], R18 ;  /* 0x0040c81201007387 */ /* 0x001fe40000100a00 */
[----:B------:R0:W-:Y:S02]  /*51080*/  STL.64 [R1+0x40c0], R16 ;  /* 0x0040c01001007387 */ /* 0x0001e40000100a00 */
[----:B0-----:R-:W3:Y:S01]  /*51090*/  LDL.LU.64 R16, [R1+0x40] ;  /* 0x0000400001107983 */ /* 0x001ee20000300a00 */
[----:B------:R-:W4:Y:S02]  /*510a0*/  LDL.LU.64 R10, [R1+0x4240] ;  /* 0x00424000010a7983 */ /* 0x000f240000300a00 */
[----:B------:R-:W4:Y:S08]  /*510b0*/  LDL.LU.64 R8, [R1+0x4238] ;  /* 0x0042380001087983 */ /* 0x000f300000300a00 */
[----:B------:R0:W-:Y:S01]  /*510c0*/  STL.64 [R1+0x340], R24 ;  /* 0x0003401801007387 */ /* 0x0001e20000100a00 */
[----:B------:R4:W-:Y:S04]  /*510d0*/  STL.64 [R1+0x348], R26 ;  /* 0x0003481a01007387 */ /* 0x0009e80000100a00 */
[----:B0-----:R-:W4:Y:S02]  /*510e0*/  LDL.LU.64 R24, [R1+0x4230] ;  /* 0x0042300001187983 */ /* 0x001f240000300a00 */
[C---:B----4-:R-:W-:Y:S02]  /*510f0*/  HMMA.16816.F32.BF16 R24, R20.reuse, R24, R8 ;  /* 0x000000181418723c */ /* 0x050fe40000041808 */
[----:B------:R-:W4:Y:S01]  /*51100*/  LDL.LU.64 R10, [R1+0x4228] ;  /* 0x00422800010a7983 */ /* 0x000f220000300a00 */
[----:B------:R-:W4:Y:S11]  /*51110*/  LDL.LU.64 R8, [R1+0x4220] ;  /* 0x0042200001087983 */ /* 0x000f360000300a00 */
[----:B------:R-:W-:Y:S09]  /*51120*/  @!UPT UIADD3 URZ, URZ, URZ, URZ ;  /* 0x0000003f3f3ff290 */ /* 0x000ff2000fffe03f */
[----:B------:R0:W-:Y:S01]  /*51130*/  STL.64 [R1+0x330], R24 ;  /* 0x0003301801007387 */ /* 0x0001e20000100a00 */
[----:B------:R4:W-:Y:S03]  /*51140*/  STL.64 [R1+0x338], R26 ;  /* 0x0003381a01007387 */ /* 0x0009e60000100a00 */
        /* <DEDUP_REMOVED lines=35> */
[----:B0-----:R-:W4:Y:S01]  /*51380*/  LDL.LU.64 R24, [R1+0x41a0] ;  /* 0x0041a00001187983 */ /* 0x001f220000300a00 */
[----:B------:R-:W2:Y:S01]  /*51390*/  LDL R3, [R1+0x694] ;  /* 0x0006940001037983 */ /* 0x000ea20000100800 */
[C---:B----4-:R-:W-:Y:S02]  /*513a0*/  HMMA.16816.F32.BF16 R24, R20.reuse, R24, R8 ;  /* 0x000000181418723c */ /* 0x050fe40000041808 */
[----:B------:R-:W4:Y:S01]  /*513b0*/  LDL.LU.64 R10, [R1+0x4198] ;  /* 0x00419800010a7983 */ /* 0x000f220000300a00 */
[----:B------:R-:W4:Y:S11]  /*513c0*/  LDL.LU.64 R8, [R1+0x4190] ;  /* 0x0041900001087983 */ /* 0x000f360000300a00 */
[----:B------:R-:W-:Y:S09]  /*513d0*/  @!UPT UIADD3 URZ, URZ, URZ, URZ ;  /* 0x0000003f3f3ff290 */ /* 0x000ff2000fffe03f */
[----:B------:R0:W-:Y:S01]  /*513e0*/  STL.64 [R1+0x2d0], R24 ;  /* 0x0002d01801007387 */ /* 0x0001e20000100a00 */
[----:B------:R1:W-:Y:S03]  /*513f0*/  STL.64 [R1+0x2d8], R26 ;  /* 0x0002d81a01007387 */ /* 0x0003e60000100a00 */
[----:B0-----:R-:W4:Y:S02]  /*51400*/  LDL.LU.64 R24, [R1+0x4188] ;  /* 0x0041880001187983 */ /* 0x001f240000300a00 */
[C---:B----4-:R-:W-:Y:S01]  /*51410*/  HMMA.16816.F32.BF16 R8, R20.reuse, R24, R8 ;  /* 0x000000181408723c */ /* 0x050fe20000041808 */
[----:B------:R-:W-:Y:S02]  /*51420*/  IMAD.MOV.U32 R2, RZ, RZ, R24 ;  /* 0x000000ffff027224 */ /* 0x000fe400078e0018 */
[----:B------:R-:W-:Y:S11]  /*51430*/  IMAD.MOV.U32 R0, RZ, RZ, R25 ;  /* 0x000000ffff007224 */ /* 0x000ff600078e0019 */
[----:B------:R-:W-:Y:S09]  /*51440*/  @!UPT UIADD3 URZ, URZ, URZ, URZ ;  /* 0x0000003f3f3ff290 */ /* 0x000ff2000fffe03f */
[----:B------:R-:W-:Y:S01]  /*51450*/  STL.64 [R1+0x2c0], R8 ;  /* 0x0002c00801007387 */ /* 0x000fe20000100a00 */
[----:B------:R3:W-:Y:S02]  /*51460*/  STL.64 [R1+0x2c8], R10 ;  /* 0x0002c80a01007387 */ /* 0x0007e40000100a00 */
[----:B-1----:R-:W2:Y:S02]  /*51470*/  LDL.LU.64 R26, [R1+0x4180] ;  /* 0x00418000011a7983 */ /* 0x002ea40000300a00 */
[----:B------:R-:W2:Y:S01]  /*51480*/  LDL.LU.64 R24, [R1+0x4178] ;  /* 0x0041780001187983 */ /* 0x000ea20000300a00 */
[----:B---3--:R-:W-:Y:S01]  /*51490*/  HMMA.16816.F32.BF16 R8, R20, R16, R4 ;  /* 0x000000101408723c */ /* 0x008fe20000041804 */
[----:B------:R-:W3:Y:S01]  /*514a0*/  LDL.LU.64 R4, [R1+0x680] ;  /* 0x0006800001047983 */ /* 0x000ee20000300a00 */
[----:B------:R-:W4:Y:S11]  /*514b0*/  LDL.LU.64 R6, [R1+0x688] ;  /* 0x0006880001067983 */ /* 0x000f360000300a00 */
[----:B------:R-:W-:Y:S10]  /*514c0*/  @!UPT UIADD3 URZ, URZ, URZ, URZ ;  /* 0x0000003f3f3ff290 */ /* 0x000ff4000fffe03f */
[----:B------:R-:W-:Y:S01]  /*514d0*/  STL.64 [R1+0x230], R8 ;  /* 0x0002300801007387 */ /* 0x000fe20000100a00 */
[----:B------:R-:W-:Y:S03]  /*514e0*/  STL.64 [R1+0x238], R10 ;  /* 0x0002380a01007387 */ /* 0x000fe60000100a00 */
[----:B----4-:R-:W-:Y:S01]  /*514f0*/  STL.64 [R1+0x4168], R6 ;  /* 0x0041680601007387 */ /* 0x010fe20000100a00 */
[----:B---3--:R0:W-:Y:S03]  /*51500*/  STL.64 [R1+0x4160], R4 ;  /* 0x0041600401007387 */ /* 0x0081e60000100a00 */
[----:B0-----:R-:W3:Y:S01]  /*51510*/  LDL.LU.64 R4, [R1+0x6a0] ;  /* 0x0006a00001047983 */ /* 0x001ee20000300a00 */
[----:B------:R-:W3:Y:S02]  /*51520*/  LDL.LU.64 R6, [R1+0x6a8] ;  /* 0x0006a80001067983 */ /* 0x000ee40000300a00 */
[----:B------:R-:W4:Y:S02]  /*51530*/  LDL.LU.64 R8, [R1+0x670] ;  /* 0x0006700001087983 */ /* 0x000f240000300a00 */
[----:B------:R-:W4:Y:S01]  /*51540*/  LDL.LU.64 R10, [R1+0x678] ;  /* 0x00067800010a7983 */ /* 0x000f220000300a00 */
[----:B------:R-:W2:Y:S04]  /*51550*/  LDL.LU.64 R20, [R1+0x30] ;  /* 0x0000300001147983 */ /* 0x000ea80000300a00 */
[----:B--2---:R0:W-:Y:S04]  /*51560*/  STL.64 [R1+0x4128], R20 ;  /* 0x0041281401007387 */ /* 0x0041e80000100a00 */
[----:B0-----:R-:W2:Y:S01]  /*51570*/  LDL.LU.64 R20, [R1+0x650] ;  /* 0x0006500001147983 */ /* 0x001ea20000300a00 */
[----:B------:R-:W2:Y:S03]  /*51580*/  LDL.LU.64 R22, [R1+0x658] ;  /* 0x0006580001167983 */ /* 0x000ea60000300a00 */
[----:B--2---:R-:W-:Y:S01]  /*51590*/  STL.64 [R1+0x4138], R22 ;  /* 0x0041381601007387 */ /* 0x004fe20000100a00 */
[----:B------:R0:W-:Y:S03]  /*515a0*/  STL.64 [R1+0x4130], R20 ;  /* 0x0041301401007387 */ /* 0x0001e60000100a00 */
[----:B0-----:R-:W2:Y:S01]  /*515b0*/  LDL.LU.64 R20, [R1+0x660] ;  /* 0x0006600001147983 */ /* 0x001ea20000300a00 */
[----:B------:R-:W2:Y:S02]  /*515c0*/  LDL.LU.64 R22, [R1+0x668] ;  /* 0x0006680001167983 */ /* 0x000ea40000300a00 */
[----:B------:R0:W-:Y:S02]  /*515d0*/  STL.64 [R1+0x40d8], R16 ;  /* 0x0040d81001007387 */ /* 0x0001e40000100a00 */
[----:B0-----:R-:W2:Y:S01]  /*515e0*/  LDL.LU.64 R16, [R1+0x6b0] ;  /* 0x0006b00001107983 */ /* 0x001ea20000300a00 */
[----:B------:R-:W2:Y:S02]  /*515f0*/  LDL.LU.64 R18, [R1+0x6b8] ;  /* 0x0006b80001127983 */ /* 0x000ea40000300a00 */
[C---:B--2---:R-:W-:Y:S11]  /*51600*/  HMMA.16816.F32.BF16 R16, R24.reuse, R12, R16 ;  /* 0x0000000c1810723c */ /* 0x044ff60000041810 */
[----:B------:R-:W-:Y:S11]  /*51610*/  @!UPT UIADD3 URZ, URZ, URZ, URZ ;  /* 0x0000003f3f3ff290 */ /* 0x000ff6000fffe03f */
[----:B------:R-:W-:Y:S01]  /*51620*/  @!UPT UIADD3 URZ, URZ, URZ, URZ ;  /* 0x0000003f3f3ff290 */ /* 0x000fe2000fffe03f */
[----:B------:R-:W-:Y:S01]  /*51630*/  STL.64 [R1+0x220], R16 ;  /* 0x0002201001007387 */ /* 0x000fe20000100a00 */
[----:B------:R0:W-:Y:S02]  /*51640*/  STL.64 [R1+0x228], R18 ;  /* 0x0002281201007387 */ /* 0x0001e40000100a00 */
[----:B0-----:R-:W-:Y:S02]  /*51650*/  IMAD.MOV.U32 R19, RZ, RZ, R12 ;  /* 0x000000ffff137224 */ /* 0x001fe400078e000c */
[----:B------:R-:W-:Y:S02]  /*51660*/  IMAD.MOV.U32 R18, RZ, RZ, R13 ;  /* 0x000000ffff127224 */ /* 0x000fe400078e000d */
[----:B------:R-:W3:Y:S02]  /*51670*/  LDL.LU.64 R12, [R1+0x4170] ;  /* 0x00417000010c7983 */ /* 0x000ee40000300a00 */
[C---:B---3--:R-:W-:Y:S01]  /*51680*/  HMMA.16816.F32.BF16 R4, R24.reuse, R12, R4 ;  /* 0x0000000c1804723c */ /* 0x048fe20000041804 */
[----:B------:R-:W-:Y:S11]  /*51690*/  IMAD.MOV.U32 R29, RZ, RZ, R13 ;  /* 0x000000ffff1d7224 */ /* 0x000ff600078e000d */
[----:B------:R-:W-:Y:S11]  /*516a0*/  @!UPT UIADD3 URZ, URZ, URZ, URZ ;  /* 0x0000003f3f3ff290 */ /* 0x000ff6000fffe03f */
[----:B------:R-:W-:Y:S01]  /*516b0*/  STL.64 [R1+0x210], R4 ;  /* 0x0002100401007387 */ /* 0x000fe20000100a00 */
[----:B------:R0:W-:Y:S03]  /*516c0*/  STL.64 [R1+0x218], R6 ;  /* 0x0002180601007387 */ /* 0x0001e60000100a00 */
[----:B0-----:R-:W2:Y:S01]  /*516d0*/  LDL.LU.64 R6, [R1+0x4168] ;  /* 0x0041680001067983 */ /* 0x001ea20000300a00 */
[----:B------:R-:W2:Y:S02]  /*516e0*/  LDL.LU.64 R4, [R1+0x4160] ;  /* 0x0041600001047983 */ /* 0x000ea40000300a00 */
[----:B------:R-:W2:Y:S02]  /*516f0*/  LDL.LU.64 R12, [R1+0x4158] ;  /* 0x00415800010c7983 */ /* 0x000ea40000300a00 */
        /* <DEDUP_REMOVED lines=8> */
[----:B------:R-:W4:Y:S02]  /*51780*/  LDL.LU.64 R12, [R1+0x4148] ;  /* 0x00414800010c7983 */ /* 0x000f240000300a00 */
[C---:B----4-:R-:W-:Y:S11]  /*51790*/  HMMA.16816.F32.BF16 R8, R24.reuse, R12, R8 ;  /* 0x0000000c1808723c */ /* 0x050ff60000041808 */
[----:B------:R-:W-:Y:S11]  /*517a0*/  @!UPT UIADD3 URZ, URZ, URZ, URZ ;  /* 0x0000003f3f3ff290 */ /* 0x000ff6000fffe03f */
[----:B------:R-:W-:Y:S01]  /*517b0*/  @!UPT UIADD3 URZ, URZ, URZ, URZ ;  /* 0x0000003f3f3ff290 */ /* 0x000fe2000fffe03f */
[----:B------:R0:W-:Y:S01]  /*517c0*/  STL.64 [R1+0x1f0], R8 ;  /* 0x0001f00801007387 */ /* 0x0001e20000100a00 */
[----:B------:R-:W-:Y:S03]  /*517d0*/  STL.64 [R1+0x1f8], R10 ;  /* 0x0001f80a01007387 */ /* 0x000fe60000100a00 */
[----:B0-----:R-:W3:Y:S02]  /*517e0*/  LDL.LU.64 R8, [R1+0x4140] ;  /* 0x0041400001087983 */ /* 0x001ee40000300a00 */
[C---:B---3--:R-:W-:Y:S11]  /*517f0*/  HMMA.16816.F32.BF16 R20, R24.reuse, R8, R20 ;  /* 0x000000081814723c */ /* 0x048ff60000041814 */
[----:B------:R-:W-:Y:S11]  /*51800*/  @!UPT UIADD3 URZ, URZ, URZ, URZ ;  /* 0x0000003f3f3ff290 */ /* 0x000ff6000fffe03f */
[----:B------:R-:W-:Y:S01]  /*51810*/  @!UPT UIADD3 URZ, URZ, URZ, URZ ;  /* 0x0000003f3f3ff290 */ /* 0x000fe2000fffe03f */
[----:B------:R-:W-:Y:S01]  /*51820*/  STL.64 [R1+0x1e0], R20 ;  /* 0x0001e01401007387 */ /* 0x000fe20000100a00 */
[----:B------:R0:W-:Y:S03]  /*51830*/  STL.64 [R1+0x1e8], R22 ;  /* 0x0001e81601007387 */ /* 0x0001e60000100a00 */
[----:B0-----:R-:W2:Y:S01]  /*51840*/  LDL.LU.64 R22, [R1+0x4138] ;  /* 0x0041380001167983 */ /* 0x001ea20000300a00 */
[----:B------:R-:W2:Y:S02]  /*51850*/  LDL.LU.64 R20, [R1+0x4130] ;  /* 0x0041300001147983 */ /* 0x000ea40000300a00 */
[----:B------:R0:W-:Y:S02]  /*51860*/  STL.64 [R1+0x4120], R8 ;  /* 0x0041200801007387 */ /* 0x0001e40000100a00 */
[----:B0-----:R-:W3:Y:S01]  /*51870*/  LDL.LU.64 R8, [R1+0x640] ;  /* 0x0006400001087983 */ /* 0x001ee20000300a00 */
[----:B------:R-:W3:Y:S01]  /*51880*/  LDL.LU.64 R10, [R1+0x648] ;  /* 0x00064800010a7983 */ /* 0x000ee20000300a00 */
[C---:B--2---:R-:W-:Y:S11]  /*51890*/  HMMA.16816.F32.BF16 R20, R24.reuse, R4, R20 ;  /* 0x000000041814723c */ /* 0x044ff60000041814 */
[----:B------:R-:W-:Y:S11]  /*518a0*/  @!UPT UIADD3 URZ, URZ, URZ, URZ ;  /* 0x0000003f3f3ff290 */ /* 0x000ff6000fffe03f */
[----:B------:R-:W-:Y:S01]  /*518b0*/  @!UPT UIADD3 URZ, URZ, URZ, URZ ;  /* 0x0000003f3f3ff290 */ /* 0x000fe2000fffe03f */
[----:B------:R0:W-:Y:S01]  /*518c0*/  STL.64 [R1+0x1d0], R20 ;  /* 0x0001d01401007387 */ /* 0x0001e20000100a00 */
[----:B------:R-:W-:Y:S03]  /*518d0*/  STL.64 [R1+0x1d8], R22 ;  /* 0x0001d81601007387 */ /* 0x000fe60000100a00 */
[----:B0-----:R-:W3:Y:S01]  /*518e0*/  LDL.LU.64 R20, [R1+0x4128] ;  /* 0x0041280001147983 */ /* 0x001ee20000300a00 */
[----:B------:R-:W-:Y:S01]  /*518f0*/  STL.64 [R1+0x40d0], R4 ;  /* 0x0040d00401007387 */ /* 0x000fe20000100a00 */
[----:B---3--:R-:W-:Y:S11]  /*51900*/  HMMA.16816.F32.BF16 R8, R24, R20, R8 ;  /* 0x000000141808723c */ /* 0x008ff60000041808 */
[----:B------:R-:W-:Y:S11]  /*51910*/  @!UPT UIADD3 URZ, URZ, URZ, URZ ;  /* 0x0000003f3f3ff290 */ /* 0x000ff6000fffe03f */
[----:B------:R-:W-:Y:S01]  /*51920*/  @!UPT UIADD3 URZ, URZ, URZ, URZ ;  /* 0x0000003f3f3ff290 */ /* 0x000fe2000fffe03f */
[----:B------:R0:W-:Y:S01]  /*51930*/  STL.64 [R1+0x1c0], R8 ;  /* 0x0001c00801007387 */ /* 0x0001e20000100a00 */
[----:B------:R1:W-:Y:S03]  /*51940*/  STL.64 [R1+0x1c8], R10 ;  /* 0x0001c80a01007387 */ /* 0x0003e60000100a00 */
[----:B0-----:R-:W2:Y:S01]  /*51950*/  LDL.LU.64 R8, [R1+0x6c0] ;  /* 0x0006c00001087983 */ /* 0x001ea20000300a00 */
[----:B-1----:R-:W2:Y:S02]  /*51960*/  LDL.LU.64 R10, [R1+0x6c8] ;  /* 0x0006c800010a7983 */ /* 0x002ea40000300a00 */
[----:B------:R-:W3:Y:S02]  /*51970*/  LDL.LU.64 R4, [R1+0x90] ;  /* 0x0000900001047983 */ /* 0x000ee40000300a00 */
[----:B------:R-:W-:Y:S02]  /*51980*/  IMAD.MOV.U32 R14, RZ, RZ, R20 ;  /* 0x000000ffff0e7224 */ /* 0x000fe400078e0014 */
[----:B------:R-:W-:-:S02]  /*51990*/  IMAD.MOV.U32 R15, RZ, RZ, R21 ;  /* 0x000000ffff0f7224 */ /* 0x000fc400078e0015 */
[----:B------:R-:W0:Y:S04]  /*519a0*/  LDSM.16.MT88.4 R20, [R3+0x20800] ;  /* 0x020800000314783b */ /* 0x000e280000004200 */
[----:B------:R-:W-:Y:S04]  /*519b0*/  STL.64 [R1+0x4118], R6 ;  /* 0x0041180601007387 */ /* 0x000fe80000100a00 */
[----:B---3--:R-:W-:Y:S01]  /*519c0*/  STL.64 [R1+0x4110], R4 ;  /* 0x0041100401007387 */ /* 0x008fe20000100a00 */
[----:B------:R-:W-:Y:S02]  /*519d0*/  STL.64 [R1+0x4070], R14 ;  /* 0x0040700e01007387 */ /* 0x000fe40000100a00 */
[----:B------:R1:W-:Y:S02]  /*519e0*/  STL.64 [R1+0x4068], R12 ;  /* 0x0040680c01007387 */ /* 0x0003e40000100a00 */
[----:B-1----:R-:W3:Y:S01]  /*519f0*/  LDL.LU.64 R12, [R1+0xa0] ;  /* 0x0000a000010c7983 */ /* 0x002ee20000300a00 */
[----:B------:R-:W4:Y:S02]  /*51a00*/  LDL.LU.64 R4, [R1+0x530] ;  /* 0x0005300001047983 */ /* 0x000f240000300a00 */
[----:B------:R-:W4:Y:S02]  /*51a10*/  LDL.LU.64 R6, [R1+0x538] ;  /* 0x0005380001067983 */ /* 0x000f240000300a00 */
[----:B0-----:R-:W-:Y:S01]  /*51a20*/  STL.64 [R1+0x3f88], R22 ;  /* 0x003f881601007387 */ /* 0x001fe20000100a00 */
[----:B------:R0:W-:Y:S02]  /*51a30*/  STL.64 [R1+0x3f80], R20 ;  /* 0x003f801401007387 */ /* 0x0001e40000100a00 */
[----:B0-----:R-:W-:-:S02]  /*51a40*/  IMAD.MOV.U32 R20, RZ, RZ, R2 ;  /* 0x000000ffff147224 */ /* 0x001fc400078e0002 */
[----:B------:R-:W-:-:S05]  /*51a50*/  IMAD.MOV.U32 R21, RZ, RZ, R0 ;  /* 0x000000ffff157224 */ /* 0x000fca00078e0000 */
[----:B------:R0:W-:Y:S04]  /*51a60*/  STL.64 [R1+0x40e0], R20 ;  /* 0x0040e01401007387 */ /* 0x0001e80000100a00 */
[----:B0-----:R-:W2:Y:S01]  /*51a70*/  LDL.LU.64 R20, [R1+0xc0] ;  /* 0x0000c00001147983 */ /* 0x001ea20000300a00 */
[----:B------:R-:W3:Y:S02]  /*51a80*/  LDL.LU.64 R16, [R1+0x60] ;  /* 0x0000600001107983 */ /* 0x000ee40000300a00 */
[----:B------:R-:W-:Y:S01]  /*51a90*/  STL.64 [R1+0x40f0], R18 ;  /* 0x0040f01201007387 */ /* 0x000fe20000100a00 */
[C---:B--2---:R-:W-:Y:S01]  /*51aa0*/  HMMA.16816.F32.BF16 R8, R24.reuse, R20, R8 ;  /* 0x000000141808723c */ /* 0x044fe20000041808 */
[----:B---3--:R0:W-:Y:S04]  /*51ab0*/  STL.64 [R1+0x40e8], R16 ;  /* 0x0040e81001007387 */ /* 0x0081e80000100a00 */
[----:B0-----:R-:W2:Y:S01]  /*51ac0*/  LDL.LU.64 R16, [R1+0x520] ;  /* 0x0005200001107983 */ /* 0x001ea20000300a00 */
[----:B------:R-:W2:Y:S11]  /*51ad0*/  LDL.LU.64 R18, [R1+0x528] ;  /* 0x0005280001127983 */ /* 0x000eb60000300a00 */
[----:B------:R-:W-:Y:S06]  /*51ae0*/  @!UPT UIADD3 URZ, URZ, URZ, URZ ;  /* 0x0000003f3f3ff290 */ /* 0x000fec000fffe03f */
[----:B------:R0:W-:Y:S01]  /*51af0*/  STL.64 [R1+0x1b0], R8 ;  /* 0x0001b00801007387 */ /* 0x0001e20000100a00 */
[----:B------:R1:W-:Y:S03]  /*51b00*/  STL.64 [R1+0x1b8], R10 ;  /* 0x0001b80a01007387 */ /* 0x0003e60000100a00 */
[----:B0-----:R-:W3:Y:S01]  /*51b10*/  LDL.LU.64 R8, [R1+0x4120] ;  /* 0x0041200001087983 */ /* 0x001ee20000300a00 */
[----:B-1----:R-:W-:Y:S02]  /*51b20*/  IMAD.MOV.U32 R10, RZ, RZ, R20 ;  /* 0x000000ffff0a7224 */ /* 0x002fe400078e0014 */
[----:B------:R-:W-:Y:S02]  /*51b30*/  IMAD.MOV.U32 R11, RZ, RZ, R21 ;  /* 0x000000ffff0b7224 */ /* 0x000fe400078e0015 */
[----:B------:R-:W2:Y:S01]  /*51b40*/  LDL.LU.64 R20, [R1+0x510] ;  /* 0x0005100001147983 */ /* 0x000ea20000300a00 */
[----:B------:R-:W2:Y:S02]  /*51b50*/  LDL.LU.64 R22, [R1+0x518] ;  /* 0x0005180001167983 */ /* 0x000ea40000300a00 */
[----:B------:R-:W-:Y:S01]  /*51b60*/  STL.64 [R1+0x4060], R10 ;  /* 0x0040600a01007387 */ /* 0x000fe20000100a00 */
[----:B---3--:R0:W-:Y:S04]  /*51b70*/  STL.64 [R1+0x4058], R8 ;  /* 0x0040580801007387 */ /* 0x0081e80000100a00 */
[----:B0-----:R-:W4:Y:S02]  /*51b80*/  LDL.LU.64 R8, [R1+0xb0] ;  /* 0x0000b00001087983 */ /* 0x001f240000300a00 */
[----:B----4-:R-:W-:Y:S01]  /*51b90*/  HMMA.16816.F32.BF16 R4, R24, R8, R4 ;  /* 0x000000081804723c */ /* 0x010fe20000041804 */
[----:B------:R-:W-:-:S02]  /*51ba0*/  IMAD.MOV.U32 R0, RZ, RZ, R8 ;  /* 0x000000ffff007224 */ /* 0x000fc400078e0008 */
[----:B------:R-:W-:-:S05]  /*51bb0*/  IMAD.MOV.U32 R2, RZ, RZ, R9 ;  /* 0x000000ffff027224 */ /* 0x000fca00078e0009 */
[----:B--2---:R-:W-:Y:S11]  /*51bc0*/  HMMA.16816.F32.BF16 R8, R24, R12, R16 ;  /* 0x0000000c1808723c */ /* 0x004ff60000041810 */
[----:B------:R-:W-:Y:S04]  /*51bd0*/  @!UPT UIADD3 URZ, URZ, URZ, URZ ;  /* 0x0000003f3f3ff290 */ /* 0x000fe8000fffe03f */
[----:B------:R-:W-:Y:S01]  /*51be0*/  STL.64 [R1+0x1a0], R4 ;  /* 0x0001a00401007387 */ /* 0x000fe20000100a00 */
[----:B------:R0:W-:Y:S03]  /*51bf0*/  STL.64 [R1+0x1a8], R6 ;  /* 0x0001a80601007387 */ /* 0x0001e60000100a00 */
[----:B0-----:R-:W2:Y:S01]  /*51c00*/  LDL.LU.64 R6, [R1+0x4118] ;  /* 0x0041180001067983 */ /* 0x001ea20000300a00 */
[----:B------:R-:W3:Y:S03]  /*51c10*/  LDL.LU.64 R4, [R1+0x4110] ;  /* 0x0041100001047983 */ /* 0x000ee60000300a00 */
[----:B------:R0:W-:Y:S02]  /*51c20*/  STL.64 [R1+0x190], R8 ;  /* 0x0001900801007387 */ /* 0x0001e40000100a00 */
[----:B------:R1:W-:Y:S01]  /*51c30*/  STL.64 [R1+0x198], R10 ;  /* 0x0001980a01007387 */ /* 0x0003e20000100a00 */
[----:B0-----:R-:W4:Y:S01]  /*51c40*/  LDL.LU.64 R8, [R1+0x500] ;  /* 0x0005000001087983 */ /* 0x001f220000300a00 */
[----:B-1----:R-:W4:Y:S02]  /*51c50*/  LDL.LU.64 R10, [R1+0x508] ;  /* 0x00050800010a7983 */ /* 0x002f240000300a00 */
[----:B------:R-:W2:Y:S02]  /*51c60*/  LDL.LU.64 R16, [R1+0x4f0] ;  /* 0x0004f00001107983 */ /* 0x000ea40000300a00 */
[----:B------:R-:W2:Y:S02]  /*51c70*/  LDL.LU.64 R18, [R1+0x4f8] ;  /* 0x0004f80001127983 */ /* 0x000ea40000300a00 */
[----:B------:R-:W-:-:S02]  /*51c80*/  IMAD.MOV.U32 R3, RZ, RZ, R12 ;  /* 0x000000ffff037224 */ /* 0x000fc400078e000c */
[----:B------:R-:W-:Y:S01]  /*51c90*/  IMAD.MOV.U32 R28, RZ, RZ, R13 ;  /* 0x000000ffff1c7224 */ /* 0x000fe200078e000d */
[----:B---3--:R-:W-:Y:S01]  /*51ca0*/  HMMA.16816.F32.BF16 R20, R24, R4, R20 ;  /* 0x000000041814723c */ /* 0x008fe20000041814 */
[----:B--2---:R-:W-:Y:S01]  /*51cb0*/  STL.64 [R1+0x4100], R18 ;  /* 0x0041001201007387 */ /* 0x004fe20000100a00 */
[----:B------:R0:W-:Y:S03]  /*51cc0*/  STL.64 [R1+0x40f8], R16 ;  /* 0x0040f81001007387 */ /* 0x0001e60000100a00 */
[----:B0-----:R-:W4:Y:S11]  /*51cd0*/  LDL.LU.64 R16, [R1+0x80] ;  /* 0x0000800001107983 */ /* 0x001f360000300a00 */
[----:B------:R-:W-:Y:S07]  /*51ce0*/  @!UPT UIADD3 URZ, URZ, URZ, URZ ;  /* 0x0000003f3f3ff290 */ /* 0x000fee000fffe03f */
[----:B------:R0:W-:Y:S02]  /*51cf0*/  STL.64 [R1+0x180], R20 ;  /* 0x0001801401007387 */ /* 0x0001e40000100a00 */
[----:B------:R-:W-:Y:S02]  /*51d00*/  IMAD.MOV.U32 R15, RZ, RZ, R4 ;  /* 0x000000ffff0f7224 */ /* 0x000fe400078e0004 */
[----:B------:R-:W-:Y:S01]  /*51d10*/  IMAD.MOV.U32 R14, RZ, RZ, R5 ;  /* 0x000000ffff0e7224 */ /* 0x000fe200078e0005 */
[----:B------:R1:W-:Y:S01]  /*51d20*/  STL.64 [R1+0x188], R22 ;  /* 0x0001881601007387 */ /* 0x0003e20000100a00 */
[----:B------:R-:W-:Y:S02]  /*51d30*/  IMAD.MOV.U32 R12, RZ, RZ, R7 ;  /* 0x000000ffff0c7224 */ /* 0x000fe400078e0007 */
[----:B------:R-:W-:Y:S01]  /*51d40*/  IMAD.MOV.U32 R13, RZ, RZ, R6 ;  /* 0x000000ffff0d7224 */ /* 0x000fe200078e0006 */
[----:B0-----:R-:W2:Y:S01]  /*51d50*/  LDL.LU.64 R20, [R1+0x4e0] ;  /* 0x0004e00001147983 */ /* 0x001ea20000300a00 */
[----:B-1----:R-:W2:Y:S03]  /*51d60*/  LDL.LU.64 R22, [R1+0x4e8] ;  /* 0x0004e80001167983 */ /* 0x002ea60000300a00 */
[----:B------:R-:W3:Y:S01]  /*51d70*/  LDL.LU.64 R4, [R1+0x440] ;  /* 0x0004400001047983 */ /* 0x000ee20000300a00 */
[----:B------:R-:W3:Y:S03]  /*51d80*/  LDL.LU.64 R6, [R1+0x448] ;  /* 0x0004480001067983 */ /* 0x000ee60000300a00 */
[----:B------:R-:W-:Y:S01]  /*51d90*/  STL.64 [R1+0x4090], R14 ;  /* 0x0040900e01007387 */ /* 0x000fe20000100a00 */
[----:B------:R0:W-:Y:S03]  /*51da0*/  STL.64 [R1+0x4088], R12 ;  /* 0x0040880c01007387 */ /* 0x0001e60000100a00 */
[----:B0-----:R-:W2:Y:S01]  /*51db0*/  LDL.LU R12, [R1+0x10] ;  /* 0x00001000010c7983 */ /* 0x001ea20000300800 */
[----:B------:R-:W-:-:S02]  /*51dc0*/  IMAD.MOV.U32 R13, RZ, RZ, R29 ;  /* 0x000000ffff0d7224 */ /* 0x000fc400078e001d */
[----:B------:R-:W3:Y:S01]  /*51dd0*/  LDL.LU R29, [R1+0x4108] ;  /* 0x00410800011d7983 */ /* 0x000ee20000300800 */
[C---:B----4-:R-:W-:Y:S02]  /*51de0*/  HMMA.16816.F32.BF16 R8, R24.reuse, R16, R8 ;  /* 0x000000101808723c */ /* 0x050fe40000041808 */
[----:B--2---:R0:W-:Y:S04]  /*51df0*/  STL.64 [R1+0x40a8], R12 ;  /* 0x0040a80c01007387 */ /* 0x0041e80000100a00 */
[----:B0-----:R-:W2:Y:S11]  /*51e00*/  LDL.LU.64 R12, [R1+0x70] ;  /* 0x00007000010c7983 */ /* 0x001eb60000300a00 */
[----:B------:R-:W-:Y:S06]  /*51e10*/  @!UPT UIADD3 URZ, URZ, URZ, URZ ;  /* 0x0000003f3f3ff290 */ /* 0x000fec000fffe03f */
[----:B------:R0:W-:Y:S02]  /*51e20*/  STL.64 [R1+0x170], R8 ;  /* 0x0001700801007387 */ /* 0x0001e40000100a00 */
[----:B------:R-:W-:Y:S02]  /*51e30*/  STL.64 [R1+0x178], R10 ;  /* 0x0001780a01007387 */ /* 0x000fe40000100a00 */
[----:B------:R-:W2:Y:S02]  /*51e40*/  LDL.LU.64 R18, [R1+0x4100] ;  /* 0x0041000001127983 */ /* 0x000ea40000300a00 */
[----:B0-----:R-:W-:Y:S02]  /*51e50*/  IMAD.MOV.U32 R9, RZ, RZ, R16 ;  /* 0x000000ffff097224 */ /* 0x001fe400078e0010 */
[----:B------:R-:W-:Y:S02]  /*51e60*/  IMAD.MOV.U32 R8, RZ, RZ, R17 ;  /* 0x000000ffff087224 */ /* 0x000fe400078e0011 */
[----:B------:R-:W2:Y:S02]  /*51e70*/  LDL.LU.64 R16, [R1+0x40f8] ;  /* 0x0040f80001107983 */ /* 0x000ea40000300a00 */
[C---:B--2---:R-:W-:Y:S11]  /*51e80*/  HMMA.16816.F32.BF16 R16, R24.reuse, R12, R16 ;  /* 0x0000000c1810723c */ /* 0x044ff60000041810 */
[----:B------:R-:W-:Y:S11]  /*51e90*/  @!UPT UIADD3 URZ, URZ, URZ, URZ ;  /* 0x0000003f3f3ff290 */ /* 0x000ff6000fffe03f */
[----:B------:R-:W-:Y:S01]  /*51ea0*/  @!UPT UIADD3 URZ, URZ, URZ, URZ ;  /* 0x0000003f3f3ff290 */ /* 0x000fe2000fffe03f */
[----:B------:R-:W-:Y:S01]  /*51eb0*/  STL.64 [R1+0x160], R16 ;  /* 0x0001601001007387 */ /* 0x000fe20000100a00 */
[----:B------:R0:W-:Y:S03]  /*51ec0*/  STL.64 [R1+0x168], R18 ;  /* 0x0001681201007387 */ /* 0x0001e60000100a00 */
[----:B0-----:R-:W2:Y:S01]  /*51ed0*/  LDL.LU.64 R18, [R1+0x40f0] ;  /* 0x0040f00001127983 */ /* 0x001ea20000300a00 */
[----:B------:R-:W4:Y:S02]  /*51ee0*/  LDL.LU.64 R16, [R1+0x40e8] ;  /* 0x0040e80001107983 */ /* 0x000f240000300a00 */
[----:B----4-:R-:W-:Y:S11]  /*51ef0*/  HMMA.16816.F32.BF16 R20, R24, R16, R20 ;  /* 0x000000101814723c */ /* 0x010ff60000041814 */
[----:B------:R-:W-:Y:S11]  /*51f00*/  @!UPT UIADD3 URZ, URZ, URZ, URZ ;  /* 0x0000003f3f3ff290 */ /* 0x000ff6000fffe03f */
[----:B------:R-:W-:Y:S01]  /*51f10*/  @!UPT UIADD3 URZ, URZ, URZ, URZ ;  /* 0x0000003f3f3ff290 */ /* 0x000fe2000fffe03f */
[----:B------:R0:W-:Y:S01]  /*51f20*/  STL.64 [R1+0x150], R20 ;  /* 0x0001501401007387 */ /* 0x0001e20000100a00 */
[----:B------:R1:W-:Y:S03]  /*51f30*/  STL.64 [R1+0x158], R22 ;  /* 0x0001581601007387 */ /* 0x0003e60000100a00 */
[----:B0-----:R-:W3:Y:S01]  /*51f40*/  LDL.LU.64 R20, [R1+0x40e0] ;  /* 0x0040e00001147983 */ /* 0x001ee20000300a00 */
[----:B-1----:R-:W-:Y:S02]  /*51f50*/  IMAD.MOV.U32 R23, RZ, RZ, R16 ;  /* 0x000000ffff177224 */ /* 0x002fe400078e0010 */
[----:B------:R-:W-:Y:S02]  /*51f60*/  IMAD.MOV.U32 R22, RZ, RZ, R17 ;  /* 0x000000ffff167224 */ /* 0x000fe400078e0011 */
[----:B------:R-:W4:Y:S01]  /*51f70*/  LDL.LU.64 R16, [R1+0x40d8] ;  /* 0x0040d80001107983 */ /* 0x000f220000300a00 */
[----:B------:R-:W-:-:S02]  /*51f80*/  IMAD.MOV.U32 R11, RZ, RZ, R12 ;  /* 0x000000ffff0b7224 */ /* 0x000fc400078e000c */
[----:B------:R-:W-:Y:S01]  /*51f90*/  IMAD.MOV.U32 R10, RZ, RZ, R13 ;  /* 0x000000ffff0a7224 */ /* 0x000fe200078e000d */
[----:B---3--:R-:W-:Y:S11]  /*51fa0*/  HMMA.16816.F32.BF16 R4, R24, R20, R4 ;  /* 0x000000141804723c */ /* 0x008ff60000041804 */
[----:B------:R-:W-:Y:S11]  /*51fb0*/  @!UPT UIADD3 URZ, URZ, URZ, URZ ;  /* 0x0000003f3f3ff290 */ /* 0x000ff6000fffe03f */
[----:B------:R-:W-:Y:S01]  /*51fc0*/  @!UPT UIADD3 URZ, URZ, URZ, URZ ;  /* 0x0000003f3f3ff290 */ /* 0x000fe2000fffe03f */
[----:B------:R0:W-:Y:S01]  /*51fd0*/  STL.64 [R1+0x140], R4 ;  /* 0x0001400401007387 */ /* 0x0001e20000100a00 */
[----:B------:R1:W-:Y:S03]  /*51fe0*/  STL.64 [R1+0x148], R6 ;  /* 0x0001480601007387 */ /* 0x0003e60000100a00 */
[----:B0-----:R-:W4:Y:S01]  /*51ff0*/  LDL.LU.64 R4, [R1+0x430] ;  /* 0x0004300001047983 */ /* 0x001f220000300a00 */
[----:B-1----:R-:W4:Y:S02]  /*52000*/  LDL.LU.64 R6, [R1+0x438] ;  /* 0x0004380001067983 */ /* 0x002f240000300a00 */
[----:B------:R0:W-:Y:S02]  /*52010*/  STL.64 [R1+0x3f98], R20 ;  /* 0x003f981401007387 */ /* 0x0001e40000100a00 */
[----:B0-----:R-:W-:Y:S02]  /*52020*/  IMAD.MOV.U32 R20, RZ, RZ, R11 ;  /* 0x000000ffff147224 */ /* 0x001fe400078e000b */
[----:B------:R-:W-:-:S05]  /*52030*/  IMAD.MOV.U32 R21, RZ, RZ, R10 ;  /* 0x000000ffff157224 */ /* 0x000fca00078e000a */
[----:B------:R0:W-:Y:S02]  /*52040*/  STL.64 [R1+0x3fb0], R20 ;  /* 0x003fb01401007387 */ /* 0x0001e40000100a00 */
[----:B0-----:R-:W-:Y:S02]  /*52050*/  IMAD.MOV.U32 R20, RZ, RZ, R9 ;  /* 0x000000ffff147224 */ /* 0x001fe400078e0009 */
[----:B------:R-:W-:Y:S02]  /*52060*/  IMAD.MOV.U32 R21, RZ, RZ, R8 ;  /* 0x000000ffff157224 */ /* 0x000fe400078e0008 */
[----:B------:R-:W3:Y:S01]  /*52070*/  LDL.LU.64 R8, [R1+0x5d0] ;  /* 0x0005d00001087983 */ /* 0x000ee20000300a00 */
[----:B------:R-:W2:Y:S03]  /*52080*/  LDL.LU.64 R10, [R1+0x5d8] ;  /* 0x0005d800010a7983 */ /* 0x000ea60000300a00 */
        /* <DEDUP_REMOVED lines=8> */
[----:B------:R-:W3:Y:S02]  /*52110*/  LDL.LU.64 R10, [R1+0x628] ;  /* 0x00062800010a7983 */ /* 0x000ee40000300a00 */
[----:B------:R-:W-:-:S02]  /*52120*/  IMAD.MOV.U32 R12, RZ, RZ, R19 ;  /* 0x000000ffff0c7224 */ /* 0x000fc400078e0013 */
[----:B------:R-:W-:Y:S02]  /*52130*/  IMAD.MOV.U32 R13, RZ, RZ, R18 ;  /* 0x000000ffff0d7224 */ /* 0x000fe400078e0012 */
[----:B------:R-:W-:Y:S02]  /*52140*/  IMAD.MOV.U32 R7, RZ, RZ, R16 ;  /* 0x000000ffff077224 */ /* 0x000fe400078e0010 */
[----:B------:R-:W-:Y:S01]  /*52150*/  IMAD.MOV.U32 R6, RZ, RZ, R17 ;  /* 0x000000ffff067224 */ /* 0x000fe200078e0011 */
[----:B---3--:R-:W-:Y:S01]  /*52160*/  STL.64 [R1+0x40b8], R10 ;  /* 0x0040b80a01007387 */ /* 0x008fe20000100a00 */
[----:B--2---:R0:W-:Y:S03]  /*52170*/  STL.64 [R1+0x40b0], R8 ;  /* 0x0040b00801007387 */ /* 0x0041e60000100a00 */
[----:B0-----:R-:W2:Y:S01]  /*52180*/  LDL.LU.64 R8, [R1+0x630] ;  /* 0x0006300001087983 */ /* 0x001ea20000300a00 */
[----:B------:R-:W2:Y:S02]  /*52190*/  LDL.LU.64 R10, [R1+0x638] ;  /* 0x00063800010a7983 */ /* 0x000ea40000300a00 */
[----:B------:R-:W-:Y:S02]  /*521a0*/  STL.64 [R1+0x3fc8], R20 ;  /* 0x003fc81401007387 */ /* 0x000fe40000100a00 */
[----:B------:R-:W3:Y:S01]  /*521b0*/  LDL.LU.64 R4, [R1+0x40d0] ;  /* 0x0040d00001047983 */ /* 0x000ee20000300a00 */
[----:B------:R-:W-:Y:S01]  /*521c0*/  STL.64 [R1+0x130], R24 ;  /* 0x0001301801007387 */ /* 0x000fe20000100a00 */
[----:B------:R-:W-:Y:S02]  /*521d0*/  STL.64 [R1+0x138], R26 ;  /* 0x0001381a01007387 */ /* 0x000fe40000100a00 */
[----:B------:R-:W2:Y:S02]  /*521e0*/  LDL.LU.64 R18, [R1+0x40c8] ;  /* 0x0040c80001127983 */ /* 0x000ea40000300a00 */
[----:B------:R-:W2:Y:S01]  /*521f0*/  LDL.LU.64 R16, [R1+0x40c0] ;  /* 0x0040c00001107983 */ /* 0x000ea20000300a00 */
[----:B------:R-:W-:Y:S01]  /*52200*/  STL.64 [R1+0x4050], R6 ;  /* 0x0040500601007387 */ /* 0x000fe20000100a00 */
[C---:B--2---:R-:W-:Y:S03]  /*52210*/  HMMA.16816.F32.BF16 R12, R16.reuse, R12, R8 ;  /* 0x0000000c100c723c */ /* 0x044fe60000041808 */
[----:B---3--:R0:W-:Y:S04]  /*52220*/  STL.64 [R1+0x4048], R4 ;  /* 0x0040480401007387 */ /* 0x0081e80000100a00 */
[----:B0-----:R-:W2:Y:S01]  /*52230*/  LDL.LU.64 R4, [R1+0x5c0] ;  /* 0x0005c00001047983 */ /* 0x001ea20000300a00 */
[----:B------:R-:W2:Y:S02]  /*52240*/  LDL.LU.64 R6, [R1+0x5c8] ;  /* 0x0005c80001067983 */ /* 0x000ea40000300a00 */
[----:B------:R-:W3:Y:S02]  /*52250*/  LDL.LU.64 R24, [R1+0x5b0] ;  /* 0x0005b00001187983 */ /* 0x000ee40000300a00 */
[----:B------:R-:W3:Y:S01]  /*52260*/  LDL.LU.64 R26, [R1+0x5b8] ;  /* 0x0005b800011a7983 */ /* 0x000ee20000300a00 */
[----:B------:R-:W4:Y:S01]  /*52270*/  LDL.LU.64 R10, [R1+0x40b8] ;  /* 0x0040b800010a7983 */ /* 0x000f220000300a00 */
[----:B------:R-:W4:Y:S09]  /*52280*/  LDL.LU.64 R8, [R1+0x40b0] ;  /* 0x0040b00001087983 */ /* 0x000f320000300a00 */
[----:B------:R0:W-:Y:S01]  /*52290*/  STL.64 [R1+0x120], R12 ;  /* 0x0001200c01007387 */ /* 0x0001e20000100a00 */
[----:B------:R4:W-:Y:S03]  /*522a0*/  STL.64 [R1+0x128], R14 ;  /* 0x0001280e01007387 */ /* 0x0009e60000100a00 */
[----:B0-----:R-:W4:Y:S02]  /*522b0*/  LDL.LU.64 R12, [R1+0x40a8] ;  /* 0x0040a800010c7983 */ /* 0x001f240000300a00 */
[C---:B----4-:R-:W-:Y:S02]  /*522c0*/  HMMA.16816.F32.BF16 R12, R16.reuse, R12, R8 ;  /* 0x0000000c100c723c */ /* 0x050fe40000041808 */
[----:B------:R-:W4:Y:S01]  /*522d0*/  LDL.LU.64 R10, [R1+0x40a0] ;  /* 0x0040a000010a7983 */ /* 0x000f220000300a00 */
[----:B------:R-:W4:Y:S11]  /*522e0*/  LDL.LU.64 R8, [R1+0x4098] ;  /* 0x0040980001087983 */ /* 0x000f360000300a00 */
[----:B------:R-:W-:Y:S09]  /*522f0*/  @!UPT UIADD3 URZ, URZ, URZ, URZ ;  /* 0x0000003f3f3ff290 */ /* 0x000ff2000fffe03f */
[----:B------:R-:W-:Y:S01]  /*52300*/  STL.64 [R1+0x110], R12 ;  /* 0x0001100c01007387 */ /* 0x000fe20000100a00 */
[----:B------:R0:W-:Y:S03]  /*52310*/  STL.64 [R1+0x118], R14 ;  /* 0x0001180e01007387 */ /* 0x0001e60000100a00 */
[----:B0-----:R-:W2:Y:S01]  /*52320*/  LDL.LU.64 R14, [R1+0x4090] ;  /* 0x00409000010e7983 */ /* 0x001ea20000300a00 */
[----:B------:R-:W4:Y:S02]  /*52330*/  LDL.LU.64 R12, [R1+0x4088] ;  /* 0x00408800010c7983 */ /* 0x000f240000300a00 */
[----:B--2---:R-:W-:Y:S02]  /*52340*/  IMAD.MOV.U32 R20, RZ, RZ, R15 ;  /* 0x000000ffff147224 */ /* 0x004fe400078e000f */
[----:B------:R-:W-:Y:S02]  /*52350*/  IMAD.MOV.U32 R21, RZ, RZ, R14 ;  /* 0x000000ffff157224 */ /* 0x000fe400078e000e */
[C---:B----4-:R-:W-:Y:S03]  /*52360*/  HMMA.16816.F32.BF16 R12, R16.reuse, R12, R8 ;  /* 0x0000000c100c723c */ /* 0x050fe60000041808 */
[----:B------:R-:W-:Y:S01]  /*52370*/  STL.64 [R1+0x3fe0], R20 ;  /* 0x003fe01401007387 */ /* 0x000fe20000100a00 */
[----:B------:R-:W2:Y:S02]  /*52380*/  LDL.LU.64 R10, [R1+0x4080] ;  /* 0x00408000010a7983 */ /* 0x000ea40000300a00 */
[----:B------:R-:W2:Y:S11]  /*52390*/  LDL.LU.64 R8, [R1+0x4078] ;  /* 0x0040780001087983 */ /* 0x000eb60000300a00 */
[----:B------:R-:W-:Y:S06]  /*523a0*/  @!UPT UIADD3 URZ, URZ, URZ, URZ ;  /* 0x0000003f3f3ff290 */ /* 0x000fec000fffe03f */
[----:B------:R-:W-:Y:S01]  /*523b0*/  STL.64 [R1+0x100], R12 ;  /* 0x0001000c01007387 */ /* 0x000fe20000100a00 */
[----:B------:R0:W-:Y:S03]  /*523c0*/  STL.64 [R1+0x108], R14 ;  /* 0x0001080e01007387 */ /* 0x0001e60000100a00 */
[----:B0-----:R-:W4:Y:S01]  /*523d0*/  LDL.LU.64 R14, [R1+0x4070] ;  /* 0x00407000010e7983 */ /* 0x001f220000300a00 */
        /* <DEDUP_REMOVED lines=8> */
[----:B--2---:R-:W-:Y:S11]  /*52460*/  HMMA.16816.F32.BF16 R4, R16, R8, R4 ;  /* 0x000000081004723c */ /* 0x004ff60000041804 */
[----:B------:R-:W-:Y:S11]  /*52470*/  @!UPT UIADD3 URZ, URZ, URZ, URZ ;  /* 0x0000003f3f3ff290 */ /* 0x000ff6000fffe03f */
[----:B------:R-:W-:Y:S01]  /*52480*/  @!UPT UIADD3 URZ, URZ, URZ, URZ ;  /* 0x0000003f3f3ff290 */ /* 0x000fe2000fffe03f */
[----:B------:R-:W-:Y:S01]  /*52490*/  STL.64 [R1+0xe0], R4 ;  /* 0x0000e00401007387 */ /* 0x000fe20000100a00 */
[----:B------:R0:W-:Y:S03]  /*524a0*/  STL.64 [R1+0xe8], R6 ;  /* 0x0000e80601007387 */ /* 0x0001e60000100a00 */
[----:B0-----:R-:W2:Y:S01]  /*524b0*/  LDL.LU.64 R6, [R1+0x4050] ;  /* 0x0040500001067983 */ /* 0x001ea20000300a00 */
[----:B------:R-:W3:Y:S02]  /*524c0*/  LDL.LU.64 R4, [R1+0x4048] ;  /* 0x0040480001047983 */ /* 0x000ee40000300a00 */
[----:B------:R-:W-:Y:S02]  /*524d0*/  IMAD.MOV.U32 R20, RZ, RZ, R3 ;  /* 0x000000ffff147224 */ /* 0x000fe400078e0003 */
[----:B------:R-:W-:Y:S01]  /*524e0*/  IMAD.MOV.U32 R21, RZ, RZ, R28 ;  /* 0x000000ffff157224 */ /* 0x000fe200078e001c */
[----:B------:R-:W2:Y:S01]  /*524f0*/  LDL.LU R3, [R1+0x4044] ;  /* 0x0040440001037983 */ /* 0x000ea20000300800 */
[----:B------:R-:W2:Y:S03]  /*52500*/  LDL.LU R28, [R1+0x4040] ;  /* 0x00404000011c7983 */ /* 0x000ea60000300800 */
[----:B------:R0:W-:Y:S02]  /*52510*/  STL.64 [R1+0x3ff8], R20 ;  /* 0x003ff81401007387 */ /* 0x0001e40000100a00 */
[----:B0-----:R-:W-:-:S02]  /*52520*/  IMAD.MOV.U32 R20, RZ, RZ, R0 ;  /* 0x000000ffff147224 */ /* 0x001fc400078e0000 */
[----:B------:R-:W-:Y:S01]  /*52530*/  IMAD.MOV.U32 R21, RZ, RZ, R2 ;  /* 0x000000ffff157224 */ /* 0x000fe200078e0002 */
[----:B------:R-:W2:Y:S01]  /*52540*/  LDL.LU R0, [R1+0x403c] ;  /* 0x00403c0001007983 */ /* 0x000ea20000300800 */
[----:B---3--:R-:W-:Y:S11]  /*52550*/  HMMA.16816.F32.BF16 R24, R16, R4, R24 ;  /* 0x000000041018723c */ /* 0x008ff60000041818 */
[----:B------:R-:W-:Y:S11]  /*52560*/  @!UPT UIADD3 URZ, URZ, URZ, URZ ;  /* 0x0000003f3f3ff290 */ /* 0x000ff6000fffe03f */
[----:B------:R-:W-:Y:S01]  /*52570*/  @!UPT UIADD3 URZ, URZ, URZ, URZ ;  /* 0x0000003f3f3ff290 */ /* 0x000fe2000fffe03f */
[----:B------:R-:W-:Y:S01]  /*52580*/  STL.64 [R1+0xd0], R24 ;  /* 0x0000d01801007387 */ /* 0x000fe20000100a00 */
[----:B------:R-:W-:Y:S02]  /*52590*/  STL.64 [R1+0xd8], R26 ;  /* 0x0000d81a01007387 */ /* 0x000fe40000100a00 */
[----:B------:R-:W3:Y:S02]  /*525a0*/  LDL.LU R2, [R1+0x4038] ;  /* 0x0040380001027983 */ /* 0x000ee40000300800 */
[----:B------:R0:W-:Y:S02]  /*525b0*/  STL.64 [R1+0x4010], R20 ;  /* 0x0040101401007387 */ /* 0x0001e40000100a00 */
[----:B0-----:R-:W-:Y:S02]  /*525c0*/  IMAD.MOV.U32 R20, RZ, RZ, R10 ;  /* 0x000000ffff147224 */ /* 0x001fe400078e000a */
[----:B------:R-:W-:Y:S01]  /*525d0*/  IMAD.MOV.U32 R21, RZ, RZ, R11 ;  /* 0x000000ffff157224 */ /* 0x000fe200078e000b */
[----:B------:R-:W2:Y:S01]  /*525e0*/  LDL.LU R10, [R1+0x4034] ;  /* 0x00403400010a7983 */ /* 0x000ea20000300800 */
[----:B------:R-:W2:Y:S02]  /*525f0*/  LDL.LU R11, [R1+0x4030] ;  /* 0x00403000010b7983 */ /* 0x000ea40000300800 */
[----:B------:R-:W2:Y:S02]  /*52600*/  LDL.LU.64 R24, [R1+0x490] ;  /* 0x0004900001187983 */ /* 0x000ea40000300a00 */
[----:B------:R-:W2:Y:S02]  /*52610*/  LDL.LU.64 R26, [R1+0x498] ;  /* 0x00049800011a7983 */ /* 0x000ea40000300a00 */
[----:B--2---:R-:W-:Y:S01]  /*52620*/  STL.64 [R1+0x3fa8], R26 ;  /* 0x003fa81a01007387 */ /* 0x004fe20000100a00 */
[----:B------:R4:W-:Y:S02]  /*52630*/  STL.64 [R1+0x3fa0], R24 ;  /* 0x003fa01801007387 */ /* 0x0009e40000100a00 */
[----:B----4-:R-:W-:-:S02]  /*52640*/  IMAD.MOV.U32 R24, RZ, RZ, R14 ;  /* 0x000000ffff187224 */ /* 0x010fc400078e000e */
[----:B------:R-:W-:Y:S01]  /*52650*/  IMAD.MOV.U32 R25, RZ, RZ, R15 ;  /* 0x000000ffff197224 */ /* 0x000fe200078e000f */
[----:B------:R-:W2:Y:S01]  /*52660*/  LDL.LU R14, [R1+0x402c] ;  /* 0x00402c00010e7983 */ /* 0x000ea20000300800 */
[----:B------:R-:W2:Y:S02]  /*52670*/  LDL.LU R15, [R1+0x4028] ;  /* 0x00402800010f7983 */ /* 0x000ea40000300800 */
[----:B------:R-:W4:Y:S02]  /*52680*/  LDL R5, [R1+0x1bc8] ;  /* 0x001bc80001057983 */ /* 0x000f240000100800 */
[----:B------:R-:W-:Y:S01]  /*52690*/  STL.64 [R1+0x3fc0], R6 ;  /* 0x003fc00601007387 */ /* 0x000fe20000100a00 */
[----:B----4-:R0:W-:Y:S04]  /*526a0*/  STL [R1+0x3fb8], R5 ;  /* 0x003fb80501007387 */ /* 0x0101e80000100800 */
[----:B0-----:R-:W4:Y:S01]  /*526b0*/  LDL.LU.64 R4, [R1+0x560] ;  /* 0x0005600001047983 */ /* 0x001f220000300a00 */
[----:B------:R-:W4:Y:S02]  /*526c0*/  LDL.LU.64 R6, [R1+0x568] ;  /* 0x0005680001067983 */ /* 0x000f240000300a00 */
[----:B----4-:R-:W-:Y:S11]  /*526d0*/  HMMA.16816.F32.BF16 R24, R16, R24, R4 ;  /* 0x000000181018723c */ /* 0x010ff60000041804 */
[----:B------:R-:W-:Y:S11]  /*526e0*/  @!UPT UIADD3 URZ, URZ, URZ, URZ ;  /* 0x0000003f3f3ff290 */ /* 0x000ff6000fffe03f */
[----:B------:R-:W-:Y:S01]  /*526f0*/  @!UPT UIADD3 URZ, URZ, URZ, URZ ;  /* 0x0000003f3f3ff290 */ /* 0x000fe2000fffe03f */
[----:B------:R-:W-:Y:S01]  /*52700*/  STL [R1+0x430], R24 ;  /* 0x0004301801007387 */ /* 0x000fe20000100800 */
[----:B------:R-:W4:Y:S02]  /*52710*/  LDL.LU.64 R4, [R1+0x4d0] ;  /* 0x0004d00001047983 */ /* 0x000f240000300a00 */
[----:B------:R-:W2:Y:S02]  /*52720*/  LDL.LU.64 R6, [R1+0x4d8] ;  /* 0x0004d80001067983 */ /* 0x000ea40000300a00 */
[----:B--2---:R-:W-:Y:S01]  /*52730*/  STL.64 [R1+0x3fd8], R6 ;  /* 0x003fd80601007387 */ /* 0x004fe20000100a00 */
[----:B----4-:R0:W-:Y:S03]  /*52740*/  STL.64 [R1+0x3fd0], R4 ;  /* 0x003fd00401007387 */ /* 0x0101e60000100a00 */
[----:B0-----:R-:W2:Y:S01]  /*52750*/  LDL.LU.64 R4, [R1+0x470] ;  /* 0x0004700001047983 */ /* 0x001ea20000300a00 */
[----:B------:R-:W4:Y:S03]  /*52760*/  LDL.LU.64 R6, [R1+0x478] ;  /* 0x0004780001067983 */ /* 0x000f260000300a00 */
[----:B----4-:R-:W-:Y:S01]  /*52770*/  STL.64 [R1+0x3ff0], R6 ;  /* 0x003ff00601007387 */ /* 0x010fe20000100a00 */
[----:B--2---:R0:W-:Y:S03]  /*52780*/  STL.64 [R1+0x3fe8], R4 ;  /* 0x003fe80401007387 */ /* 0x0041e60000100a00 */
[----:B0-----:R-:W2:Y:S01]  /*52790*/  LDL.LU.64 R4, [R1+0x460] ;  /* 0x0004600001047983 */ /* 0x001ea20000300a00 */
[----:B------:R-:W4:Y:S03]  /*527a0*/  LDL.LU.64 R6, [R1+0x468] ;  /* 0x0004680001067983 */ /* 0x000f260000300a00 */
[----:B----4-:R-:W-:Y:S01]  /*527b0*/  STL.64 [R1+0x4008], R6 ;  /* 0x0040080601007387 */ /* 0x010fe20000100a00 */
[----:B--2---:R0:W-:Y:S03]  /*527c0*/  STL.64 [R1+0x4000], R4 ;  /* 0x0040000401007387 */ /* 0x0041e60000100a00 */
[----:B0-----:R-:W2:Y:S01]  /*527d0*/  LDL.LU.64 R4, [R1+0x450] ;  /* 0x0004500001047983 */ /* 0x001ea20000300a00 */
[----:B------:R-:W4:Y:S02]  /*527e0*/  LDL.LU.64 R6, [R1+0x458] ;  /* 0x0004580001067983 */ /* 0x000f240000300a00 */
[----:B------:R-:W-:-:S02]  /*527f0*/  IMAD.MOV.U32 R13, RZ, RZ, R25 ;  /* 0x000000ffff0d7224 */ /* 0x000fc400078e0019 */
[----:B------:R-:W-:Y:S01]  /*52800*/  IMAD.MOV.U32 R12, RZ, RZ, R26 ;  /* 0x000000ffff0c7224 */ /* 0x000fe200078e001a */
[----:B----4-:R-:W-:Y:S01]  /*52810*/  STL.64 [R1+0x4020], R6 ;  /* 0x0040200601007387 */ /* 0x010fe20000100a00 */
[----:B--2---:R0:W-:Y:S03]  /*52820*/  STL.64 [R1+0x4018], R4 ;  /* 0x0040180401007387 */ /* 0x0041e60000100a00 */
[----:B0-----:R-:W2:Y:S01]  /*52830*/  LDL.LU.64 R4, [R1+0x540] ;  /* 0x0005400001047983 */ /* 0x001ea20000300a00 */
[----:B------:R-:W2:Y:S02]  /*52840*/  LDL.LU.64 R6, [R1+0x548] ;  /* 0x0005480001067983 */ /* 0x000ea40000300a00 */
[----:B------:R-:W-:Y:S02]  /*52850*/  IMAD.MOV.U32 R9, RZ, RZ, R27 ;  /* 0x000000ffff097224 */ /* 0x000fe400078e001b */
[----:B------:R-:W4:Y:S01]  /*52860*/  LDL.LU.64 R24, [R1+0x4c0] ;  /* 0x0004c00001187983 */ /* 0x000f220000300a00 */
[----:B------:R-:W4:Y:S01]  /*52870*/  LDL.LU.64 R26, [R1+0x4c8] ;  /* 0x0004c800011a7983 */ /* 0x000f220000300a00 */
[----:B------:R-:W-:Y:S02]  /*52880*/  STL.64 [R1+0x3f38], R14 ;  /* 0x003f380e01007387 */ /* 0x000fe40000100a00 */
[----:B------:R0:W-:Y:S02]  /*52890*/  STL.64 [R1+0x3f30], R12 ;  /* 0x003f300c01007387 */ /* 0x0001e40000100a00 */
[----:B0-----:R-:W-:-:S02]  /*528a0*/  IMAD.MOV.U32 R12, RZ, RZ, R23 ;  /* 0x000000ffff0c7224 */ /* 0x001fc400078e0017 */
[----:B------:R-:W-:Y:S01]  /*528b0*/  IMAD.MOV.U32 R13, RZ, RZ, R22 ;  /* 0x000000ffff0d7224 */ /* 0x000fe200078e0016 */
[----:B------:R0:W-:Y:S01]  /*528c0*/  STL [R1+0x3b70], R9 ;  /* 0x003b700901007387 */ /* 0x0001e20000100800 */
[----:B------:R1:W-:Y:S03]  /*528d0*/  STL.64 [R1+0x3f50], R10 ;  /* 0x003f500a01007387 */ /* 0x0003e60000100a00 */
[----:B0-----:R-:W3:Y:S01]  /*528e0*/  LDL.LU.64 R8, [R1+0x4a0] ;  /* 0x0004a00001087983 */ /* 0x001ee20000300a00 */
[----:B-1----:R-:W3:Y:S01]  /*528f0*/  LDL.LU.64 R10, [R1+0x4a8] ;  /* 0x0004a800010a7983 */ /* 0x002ee20000300a00 */
[C---:B--2---:R-:W-:Y:S02]  /*52900*/  HMMA.16816.F32.BF16 R20, R16.reuse, R20, R4 ;  /* 0x000000141014723c */ /* 0x044fe40000041804 */
[----:B------:R-:W2:Y:S01]  /*52910*/  LDL.LU.64 R6, [R1+0x4020] ;  /* 0x0040200001067983 */ /* 0x000ea20000300a00 */
[----:B------:R-:W2:Y:S11]  /*52920*/  LDL.LU.64 R4, [R1+0x4018] ;  /* 0x0040180001047983 */ /* 0x000eb60000300a00 */
[----:B------:R-:W-:Y:S09]  /*52930*/  @!UPT UIADD3 URZ, URZ, URZ, URZ ;  /* 0x0000003f3f3ff290 */ /* 0x000ff2000fffe03f */
[----:B------:R0:W-:Y:S01]  /*52940*/  STL.64 [R1+0x440], R20 ;  /* 0x0004401401007387 */ /* 0x0001e20000100a00 */
[----:B------:R2:W-:Y:S03]  /*52950*/  STL.64 [R1+0x448], R22 ;  /* 0x0004481601007387 */ /* 0x0005e60000100a00 */
[----:B0-----:R-:W2:Y:S02]  /*52960*/  LDL.LU.64 R20, [R1+0x4010] ;  /* 0x0040100001147983 */ /* 0x001ea40000300a00 */
        /* <DEDUP_REMOVED lines=23> */
[----:B------:R-:W2:Y:S11]  /*52ae0*/  LDL.LU R5, [R1+0x3fb8] ;  /* 0x003fb80001057983 */ /* 0x000eb60000300800 */
        /* <DEDUP_REMOVED lines=11> */
[C---:B---3--:R-:W-:Y:S08]  /*52ba0*/  HMMA.16816.F32.BF16 R12, R16.reuse, R12, R8 ;  /* 0x0000000c100c723c */ /* 0x048ff00000041808 */
[----:B----4-:R-:W-:Y:S01]  /*52bb0*/  HMMA.16816.F32.BF16 R8, R16, R20, R24 ;  /* 0x000000141008723c */ /* 0x010fe20000041818 */
[----:B------:R-:W3:Y:S11]  /*52bc0*/  LDL.LU.64 R20, [R1+0x480] ;  /* 0x0004800001147983 */ /* 0x000ef60000300a00 */
[----:B------:R-:W-:Y:S03]  /*52bd0*/  @!UPT UIADD3 URZ, URZ, URZ, URZ ;  /* 0x0000003f3f3ff290 */ /* 0x000fe6000fffe03f */
[----:B------:R0:W-:Y:S02]  /*52be0*/  STL.64 [R1+0x560], R12 ;  /* 0x0005600c01007387 */ /* 0x0001e40000100a00 */
[----:B------:R4:W-:Y:S02]  /*52bf0*/  STL.64 [R1+0x568], R14 ;  /* 0x0005680e01007387 */ /* 0x0009e40000100a00 */
[----:B-1----:R-:W3:Y:S01]  /*52c00*/  LDL.LU.64 R22, [R1+0x488] ;  /* 0x0004880001167983 */ /* 0x002ee20000300a00 */
[----:B--2---:R-:W1:Y:S04]  /*52c10*/  LDSM.16.MT88.4 R24, [R5+0x20800] ;  /* 0x020800000518783b */ /* 0x004e680000004200 */
[----:B------:R-:W-:Y:S01]  /*52c20*/  STL.64 [R1+0x590], R8 ;  /* 0x0005900801007387 */ /* 0x000fe20000100a00 */
[----:B------:R-:W-:Y:S02]  /*52c30*/  STL.64 [R1+0x598], R10 ;  /* 0x0005980a01007387 */ /* 0x000fe40000100a00 */
[----:B0-----:R-:W2:Y:S02]  /*52c40*/  LDL.LU R12, [R1+0x290] ;  /* 0x00029000010c7983 */ /* 0x001ea40000300800 */
[----:B------:R-:W2:Y:S01]  /*52c50*/  LDL.LU R13, [R1+0x294] ;  /* 0x00029400010d7983 */ /* 0x000ea20000300800 */
[----:B----4-:R-:W4:Y:S01]  /*52c60*/  LDL.LU R14, [R1+0x298] ;  /* 0x00029800010e7983 */ /* 0x010f220000300800 */
[----:B------:R-:W4:Y:S03]  /*52c70*/  LDL.LU R15, [R1+0x29c] ;  /* 0x00029c00010f7983 */ /* 0x000f260000300800 */
[----:B----4-:R-:W-:Y:S01]  /*52c80*/  STL.64 [R1+0x3f60], R14 ;  /* 0x003f600e01007387 */ /* 0x010fe20000100a00 */
[----:B--2---:R0:W-:Y:S03]  /*52c90*/  STL.64 [R1+0x3f58], R12 ;  /* 0x003f580c01007387 */ /* 0x0041e60000100a00 */
[----:B0-----:R-:W2:Y:S01]  /*52ca0*/  LDL.LU R12, [R1+0x2a0] ;  /* 0x0002a000010c7983 */ /* 0x001ea20000300800 */
[----:B------:R-:W2:Y:S02]  /*52cb0*/  LDL.LU R13, [R1+0x2a4] ;  /* 0x0002a400010d7983 */ /* 0x000ea40000300800 */
[----:B------:R-:W4:Y:S02]  /*52cc0*/  LDL.LU R14, [R1+0x2a8] ;  /* 0x0002a800010e7983 */ /* 0x000f240000300800 */
[----:B------:R-:W4:Y:S02]  /*52cd0*/  LDL.LU R15, [R1+0x2ac] ;  /* 0x0002ac00010f7983 */ /* 0x000f240000300800 */
[----:B----4-:R0:W-:Y:S01]  /*52ce0*/  STL.64 [R1+0x3f70], R14 ;  /* 0x003f700e01007387 */ /* 0x0101e20000100a00 */
[----:B--2---:R-:W-:Y:S02]  /*52cf0*/  STL.64 [R1+0x3f68], R12 ;  /* 0x003f680c01007387 */ /* 0x004fe40000100a00 */
[----:B------:R-:W2:Y:S01]  /*52d00*/  LDL.64 R10, [R1+0x18] ;  /* 0x00001800010a7983 */ /* 0x000ea20000100a00 */
[----:B0-----:R-:W4:Y:S04]  /*52d10*/  LDL.64 R14, [R1+0x28] ;  /* 0x00002800010e7983 */ /* 0x001f280000100a00 */
[----:B--2---:R0:W-:Y:S01]  /*52d20*/  STL.64 [R1+0x3f78], R10 ;  /* 0x003f780a01007387 */ /* 0x0041e20000100a00 */
[----:B------:R-:W4:Y:S02]  /*52d30*/  LDL.LU R8, [R1+0x2b0] ;  /* 0x0002b00001087983 */ /* 0x000f240000300800 */
[----:B------:R-:W4:Y:S01]  /*52d40*/  LDL.LU R9, [R1+0x2b4] ;  /* 0x0002b40001097983 */ /* 0x000f220000300800 */
[----:B0-----:R-:W4:Y:S01]  /*52d50*/  LDL.LU R10, [R1+0x2b8] ;  /* 0x0002b800010a7983 */ /* 0x001f220000300800 */
[----:B------:R-:W4:Y:S02]  /*52d60*/  LDL.LU R11, [R1+0x2bc] ;  /* 0x0002bc00010b7983 */ /* 0x000f240000300800 */
[----:B-1----:R-:W-:Y:S02]  /*52d70*/  STL.64 [R1+0x3e40], R26 ;  /* 0x003e401a01007387 */ /* 0x002fe40000100a00 */
[----:B------:R0:W-:Y:S02]  /*52d80*/  STL.64 [R1+0x3e38], R24 ;  /* 0x003e381801007387 */ /* 0x0001e40000100a00 */
[----:B0-----:R-:W-:-:S02]  /*52d90*/  IMAD.MOV.U32 R24, RZ, RZ, R7 ;  /* 0x000000ffff187224 */ /* 0x001fc400078e0007 */
[----:B------:R-:W-:Y:S01]  /*52da0*/  IMAD.MOV.U32 R25, RZ, RZ, R6 ;  /* 0x000000ffff197224 */ /* 0x000fe200078e0006 */
[----:B------:R-:W2:Y:S01]  /*52db0*/  LDL.LU R7, [R1+0x3f94] ;  /* 0x003f940001077983 */ /* 0x000ea20000300800 */
[----:B------:R-:W2:Y:S02]  /*52dc0*/  LDL.LU R6, [R1+0x3f90] ;  /* 0x003f900001067983 */ /* 0x000ea40000300800 */
[----:B------:R-:W2:Y:S02]  /*52dd0*/  LDL R26, [R1+0x48] ;  /* 0x00004800011a7983 */ /* 0x000ea40000100800 */
[----:B------:R-:W2:Y:S01]  /*52de0*/  LDL R27, [R1+0x4c] ;  /* 0x00004c00011b7983 */ /* 0x000ea20000100800 */
[----:B---3--:R-:W-:Y:S01]  /*52df0*/  HMMA.16816.F32.BF16 R16, R16, R24, R20 ;  /* 0x000000181010723c */ /* 0x008fe20000041814 */
[----:B------:R-:W4:Y:S01]  /*52e00*/  LDL.LU.64 R22, [R1+0x3f88] ;  /* 0x003f880001167983 */ /* 0x000f220000300a00 */
[----:B------:R-:W4:Y:S11]  /*52e10*/  LDL.LU.64 R20, [R1+0x3f80] ;  /* 0x003f800001147983 */ /* 0x000f360000300a00 */
[----:B------:R-:W-:Y:S10]  /*52e20*/  @!UPT UIADD3 URZ, URZ, URZ, URZ ;  /* 0x0000003f3f3ff290 */ /* 0x000ff4000fffe03f */
[----:B------:R-:W-:Y:S01]  /*52e30*/  STL.64 [R1+0x580], R16 ;  /* 0x0005801001007387 */ /* 0x000fe20000100a00 */
[----:B------:R0:W-:Y:S03]  /*52e40*/  STL.64 [R1+0x588], R18 ;  /* 0x0005881201007387 */ /* 0x0001e60000100a00 */
[----:B0-----:R-:W3:Y:S04]  /*52e50*/  LDL.64 R18, [R1+0x38] ;  /* 0x0000380001127983 */ /* 0x001ee80000100a00 */
[----:B---3--:R0:W-:Y:S01]  /*52e60*/  STL.64 [R1+0x3f10], R18 ;  /* 0x003f101201007387 */ /* 0x0081e20000100a00 */
[----:B------:R-:W3:Y:S02]  /*52e70*/  LDL.LU R16, [R1+0x270] ;  /* 0x0002700001107983 */ /* 0x000ee40000300800 */
[----:B------:R-:W3:Y:S01]  /*52e80*/  LDL.LU R17, [R1+0x274] ;  /* 0x0002740001117983 */ /* 0x000ee20000300800 */
[----:B0-----:R-:W2:Y:S01]  /*52e90*/  LDL.LU R18, [R1+0x278] ;  /* 0x0002780001127983 */ /* 0x001ea20000300800 */
[----:B------:R-:W2:Y:S01]  /*52ea0*/  LDL.LU R19, [R1+0x27c] ;  /* 0x00027c0001137983 */ /* 0x000ea20000300800 */
[----:B----4-:R-:W-:Y:S02]  /*52eb0*/  HMMA.16816.F32.BF16 R8, R20, R14, R8 ;  /* 0x0000000e1408723c */ /* 0x010fe40000041808 */
[----:B--2---:R-:W-:Y:S01]  /*52ec0*/  STL.64 [R1+0x3f28], R18 ;  /* 0x003f281201007387 */ /* 0x004fe20000100a00 */
[----:B---3--:R0:W-:Y:S03]  /*52ed0*/  STL.64 [R1+0x3f20], R16 ;  /* 0x003f201001007387 */ /* 0x0081e60000100a00 */
[----:B0-----:R-:W2:Y:S01]  /*52ee0*/  LDL.LU R16, [R1+0x280] ;  /* 0x0002800001107983 */ /* 0x001ea20000300800 */
[----:B------:R-:W2:Y:S02]  /*52ef0*/  LDL.LU R17, [R1+0x284] ;  /* 0x0002840001117983 */ /* 0x000ea40000300800 */
[----:B------:R-:W3:Y:S02]  /*52f00*/  LDL.LU R18, [R1+0x288] ;  /* 0x0002880001127983 */ /* 0x000ee40000300800 */
[----:B------:R-:W3:Y:S02]  /*52f10*/  LDL.LU R19, [R1+0x28c] ;  /* 0x00028c0001137983 */ /* 0x000ee40000300800 */
[----:B------:R-:W-:-:S02]  /*52f20*/  IMAD.MOV.U32 R25, RZ, RZ, R14 ;  /* 0x000000ffff197224 */ /* 0x000fc400078e000e */
[----:B------:R-:W-:Y:S01]  /*52f30*/  IMAD.MOV.U32 R24, RZ, RZ, R15 ;  /* 0x000000ffff187224 */ /* 0x000fe200078e000f */
[----:B---3--:R0:W-:Y:S01]  /*52f40*/  STL.64 [R1+0x3f48], R18 ;  /* 0x003f481201007387 */ /* 0x0081e20000100a00 */
[----:B--2---:R-:W-:Y:S03]  /*52f50*/  STL.64 [R1+0x3f40], R16 ;  /* 0x003f401001007387 */ /* 0x004fe60000100a00 */
[----:B0-----:R-:W2:Y:S03]  /*52f60*/  LDL.64 R18, [R1+0x8] ;  /* 0x0000080001127983 */ /* 0x001ea60000100a00 */
[----:B------:R-:W-:Y:S02]  /*52f70*/  STL.64 [R1+0x2b0], R8 ;  /* 0x0002b00801007387 */ /* 0x000fe40000100a00 */
[----:B------:R0:W-:Y:S02]  /*52f80*/  STL.64 [R1+0x2b8], R10 ;  /* 0x0002b80a01007387 */ /* 0x0001e40000100a00 */
[----:B0-----:R-:W3:Y:S01]  /*52f90*/  LDL.LU.64 R10, [R1+0x3f78] ;  /* 0x003f7800010a7983 */ /* 0x001ee20000300a00 */
[----:B------:R-:W3:Y:S02]  /*52fa0*/  LDL.LU.64 R14, [R1+0x3f70] ;  /* 0x003f7000010e7983 */ /* 0x000ee40000300a00 */
[----:B------:R-:W3:Y:S02]  /*52fb0*/  LDL.LU.64 R12, [R1+0x3f68] ;  /* 0x003f6800010c7983 */ /* 0x000ee40000300a00 */
[----:B------:R-:W-:Y:S01]  /*52fc0*/  STL.64 [R1+0x3e60], R26 ;  /* 0x003e601a01007387 */ /* 0x000fe20000100a00 */
[----:B------:R0:W-:Y:S04]  /*52fd0*/  STL.64 [R1+0x3e58], R24 ;  /* 0x003e581801007387 */ /* 0x0001e80000100a00 */
[----:B0-----:R-:W4:Y:S01]  /*52fe0*/  LDL.LU R24, [R1+0x250] ;  /* 0x0002500001187983 */ /* 0x001f220000300800 */
[----:B------:R-:W4:Y:S01]  /*52ff0*/  LDL.LU R25, [R1+0x254] ;  /* 0x0002540001197983 */ /* 0x000f220000300800 */
[----:B---3--:R-:W-:Y:S11]  /*53000*/  HMMA.16816.F32.BF16 R12, R20, R10, R12 ;  /* 0x0000000a140c723c */ /* 0x008ff6000004180c */
[----:B------:R-:W-:Y:S11]  /*53010*/  @!UPT UIADD3 URZ, URZ, URZ, URZ ;  /* 0x0000003f3f3ff290 */ /* 0x000ff6000fffe03f */
[----:B------:R-:W-:Y:S01]  /*53020*/  @!UPT UIADD3 URZ, URZ, URZ, URZ ;  /* 0x0000003f3f3ff290 */ /* 0x000fe2000fffe03f */
[----:B------:R-:W-:Y:S01]  /*53030*/  STL.64 [R1+0x2a0], R12 ;  /* 0x0002a00c01007387 */ /* 0x000fe20000100a00 */
[----:B------:R0:W-:Y:S03]  /*53040*/  STL.64 [R1+0x2a8], R14 ;  /* 0x0002a80e01007387 */ /* 0x0001e60000100a00 */
[----:B0-----:R-:W3:Y:S01]  /*53050*/  LDL.LU.64 R14, [R1+0x3f60] ;  /* 0x003f6000010e7983 */ /* 0x001ee20000300a00 */
[----:B------:R-:W3:Y:S02]  /*53060*/  LDL.LU.64 R12, [R1+0x3f58] ;  /* 0x003f5800010c7983 */ /* 0x000ee40000300a00 */
[----:B------:R-:W-:Y:S02]  /*53070*/  IMAD.MOV.U32 R4, RZ, RZ, R11 ;  /* 0x000000ffff047224 */ /* 0x000fe400078e000b */
[----:B--2---:R-:W-:Y:S01]  /*53080*/  IMAD.MOV.U32 R9, RZ, RZ, R18 ;  /* 0x000000ffff097224 */ /* 0x004fe200078e0012 */
[----:B------:R-:W2:Y:S01]  /*53090*/  LDL.LU.64 R10, [R1+0x3f50] ;  /* 0x003f5000010a7983 */ /* 0x000ea20000300a00 */
[----:B------:R-:W-:-:S02]  /*530a0*/  IMAD.MOV.U32 R8, RZ, RZ, R19 ;  /* 0x000000ffff087224 */ /* 0x000fc400078e0013 */
[----:B------:R-:W-:Y:S02]  /*530b0*/  IMAD.MOV.U32 R26, RZ, RZ, R2 ;  /* 0x000000ffff1a7224 */ /* 0x000fe400078e0002 */
[----:B------:R-:W-:Y:S01]  /*530c0*/  IMAD.MOV.U32 R27, RZ, RZ, R0 ;  /* 0x000000ffff1b7224 */ /* 0x000fe200078e0000 */
[C---:B---3--:R-:W-:Y:S01]  /*530d0*/  HMMA.16816.F32.BF16 R12, R20.reuse, R18, R12 ;  /* 0x00000012140c723c */ /* 0x048fe2000004180c */
[----:B------:R-:W3:Y:S01]  /*530e0*/  LDL.LU.64 R18, [R1+0x3f48] ;  /* 0x003f480001127983 */ /* 0x000ee20000300a00 */
[----:B------:R-:W3:Y:S11]  /*530f0*/  LDL.LU.64 R16, [R1+0x3f40] ;  /* 0x003f400001107983 */ /* 0x000ef60000300a00 */
[----:B------:R-:W-:Y:S10]  /*53100*/  @!UPT UIADD3 URZ, URZ, URZ, URZ ;  /* 0x0000003f3f3ff290 */ /* 0x000ff4000fffe03f */
[----:B------:R0:W-:Y:S01]  /*53110*/  STL.64 [R1+0x290], R12 ;  /* 0x0002900c01007387 */ /* 0x0001e20000100a00 */
[----:B------:R-:W-:Y:S02]  /*53120*/  IMAD.MOV.U32 R2, RZ, RZ, R14 ;  /* 0x000000ffff027224 */ /* 0x000fe400078e000e */
[----:B------:R-:W-:Y:S02]  /*53130*/  IMAD.MOV.U32 R0, RZ, RZ, R15 ;  /* 0x000000ffff007224 */ /* 0x000fe400078e000f */
[----:B------:R-:W3:Y:S04]  /*53140*/  LDL.LU.64 R14, [R1+0x3f38] ;  /* 0x003f3800010e7983 */ /* 0x000ee80000300a00 */
[----:B0-----:R-:W2:Y:S01]  /*53150*/  LDL.LU.64 R12, [R1+0x3f30] ;  /* 0x003f3000010c7983 */ /* 0x001ea20000300a00 */
[----:B------:R-:W-:Y:S02]  /*53160*/  STL [R1+0x3b1c], R0 ;  /* 0x003b1c0001007387 */ /* 0x000fe40000100800 */
[----:B------:R-:W-:Y:S01]  /*53170*/  STL [R1+0x3b18], R2 ;  /* 0x003b180201007387 */ /* 0x000fe20000100800 */
[----:B---3--:R-:W-:Y:S11]  /*53180*/  HMMA.16816.F32.BF16 R16, R20, R14, R16 ;  /* 0x0000000e1410723c */ /* 0x008ff60000041810 */
[----:B------:R-:W-:Y:S11]  /*53190*/  @!UPT UIADD3 URZ, URZ, URZ, URZ ;  /* 0x0000003f3f3ff290 */ /* 0x000ff6000fffe03f */
[----:B------:R-:W-:Y:S01]  /*531a0*/  @!UPT UIADD3 URZ, URZ, URZ, URZ ;  /* 0x0000003f3f3ff290 */ /* 0x000fe2000fffe03f */
[----:B------:R-:W-:Y:S01]  /*531b0*/  STL.64 [R1+0x280], R16 ;  /* 0x0002801001007387 */ /* 0x000fe20000100a00 */
[----:B------:R0:W-:Y:S03]  /*531c0*/  STL.64 [R1+0x288], R18 ;  /* 0x0002881201007387 */ /* 0x0001e60000100a00 */
[----:B0-----:R-:W3:Y:S01]  /*531d0*/  LDL.LU.64 R18, [R1+0x3f28] ;  /* 0x003f280001127983 */ /* 0x001ee20000300a00 */
[----:B------:R-:W3:Y:S02]  /*531e0*/  LDL.LU.64 R16, [R1+0x3f20] ;  /* 0x003f200001107983 */ /* 0x000ee40000300a00 */
[----:B------:R-:W-:Y:S02]  /*531f0*/  STL.64 [R1+0x3e08], R14 ;  /* 0x003e080e01007387 */ /* 0x000fe40000100a00 */
[----:B--2---:R0:W-:Y:S02]  /*53200*/  STL.64 [R1+0x3e00], R12 ;  /* 0x003e000c01007387 */ /* 0x0041e40000100a00 */
[----:B0-----:R-:W-:-:S02]  /*53210*/  IMAD.MOV.U32 R12, RZ, RZ, R6 ;  /* 0x000000ffff0c7224 */ /* 0x001fc400078e0006 */
[----:B------:R-:W-:Y:S01]  /*53220*/  IMAD.MOV.U32 R13, RZ, RZ, R7 ;  /* 0x000000ffff0d7224 */ /* 0x000fe200078e0007 */
[----:B------:R-:W2:Y:S01]  /*53230*/  LDL.LU R6, [R1+0x3f1c] ;  /* 0x003f1c0001067983 */ /* 0x000ea20000300800 */
[----:B------:R-:W2:Y:S02]  /*53240*/  LDL.LU R7, [R1+0x3f18] ;  /* 0x003f180001077983 */ /* 0x000ea40000300800 */
[----:B------:R-:W2:Y:S02]  /*53250*/  LDL.LU R14, [R1+0x268] ;  /* 0x00026800010e7983 */ /* 0x000ea40000300800 */
[----:B------:R-:W2:Y:S01]  /*53260*/  LDL.LU R15, [R1+0x26c] ;  /* 0x00026c00010f7983 */ /* 0x000ea20000300800 */
[C---:B---3--:R-:W-:Y:S11]  /*53270*/  HMMA.16816.F32.BF16 R16, R20.reuse, R10, R16 ;  /* 0x0000000a1410723c */ /* 0x048ff60000041810 */
[----:B------:R-:W-:Y:S11]  /*53280*/  @!UPT UIADD3 URZ, URZ, URZ, URZ ;  /* 0x0000003f3f3ff290 */ /* 0x000ff6000fffe03f */
[----:B------:R-:W-:Y:S01]  /*53290*/  @!UPT UIADD3 URZ, URZ, URZ, URZ ;  /* 0x0000003f3f3ff290 */ /* 0x000fe2000fffe03f */
[----:B------:R-:W-:Y:S01]  /*532a0*/  STL.64 [R1+0x270], R16 ;  /* 0x0002701001007387 */ /* 0x000fe20000100a00 */
[----:B------:R0:W-:Y:S03]  /*532b0*/  STL.64 [R1+0x278], R18 ;  /* 0x0002781201007387 */ /* 0x0001e60000100a00 */
[----:B0-----:R-:W4:Y:S01]  /*532c0*/  LDL.LU.64 R18, [R1+0x3f10] ;  /* 0x003f100001127983 */ /* 0x001f220000300a00 */
[----:B------:R-:W-:Y:S02]  /*532d0*/  STL.64 [R1+0x3df8], R10 ;  /* 0x003df80a01007387 */ /* 0x000fe40000100a00 */
[----:B------:R2:W-:Y:S02]  /*532e0*/  STL.64 [R1+0x3ee0], R8 ;  /* 0x003ee00801007387 */ /* 0x0005e40000100a00 */
[C---:B--2---:R-:W-:Y:S01]  /*532f0*/  HMMA.16816.F32.BF16 R8, R20.reuse, R6, R12 ;  /* 0x000000061408723c */ /* 0x044fe2000004180c */
[----:B------:R-:W-:Y:S01]  /*53300*/  STL.64 [R1+0x3df0], R6 ;  /* 0x003df00601007387 */ /* 0x000fe20000100a00 */
[----:B------:R-:W-:Y:S11]  /*53310*/  STL [R1+0x3de8], R5 ;  /* 0x003de80501007387 */ /* 0x000ff60000100800 */
[----:B------:R-:W-:Y:S10]  /*53320*/  @!UPT UIADD3 URZ, URZ, URZ, URZ ;  /* 0x0000003f3f3ff290 */ /* 0x000ff4000fffe03f */
[----:B------:R-:W-:Y:S01]  /*53330*/  STL.64 [R1+0x260], R8 ;  /* 0x0002600801007387 */ /* 0x000fe20000100a00 */
[----:B------:R-:W-:Y:S02]  /*53340*/  STL.64 [R1+0x268], R10 ;  /* 0x0002680a01007387 */ /* 0x000fe40000100a00 */
[----:B------:R4:W-:Y:S02]  /*53350*/  STL [R1+0x3ee8], R4 ;  /* 0x003ee80401007387 */ /* 0x0009e40000100800 */
[----:B----4-:R-:W-:Y:S07]  /*53360*/  HMMA.16816.F32.BF16 R4, R20, R18, R24 ;  /* 0x000000121404723c */ /* 0x010fee0000041818 */
[----:B------:R-:W-:Y:S11]  /*53370*/  IMAD.MOV.U32 R25, RZ, RZ, R28 ;  /* 0x000000ffff197224 */ /* 0x000ff600078e001c */
[----:B------:R-:W-:Y:S05]  /*53380*/  @!UPT UIADD3 URZ, URZ, URZ, URZ ;  /* 0x0000003f3f3ff290 */ /* 0x000fea000fffe03f */
[----:B------:R-:W-:Y:S01]  /*53390*/  STL.64 [R1+0x250], R4 ;  /* 0x0002500401007387 */ /* 0x000fe20000100a00 */
[----:B------:R-:W-:Y:S02]  /*533a0*/  STL.64 [R1+0x258], R6 ;  /* 0x0002580601007387 */ /* 0x000fe40000100a00 */
[----:B------:R-:W2:Y:S02]  /*533b0*/  LDL.LU R24, [R1+0x3b0] ;  /* 0x0003b00001187983 */ /* 0x000ea40000300800 */
[----:B------:R-:W3:Y:S01]  /*533c0*/  LDL.LU R28, [R1+0x3f0c] ;  /* 0x003f0c00011c7983 */ /* 0x000ee20000300800 */
[----:B------:R-:W4:Y:S01]  /*533d0*/  LDL.LU R26, [R1+0x3b8] ;  /* 0x0003b800011a7983 */ /* 0x000f220000300800 */
[----:B------:R-:W-:Y:S02]  /*533e0*/  IMAD.MOV.U32 R27, RZ, RZ, R3 ;  /* 0x000000ffff1b7224 */ /* 0x000fe400078e0003 */
[----:B------:R-:W2:Y:S02]  /*533f0*/  LDL.LU R3, [R1+0x3f08] ;  /* 0x003f080001037983 */ /* 0x000ea40000300800 */
[----:B------:R-:W-:-:S02]  /*53400*/  IMAD.MOV.U32 R2, RZ, RZ, R18 ;  /* 0x000000ffff027224 */ /* 0x000fc400078e0012 */
[----:B------:R-:W-:Y:S02]  /*53410*/  IMAD.MOV.U32 R0, RZ, RZ, R19 ;  /* 0x000000ffff007224 */ /* 0x000fe400078e0013 */
[----:B---3--:R-:W0:Y:S04]  /*53420*/  LDSM.16.MT88.4 R16, [R28+0x20800] ;  /* 0x020800001c10783b */ /* 0x008e280000004200 */
[----:B----4-:R1:W-:Y:S01]  /*53430*/  STL.64 [R1+0x3e70], R26 ;  /* 0x003e701a01007387 */ /* 0x0103e20000100a00 */
[----:B--2---:R-:W-:Y:S03]  /*53440*/  STL.64 [R1+0x3e68], R24 ;  /* 0x003e681801007387 */ /* 0x004fe60000100a00 */
[----:B-1----:R-:W2:Y:S04]  /*53450*/  LDL R26, [R1+0x68] ;  /* 0x00006800011a7983 */ /* 0x002ea80000100800 */
[----:B------:R-:W2:Y:S04]  /*53460*/  LDL R27, [R1+0x6c] ;  /* 0x00006c00011b7983 */ /* 0x000ea80000100800 */
[----:B--2---:R1:W-:Y:S01]  /*53470*/  STL.64 [R1+0x3e88], R26 ;  /* 0x003e881a01007387 */ /* 0x0043e20000100a00 */
[----:B0-----:R-:W-:Y:S02]  /*53480*/  STL.64 [R1+0x3d10], R18 ;  /* 0x003d101201007387 */ /* 0x001fe40000100a00 */
[----:B------:R0:W-:Y:S01]  /*53490*/  STL.64 [R1+0x3d08], R16 ;  /* 0x003d081001007387 */ /* 0x0001e20000100a00 */
[----:B-1----:R-:W2:Y:S04]  /*534a0*/  LDL.64 R26, [R1+0x78] ;  /* 0x00007800011a7983 */ /* 0x002ea80000100a00 */
[----:B0-----:R-:W3:Y:S04]  /*534b0*/  LDL R17, [R1+0x1bc0] ;  /* 0x001bc00001117983 */ /* 0x001ee80000100800 */
[----:B------:R-:W4:Y:S04]  /*534c0*/  LDL R18, [R1+0x58] ;  /* 0x0000580001127983 */ /* 0x000f280000100800 */
[----:B------:R-:W4:Y:S04]  /*534d0*/  LDL R19, [R1+0x5c] ;  /* 0x00005c0001137983 */ /* 0x000f280000100800 */
[----:B--2---:R0:W-:Y:S01]  /*534e0*/  STL.64 [R1+0x3ea0], R26 ;  /* 0x003ea01a01007387 */ /* 0x0041e20000100a00 */
[----:B------:R-:W2:Y:S02]  /*534f0*/  LDL.LU R24, [R1+0x3e0] ;  /* 0x0003e00001187983 */ /* 0x000ea40000300800 */
[----:B------:R-:W2:Y:S01]  /*53500*/  LDL.LU R25, [R1+0x3e4] ;  /* 0x0003e40001197983 */ /* 0x000ea20000300800 */
[----:B0-----:R-:W2:Y:S01]  /*53510*/  LDL.LU R26, [R1+0x3e8] ;  /* 0x0003e800011a7983 */ /* 0x001ea20000300800 */
[----:B------:R-:W2:Y:S02]  /*53520*/  LDL.LU R27, [R1+0x3ec] ;  /* 0x0003ec00011b7983 */ /* 0x000ea40000300800 */
[----:B------:R-:W2:Y:S02]  /*53530*/  LDL.LU R4, [R1+0x410] ;  /* 0x0004100001047983 */ /* 0x000ea40000300800 */
[----:B------:R-:W2:Y:S01]  /*53540*/  LDL.LU R5, [R1+0x414] ;  /* 0x0004140001057983 */ /* 0x000ea20000300800 */
[----:B------:R-:W2:Y:S01]  /*53550*/  LDL.LU R6, [R1+0x418] ;  /* 0x0004180001067983 */ /* 0x000ea20000300800 */
[----:B------:R-:W2:Y:S03]  /*53560*/  LDL.LU R7, [R1+0x41c] ;  /* 0x00041c0001077983 */ /* 0x000ea60000300800 */
[----:B--2---:R0:W-:Y:S01]  /*53570*/  STL.64 [R1+0x3ef8], R6 ;  /* 0x003ef80601007387 */ /* 0x0041e20000100a00 */
[----:B------:R-:W-:Y:S02]  /*53580*/  STL.64 [R1+0x3ef0], R4 ;  /* 0x003ef00401007387 */ /* 0x000fe40000100a00 */
[----:B------:R-:W2:Y:S01]  /*53590*/  LDL.64 R10, [R1+0xb8] ;  /* 0x0000b800010a7983 */ /* 0x000ea20000100a00 */
[----:B0-----:R-:W3:Y:S04]  /*535a0*/  LDL R6, [R1+0xc8] ;  /* 0x0000c80001067983 */ /* 0x001ee80000100800 */
[----:B------:R-:W3:Y:S04]  /*535b0*/  LDL R7, [R1+0xcc] ;  /* 0x0000cc0001077983 */ /* 0x000ee80000100800 */
        /* <DEDUP_REMOVED lines=9> */
[----:B--2---:R-:W-:Y:S01]  /*53650*/  STL.64 [R1+0x3ed0], R14 ;  /* 0x003ed00e01007387 */ /* 0x004fe20000100a00 */
[----:B------:R0:W-:Y:S03]  /*53660*/  STL.64 [R1+0x3ec8], R12 ;  /* 0x003ec80c01007387 */ /* 0x0001e60000100a00 */
[----:B0-----:R-:W2:Y:S01]  /*53670*/  LDL.LU R12, [R1+0x400] ;  /* 0x00040000010c7983 */ /* 0x001ea20000300800 */
[----:B------:R-:W2:Y:S02]  /*53680*/  LDL.LU R13, [R1+0x404] ;  /* 0x00040400010d7983 */ /* 0x000ea40000300800 */
[----:B------:R-:W2:Y:S02]  /*53690*/  LDL.LU R14, [R1+0x408] ;  /* 0x00040800010e7983 */ /* 0x000ea40000300800 */
[----:B------:R-:W2:Y:S01]  /*536a0*/  LDL.LU R15, [R1+0x40c] ;  /* 0x00040c00010f7983 */ /* 0x000ea20000300800 */
[----:B------:R0:W-:Y:S01]  /*536b0*/  STL.64 [R1+0x3ec0], R26 ;  /* 0x003ec01a01007387 */ /* 0x0001e20000100a00 */
[----:B------:R-:W-:Y:S03]  /*536c0*/  STL.64 [R1+0x3eb8], R24 ;  /* 0x003eb81801007387 */ /* 0x000fe60000100a00 */
[----:B0-----:R-:W2:Y:S04]  /*536d0*/  LDL.64 R26, [R1+0x98] ;  /* 0x00009800011a7983 */ /* 0x001ea80000100a00 */
[----:B--2---:R0:W-:Y:S04]  /*536e0*/  STL.64 [R1+0x3ed8], R26 ;  /* 0x003ed81a01007387 */ /* 0x0041e80000100a00 */
[----:B0-----:R-:W2:Y:S01]  /*536f0*/  LDL.64 R26, [R1+0xa8] ;  /* 0x0000a800011a7983 */ /* 0x001ea20000100a00 */
[----:B----4-:R-:W-:Y:S02]  /*53700*/  STL.64 [R1+0x3e80], R18 ;  /* 0x003e801201007387 */ /* 0x010fe40000100a00 */
[----:B---3--:R0:W-:Y:S02]  /*53710*/  STL [R1+0x3e78], R17 ;  /* 0x003e781101007387 */ /* 0x0081e40000100800 */
[----:B------:R-:W3:Y:S01]  /*53720*/  LDL.LU R16, [R1+0x3c0] ;  /* 0x0003c00001107983 */ /* 0x000ee20000300800 */
[----:B0-----:R-:W3:Y:S01]  /*53730*/  LDL.LU R17, [R1+0x3c4] ;  /* 0x0003c40001117983 */ /* 0x001ee20000300800 */
[----:B------:R-:W4:Y:S02]  /*53740*/  LDL.LU R18, [R1+0x3c8] ;  /* 0x0003c80001127983 */ /* 0x000f240000300800 */
[----:B------:R-:W4:Y:S01]  /*53750*/  LDL.LU R19, [R1+0x3cc] ;  /* 0x0003cc0001137983 */ /* 0x000f220000300800 */
[----:B------:R-:W-:Y:S01]  /*53760*/  HMMA.16816.F32.BF16 R4, R20, R6, R8 ;  /* 0x000000061404723c */ /* 0x000fe20000041808 */
[----:B----4-:R-:W-:Y:S01]  /*53770*/  STL.64 [R1+0x3e98], R18 ;  /* 0x003e981201007387 */ /* 0x010fe20000100a00 */
[----:B---3--:R0:W-:Y:S03]  /*53780*/  STL.64 [R1+0x3e90], R16 ;  /* 0x003e901001007387 */ /* 0x0081e60000100a00 */
[----:B0-----:R-:W3:Y:S01]  /*53790*/  LDL.LU R16, [R1+0x3d0] ;  /* 0x0003d00001107983 */ /* 0x001ee20000300800 */
[----:B------:R-:W3:Y:S02]  /*537a0*/  LDL.LU R17, [R1+0x3d4] ;  /* 0x0003d40001117983 */ /* 0x000ee40000300800 */
[----:B------:R-:W4:Y:S02]  /*537b0*/  LDL.LU R18, [R1+0x3d8] ;  /* 0x0003d80001127983 */ /* 0x000f240000300800 */
[----:B------:R-:W-:-:S05]  /*537c0*/  IMAD.MOV.U32 R19, RZ, RZ, R3 ;  /* 0x000000ffff137224 */ /* 0x000fca00078e0003 */
[----:B----4-:R0:W-:Y:S01]  /*537d0*/  STL.64 [R1+0x3eb0], R18 ;  /* 0x003eb01201007387 */ /* 0x0101e20000100a00 */
[----:B---3--:R-:W-:Y:S03]  /*537e0*/  STL.64 [R1+0x3ea8], R16 ;  /* 0x003ea81001007387 */ /* 0x008fe60000100a00 */
[----:B0-----:R-:W3:Y:S01]  /*537f0*/  LDL.64 R18, [R1+0x88] ;  /* 0x0000880001127983 */ /* 0x001ee20000100a00 */
[----:B------:R-:W-:Y:S02]  /*53800*/  STL [R1+0x3b20], R28 ;  /* 0x003b201c01007387 */ /* 0x000fe40000100800 */
[----:B------:R-:W4:Y:S02]  /*53810*/  LDL.LU.64 R10, [R1+0x3f00] ;  /* 0x003f0000010a7983 */ /* 0x000f240000300a00 */
[----:B------:R-:W-:Y:S01]  /*53820*/  STL.64 [R1+0x420], R4 ;  /* 0x0004200401007387 */ /* 0x000fe20000100a00 */
[----:B------:R0:W-:Y:S04]  /*53830*/  STL.64 [R1+0x428], R6 ;  /* 0x0004280601007387 */ /* 0x0001e80000100a00 */
[----:B0-----:R-:W4:Y:S01]  /*53840*/  LDL.LU.64 R6, [R1+0x3ef8] ;  /* 0x003ef80001067983 */ /* 0x001f220000300a00 */
[----:B------:R-:W4:Y:S01]  /*53850*/  LDL.LU.64 R4, [R1+0x3ef0] ;  /* 0x003ef00001047983 */ /* 0x000f220000300a00 */
[C---:B--2---:R-:W-:Y:S11]  /*53860*/  HMMA.16816.F32.BF16 R12, R20.reuse, R26, R12 ;  /* 0x0000001a140c723c */ /* 0x044ff6000004180c */
[----:B------:R-:W-:Y:S11]  /*53870*/  @!UPT UIADD3 URZ, URZ, URZ, URZ ;  /* 0x0000003f3f3ff290 */ /* 0x000ff6000fffe03f */
[----:B------:R-:W-:Y:S02]  /*53880*/  @!UPT UIADD3 URZ, URZ, URZ, URZ ;  /* 0x0000003f3f3ff290 */ /* 0x000fe4000fffe03f */
[----:B------:R-:W-:Y:S01]  /*53890*/  IMAD.MOV.U32 R3, RZ, RZ, R15 ;  /* 0x000000ffff037224 */ /* 0x000fe200078e000f */
[----:B----4-:R-:W-:Y:S11]  /*538a0*/  HMMA.16816.F32.BF16 R4, R20, R10, R4 ;  /* 0x0000000a1404723c */ /* 0x010ff60000041804 */
[----:B------:R-:W-:Y:S11]  /*538b0*/  @!UPT UIADD3 URZ, URZ, URZ, URZ ;  /* 0x0000003f3f3ff290 */ /* 0x000ff6000fffe03f */
[----:B------:R-:W-:Y:S01]  /*538c0*/  @!UPT UIADD3 URZ, URZ, URZ, URZ ;  /* 0x0000003f3f3ff290 */ /* 0x000fe2000fffe03f */
[----:B------:R0:W-:Y:S01]  /*538d0*/  STL.64 [R1+0x410], R4 ;  /* 0x0004100401007387 */ /* 0x0001e20000100a00 */
[----:B------:R1:W-:Y:S03]  /*538e0*/  STL.64 [R1+0x418], R6 ;  /* 0x0004180601007387 */ /* 0x0003e60000100a00 */
[----:B0-----:R-:W2:Y:S01]  /*538f0*/  LDL.LU R4, [R1+0x3ee8] ;  /* 0x003ee80001047983 */ /* 0x001ea20000300800 */
[----:B-1----:R-:W-:Y:S02]  /*53900*/  IMAD.MOV.U32 R6, RZ, RZ, R10 ;  /* 0x000000ffff067224 */ /* 0x002fe400078e000a */
[----:B------:R-:W4:Y:S02]  /*53910*/  LDL.LU.64 R8, [R1+0x3ee0] ;  /* 0x003ee00001087983 */ /* 0x000f240000300a00 */
[----:B------:R-:W-:Y:S02]  /*53920*/  IMAD.MOV.U32 R10, RZ, RZ, R26 ;  /* 0x000000ffff0a7224 */ /* 0x000fe400078e001a */
[----:B------:R-:W-:-:S02]  /*53930*/  IMAD.MOV.U32 R7, RZ, RZ, R27 ;  /* 0x000000ffff077224 */ /* 0x000fc400078e001b */
[----:B------:R-:W3:Y:S01]  /*53940*/  LDL.LU.64 R26, [R1+0x3ed8] ;  /* 0x003ed800011a7983 */ /* 0x000ee20000300a00 */
[----:B------:R-:W-:Y:S02]  /*53950*/  STL.64 [R1+0x400], R12 ;  /* 0x0004000c01007387 */ /* 0x000fe40000100a00 */
[----:B------:R0:W-:Y:S02]  /*53960*/  STL [R1+0x408], R14 ;  /* 0x0004080e01007387 */ /* 0x0001e40000100800 */
[----:B0-----:R-:W3:Y:S01]  /*53970*/  LDL.LU.64 R14, [R1+0x3ed0] ;  /* 0x003ed000010e7983 */ /* 0x001ee20000300a00 */
[----:B------:R-:W3:Y:S02]  /*53980*/  LDL.LU.64 R12, [R1+0x3ec8] ;  /* 0x003ec800010c7983 */ /* 0x000ee40000300a00 */
[----:B------:R-:W-:Y:S02]  /*53990*/  IMAD.MOV.U32 R5, RZ, RZ, R11 ;  /* 0x000000ffff057224 */ /* 0x000fe400078e000b */
[----:B------:R-:W-:Y:S03]  /*539a0*/  STL.64 [R1+0x3e50], R6 ;  /* 0x003e500601007387 */ /* 0x000fe60000100a00 */
[----:B--2---:R0:W-:Y:S01]  /*539b0*/  STL.64 [R1+0x3e48], R4 ;  /* 0x003e480401007387 */ /* 0x0041e20000100a00 */
[C---:B---3--:R-:W-:Y:S03]  /*539c0*/  HMMA.16816.F32.BF16 R12, R20.reuse, R26, R12 ;  /* 0x0000001a140c723c */ /* 0x048fe6000004180c */
[----:B0-----:R-:W2:Y:S01]  /*539d0*/  LDL.LU R4, [R1+0x240] ;  /* 0x0002400001047983 */ /* 0x001ea20000300800 */
[----:B------:R-:W2:Y:S02]  /*539e0*/  LDL.LU R5, [R1+0x244] ;  /* 0x0002440001057983 */ /* 0x000ea40000300800 */
[----:B------:R-:W2:Y:S02]  /*539f0*/  LDL.LU R6, [R1+0x248] ;  /* 0x0002480001067983 */ /* 0x000ea40000300800 */
[----:B------:R-:W2:Y:S01]  /*53a00*/  LDL.LU R7, [R1+0x24c] ;  /* 0x00024c0001077983 */ /* 0x000ea20000300800 */
[----:B------:R-:W-:Y:S01]  /*53a10*/  STL [R1+0x3a30], R3 ;  /* 0x003a300301007387 */ /* 0x000fe20000100800 */
[----:B------:R-:W-:Y:S11]  /*53a20*/  IMAD.MOV.U32 R11, RZ, RZ, R27 ;  /* 0x000000ffff0b7224 */ /* 0x000ff600078e001b */
[----:B------:R-:W-:Y:S02]  /*53a30*/  @!UPT UIADD3 URZ, URZ, URZ, URZ ;  /* 0x0000003f3f3ff290 */ /* 0x000fe4000fffe03f */
[----:B------:R0:W-:Y:S01]  /*53a40*/  STL.64 [R1+0x3f0], R12 ;  /* 0x0003f00c01007387 */ /* 0x0001e20000100a00 */
[----:B------:R1:W-:Y:S02]  /*53a50*/  STL.64 [R1+0x3f8], R14 ;  /* 0x0003f80e01007387 */ /* 0x0003e40000100a00 */
[----:B0-----:R-:W-:Y:S02]  /*53a60*/  IMAD.MOV.U32 R12, RZ, RZ, R26 ;  /* 0x000000ffff0c7224 */ /* 0x001fe400078e001a */
[----:B------:R-:W3:Y:S01]  /*53a70*/  LDL.LU.64 R26, [R1+0x3ec0] ;  /* 0x003ec000011a7983 */ /* 0x000ee20000300a00 */
[----:B------:R-:W3:Y:S02]  /*53a80*/  LDL.LU.64 R24, [R1+0x3eb8] ;  /* 0x003eb80001187983 */ /* 0x000ee40000300a00 */
[----:B-1----:R-:W-:Y:S02]  /*53a90*/  IMAD.MOV.U32 R14, RZ, RZ, R18 ;  /* 0x000000ffff0e7224 */ /* 0x002fe400078e0012 */
[----:B------:R-:W-:Y:S01]  /*53aa0*/  IMAD.MOV.U32 R13, RZ, RZ, R19 ;  /* 0x000000ffff0d7224 */ /* 0x000fe200078e0013 */
[C---:B---3--:R-:W-:Y:S01]  /*53ab0*/  HMMA.16816.F32.BF16 R24, R20.reuse, R18, R24 ;  /* 0x000000121418723c */ /* 0x048fe20000041818 */
[----:B------:R-:W3:Y:S01]  /*53ac0*/  LDL.LU.64 R18, [R1+0x3eb0] ;  /* 0x003eb00001127983 */ /* 0x000ee20000300a00 */
[----:B------:R-:W3:Y:S11]  /*53ad0*/  LDL.LU.64 R16, [R1+0x3ea8] ;  /* 0x003ea80001107983 */ /* 0x000ef60000300a00 */
[----:B------:R-:W-:Y:S10]  /*53ae0*/  @!UPT UIADD3 URZ, URZ, URZ, URZ ;  /* 0x0000003f3f3ff290 */ /* 0x000ff4000fffe03f */
[----:B------:R-:W-:Y:S01]  /*53af0*/  STL.64 [R1+0x3e0], R24 ;  /* 0x0003e01801007387 */ /* 0x000fe20000100a00 */
[----:B------:R0:W-:Y:S02]  /*53b00*/  STL [R1+0x3e8], R26 ;  /* 0x0003e81a01007387 */ /* 0x0001e40000100800 */
[----:B------:R-:W-:Y:S02]  /*53b10*/  IMAD.MOV.U32 R3, RZ, RZ, R27 ;  /* 0x000000ffff037224 */ /* 0x000fe400078e001b */
[----:B0-----:R-:W3:Y:S03]  /*53b20*/  LDL.LU.64 R26, [R1+0x3ea0] ;  /* 0x003ea000011a7983 */ /* 0x001ee60000300a00 */
[----:B------:R0:W-:Y:S01]  /*53b30*/  STL [R1+0x3a34], R3 ;  /* 0x003a340301007387 */ /* 0x0001e20000100800 */
[----:B---3--:R-:W-:Y:S01]  /*53b40*/  HMMA.16816.F32.BF16 R16, R20, R26, R16 ;  /* 0x0000001a1410723c */ /* 0x008fe20000041810 */
[----:B------:R-:W-:-:S02]  /*53b50*/  IMAD.MOV.U32 R15, RZ, RZ, R26 ;  /* 0x000000ffff0f7224 */ /* 0x000fc400078e001a */
[----:B0-----:R-:W-:Y:S11]  /*53b60*/  IMAD.MOV.U32 R3, RZ, RZ, R27 ;  /* 0x000000ffff037224 */ /* 0x001ff600078e001b */
[----:B------:R-:W-:Y:S09]  /*53b70*/  @!UPT UIADD3 URZ, URZ, URZ, URZ ;  /* 0x0000003f3f3ff290 */ /* 0x000ff2000fffe03f */
[----:B------:R-:W-:Y:S01]  /*53b80*/  STL.64 [R1+0x3d0], R16 ;  /* 0x0003d01001007387 */ /* 0x000fe20000100a00 */
[----:B------:R0:W-:Y:S03]  /*53b90*/  STL.64 [R1+0x3d8], R18 ;  /* 0x0003d81201007387 */ /* 0x0001e60000100a00 */
[----:B0-----:R-:W3:Y:S01]  /*53ba0*/  LDL.LU.64 R18, [R1+0x3e98] ;  /* 0x003e980001127983 */ /* 0x001ee20000300a00 */
[----:B------:R-:W3:Y:S02]  /*53bb0*/  LDL.LU.64 R16, [R1+0x3e90] ;  /* 0x003e900001107983 */ /* 0x000ee40000300a00 */
[----:B------:R-:W3:Y:S02]  /*53bc0*/  LDL.LU.64 R26, [R1+0x3e88] ;  /* 0x003e8800011a7983 */ /* 0x000ee40000300a00 */
[C---:B---3--:R-:W-:Y:S01]  /*53bd0*/  HMMA.16816.F32.BF16 R24, R20.reuse, R26, R16 ;  /* 0x0000001a1418723c */ /* 0x048fe20000041810 */
[----:B------:R-:W3:Y:S01]  /*53be0*/  LDL.LU.64 R18, [R1+0x3e80] ;  /* 0x003e800001127983 */ /* 0x000ee20000300a00 */
[----:B------:R-:W2:Y:S11]  /*53bf0*/  LDL.LU R17, [R1+0x3e78] ;  /* 0x003e780001117983 */ /* 0x000eb60000300800 */
[----:B------:R-:W-:Y:S10]  /*53c00*/  @!UPT UIADD3 URZ, URZ, URZ, URZ ;  /* 0x0000003f3f3ff290 */ /* 0x000ff4000fffe03f */
[----:B------:R-:W-:Y:S01]  /*53c10*/  STL.64 [R1+0x3c0], R24 ;  /* 0x0003c01801007387 */ /* 0x000fe20000100a00 */
[----:B------:R0:W-:Y:S03]  /*53c20*/  STL.64 [R1+0x3c8], R26 ;  /* 0x0003c81a01007387 */ /* 0x0001e60000100a00 */
[----:B0-----:R-:W3:Y:S01]  /*53c30*/  LDL.LU.64 R26, [R1+0x3e70] ;  /* 0x003e7000011a7983 */ /* 0x001ee20000300a00 */
[----:B------:R-:W3:Y:S02]  /*53c40*/  LDL.LU.64 R24, [R1+0x3e68] ;  /* 0x003e680001187983 */ /* 0x000ee40000300a00 */
[C---:B---3--:R-:W-:Y:S11]  /*53c50*/  HMMA.16816.F32.BF16 R24, R20.reuse, R18, R24 ;  /* 0x000000121418723c */ /* 0x048ff60000041818 */
[----:B------:R-:W-:Y:S11]  /*53c60*/  @!UPT UIADD3 URZ, URZ, URZ, URZ ;  /* 0x0000003f3f3ff290 */ /* 0x000ff6000fffe03f */
[----:B------:R-:W-:Y:S01]  /*53c70*/  @!UPT UIADD3 URZ, URZ, URZ, URZ ;  /* 0x0000003f3f3ff290 */ /* 0x000fe2000fffe03f */
[----:B------:R-:W-:Y:S01]  /*53c80*/  STL.64 [R1+0x3b0], R24 ;  /* 0x0003b01801007387 */ /* 0x000fe20000100a00 */
[----:B------:R0:W-:Y:S03]  /*53c90*/  STL.64 [R1+0x3b8], R26 ;  /* 0x0003b81a01007387 */ /* 0x0001e60000100a00 */
[----:B0-----:R-:W2:Y:S01]  /*53ca0*/  LDL.LU.64 R26, [R1+0x3e60] ;  /* 0x003e6000011a7983 */ /* 0x001ea20000300a00 */
[----:B------:R-:W3:Y:S02]  /*53cb0*/  LDL.LU.64 R24, [R1+0x3e58] ;  /* 0x003e580001187983 */ /* 0x000ee40000300a00 */
[----:B------:R3:W-:Y:S01]  /*53cc0*/  STL.64 [R1+0x3d28], R18 ;  /* 0x003d281201007387 */ /* 0x0007e20000100a00 */
[----:B--2---:R-:W-:Y:S01]  /*53cd0*/  HMMA.16816.F32.BF16 R20, R20, R26, R4 ;  /* 0x0000001a1414723c */ /* 0x004fe20000041804 */
[----:B------:R-:W2:Y:S01]  /*53ce0*/  LDL.LU.64 R6, [R1+0x3e50] ;  /* 0x003e500001067983 */ /* 0x000ea20000300a00 */
[----:B------:R-:W2:Y:S02]  /*53cf0*/  LDL.LU.64 R4, [R1+0x3e48] ;  /* 0x003e480001047983 */ /* 0x000ea40000300a00 */
[----:B---3--:R-:W-:-:S02]  /*53d00*/  IMAD.MOV.U32 R18, RZ, RZ, R25 ;  /* 0x000000ffff127224 */ /* 0x008fc400078e0019 */
[----:B------:R-:W-:Y:S01]  /*53d10*/  IMAD.MOV.U32 R19, RZ, RZ, R24 ;  /* 0x000000ffff137224 */ /* 0x000fe200078e0018 */
[----:B------:R-:W3:Y:S01]  /*53d20*/  LDL.LU.64 R26, [R1+0x3e40] ;  /* 0x003e4000011a7983 */ /* 0x000ee20000300a00 */
[----:B------:R-:W3:Y:S11]  /*53d30*/  LDL.LU.64 R24, [R1+0x3e38] ;  /* 0x003e380001187983 */ /* 0x000ef60000300a00 */
[----:B------:R-:W-:Y:S04]  /*53d40*/  @!UPT UIADD3 URZ, URZ, URZ, URZ ;  /* 0x0000003f3f3ff290 */ /* 0x000fe8000fffe03f */
[----:B------:R-:W-:Y:S01]  /*53d50*/  STL.64 [R1+0x240], R20 ;  /* 0x0002401401007387 */ /* 0x000fe20000100a00 */
[----:B------:R-:W-:Y:S02]  /*53d60*/  STL.64 [R1+0x248], R22 ;  /* 0x0002481601007387 */ /* 0x000fe40000100a00 */
[----:B------:R-:W0:Y:S02]  /*53d70*/  LDSM.16.MT88.4 R20, [R17+0x20800] ;  /* 0x020800001114783b */ /* 0x000e240000004200 */
[----:B0-----:R0:W-:Y:S02]  /*53d80*/  STL.64 [R1+0x3be0], R22 ;  /* 0x003be01601007387 */ /* 0x0011e40000100a00 */
[----:B------:R1:W-:Y:S02]  /*53d90*/  STL.64 [R1+0x3bd8], R20 ;  /* 0x003bd81401007387 */ /* 0x0003e40000100a00 */
[----:B0-----:R-:W2:Y:S04]  /*53da0*/  LDL.LU.64 R22, [R1+0x48] ;  /* 0x0000480001167983 */ /* 0x001ea80000300a00 */
[----:B--2---:R0:W-:Y:S01]  /*53db0*/  STL.64 [R1+0x3d30], R22 ;  /* 0x003d301601007387 */ /* 0x0041e20000100a00 */
[----:B-1----:R-:W3:Y:S02]  /*53dc0*/  LDL.LU R20, [R1+0x3a0] ;  /* 0x0003a00001147983 */ /* 0x002ee40000300800 */
[----:B------:R-:W3:Y:S01]  /*53dd0*/  LDL.LU R21, [R1+0x3a4] ;  /* 0x0003a40001157983 */ /* 0x000ee20000300800 */
[----:B0-----:R-:W3:Y:S01]  /*53de0*/  LDL.LU R22, [R1+0x3a8] ;  /* 0x0003a80001167983 */ /* 0x001ee20000300800 */
[----:B------:R-:W-:-:S07]  /*53df0*/  IMAD.MOV.U32 R23, RZ, RZ, R29 ;  /* 0x000000ffff177224 */ /* 0x000fce00078e001d */
[----:B---3--:R-:W-:Y:S11]  /*53e00*/  HMMA.16816.F32.BF16 R16, R24, R18, R20 ;  /* 0x000000121810723c */ /* 0x008ff60000041814 */
[----:B------:R-:W-:Y:S11]  /*53e10*/  @!UPT UIADD3 URZ, URZ, URZ, URZ ;  /* 0x0000003f3f3ff290 */ /* 0x000ff6000fffe03f */
[----:B------:R-:W-:Y:S01]  /*53e20*/  @!UPT UIADD3 URZ, URZ, URZ, URZ ;  /* 0x0000003f3f3ff290 */ /* 0x000fe2000fffe03f */
[----:B------:R-:W-:Y:S01]  /*53e30*/  STL.64 [R1+0x3a0], R16 ;  /* 0x0003a01001007387 */ /* 0x000fe20000100a00 */
[----:B------:R-:W-:Y:S02]  /*53e40*/  STL [R1+0x3a8], R18 ;  /* 0x0003a81201007387 */ /* 0x000fe40000100800 */
[----:B------:R-:W2:Y:S02]  /*53e50*/  LDL.LU R20, [R1+0x2d0] ;  /* 0x0002d00001147983 */ /* 0x000ea40000300800 */
[----:B------:R-:W2:Y:S01]  /*53e60*/  LDL.LU R21, [R1+0x2d4] ;  /* 0x0002d40001157983 */ /* 0x000ea20000300800 */
[----:B------:R-:W3:Y:S01]  /*53e70*/  LDL.LU R22, [R1+0x2d8] ;  /* 0x0002d80001167983 */ /* 0x000ee20000300800 */
[----:B------:R-:W3:Y:S02]  /*53e80*/  LDL.LU R23, [R1+0x2dc] ;  /* 0x0002dc0001177983 */ /* 0x000ee40000300800 */
[----:B------:R-:W-:Y:S01]  /*53e90*/  IMAD.MOV.U32 R29, RZ, RZ, R19 ;  /* 0x000000ffff1d7224 */ /* 0x000fe200078e0013 */
[----:B---3--:R0:W-:Y:S01]  /*53ea0*/  STL.64 [R1+0x3d40], R22 ;  /* 0x003d401601007387 */ /* 0x0081e20000100a00 */
[----:B--2---:R-:W-:Y:S02]  /*53eb0*/  STL.64 [R1+0x3d38], R20 ;  /* 0x003d381401007387 */ /* 0x004fe40000100a00 */
[----:B0-----:R-:W-:-:S02]  /*53ec0*/  IMAD.MOV.U32 R22, RZ, RZ, R15 ;  /* 0x000000ffff167224 */ /* 0x001fc400078e000f */
[----:B------:R-:W-:-:S05]  /*53ed0*/  IMAD.MOV.U32 R23, RZ, RZ, R3 ;  /* 0x000000ffff177224 */ /* 0x000fca00078e0003 */
[----:B------:R0:W-:Y:S02]  /*53ee0*/  STL.64 [R1+0x3d50], R22 ;  /* 0x003d501601007387 */ /* 0x0001e40000100a00 */
[----:B0-----:R-:W-:Y:S02]  /*53ef0*/  IMAD.MOV.U32 R22, RZ, RZ, R14 ;  /* 0x000000ffff167224 */ /* 0x001fe400078e000e */
[----:B------:R-:W-:-:S05]  /*53f00*/  IMAD.MOV.U32 R23, RZ, RZ, R13 ;  /* 0x000000ffff177224 */ /* 0x000fca00078e000d */
[----:B------:R-:W-:Y:S01]  /*53f10*/  STL.64 [R1+0x3d68], R22 ;  /* 0x003d681601007387 */ /* 0x000fe20000100a00 */
[----:B------:R-:W2:Y:S03]  /*53f20*/  LDL.64 R18, [R1+0x68] ;  /* 0x0000680001127983 */ /* 0x000ea60000100a00 */
[----:B--2---:R0:W-:Y:S01]  /*53f30*/  STL.64 [R1+0x3d48], R18 ;  /* 0x003d481201007387 */ /* 0x0041e20000100a00 */
[----:B------:R-:W2:Y:S02]  /*53f40*/  LDL.LU R16, [R1+0x2e0] ;  /* 0x0002e00001107983 */ /* 0x000ea40000300800 */
[----:B------:R-:W2:Y:S01]  /*53f50*/  LDL.LU R17, [R1+0x2e4] ;  /* 0x0002e40001117983 */ /* 0x000ea20000300800 */
[----:B0-----:R-:W3:Y:S01]  /*53f60*/  LDL.LU R18, [R1+0x2e8] ;  /* 0x0002e80001127983 */ /* 0x001ee20000300800 */
[----:B------:R-:W3:Y:S02]  /*53f70*/  LDL.LU R19, [R1+0x2ec] ;  /* 0x0002ec0001137983 */ /* 0x000ee40000300800 */
[----:B------:R-:W-:-:S02]  /*53f80*/  IMAD.MOV.U32 R22, RZ, RZ, R12 ;  /* 0x000000ffff167224 */ /* 0x000fc400078e000c */
[----:B------:R-:W-:-:S05]  /*53f90*/  IMAD.MOV.U32 R23, RZ, RZ, R11 ;  /* 0x000000ffff177224 */ /* 0x000fca00078e000b */
[----:B------:R-:W-:Y:S04]  /*53fa0*/  STL.64 [R1+0x3d80], R22 ;  /* 0x003d801601007387 */ /* 0x000fe80000100a00 */
[----:B---3--:R-:W-:Y:S01]  /*53fb0*/  STL.64 [R1+0x3d60], R18 ;  /* 0x003d601201007387 */ /* 0x008fe20000100a00 */
[----:B--2---:R0:W-:Y:S03]  /*53fc0*/  STL.64 [R1+0x3d58], R16 ;  /* 0x003d581001007387 */ /* 0x0041e60000100a00 */
[----:B0-----:R-:W2:Y:S01]  /*53fd0*/  LDL.LU R16, [R1+0x2f0] ;  /* 0x0002f00001107983 */ /* 0x001ea20000300800 */
[----:B------:R-:W2:Y:S02]  /*53fe0*/  LDL.LU R17, [R1+0x2f4] ;  /* 0x0002f40001117983 */ /* 0x000ea40000300800 */
[----:B------:R-:W3:Y:S02]  /*53ff0*/  LDL.LU R18, [R1+0x2f8] ;  /* 0x0002f80001127983 */ /* 0x000ee40000300800 */
[----:B------:R-:W3:Y:S02]  /*54000*/  LDL.LU R19, [R1+0x2fc] ;  /* 0x0002fc0001137983 */ /* 0x000ee40000300800 */
[----:B------:R-:W-:-:S02]  /*54010*/  IMAD.MOV.U32 R22, RZ, RZ, R10 ;  /* 0x000000ffff167224 */ /* 0x000fc400078e000a */
[----:B------:R-:W-:-:S05]  /*54020*/  IMAD.MOV.U32 R23, RZ, RZ, R7 ;  /* 0x000000ffff177224 */ /* 0x000fca00078e0007 */
[----:B------:R0:W-:Y:S02]  /*54030*/  STL.64 [R1+0x3d98], R22 ;  /* 0x003d981601007387 */ /* 0x0001e40000100a00 */
[----:B0-----:R-:W-:Y:S02]  /*54040*/  IMAD.MOV.U32 R22, RZ, RZ, R6 ;  /* 0x000000ffff167224 */ /* 0x001fe400078e0006 */
[----:B------:R-:W-:Y:S01]  /*54050*/  IMAD.MOV.U32 R23, RZ, RZ, R5 ;  /* 0x000000ffff177224 */ /* 0x000fe200078e0005 */
[----:B---3--:R-:W-:Y:S01]  /*54060*/  STL.64 [R1+0x3d78], R18 ;  /* 0x003d781201007387 */ /* 0x008fe20000100a00 */
[----:B--2---:R0:W-:Y:S03]  /*54070*/  STL.64 [R1+0x3d70], R16 ;  /* 0x003d701001007387 */ /* 0x0041e60000100a00 */
[----:B0-----:R-:W2:Y:S01]  /*54080*/  LDL.LU R16, [R1+0x300] ;  /* 0x0003000001107983 */ /* 0x001ea20000300800 */
[----:B------:R-:W2:Y:S02]  /*54090*/  LDL.LU R17, [R1+0x304] ;  /* 0x0003040001117983 */ /* 0x000ea40000300800 */
[----:B------:R-:W3:Y:S02]  /*540a0*/  LDL.LU R18, [R1+0x308] ;  /* 0x0003080001127983 */ /* 0x000ee40000300800 */
[----:B------:R-:W3:Y:S01]  /*540b0*/  LDL.LU R19, [R1+0x30c] ;  /* 0x00030c0001137983 */ /* 0x000ee20000300800 */
[----:B------:R0:W-:Y:S04]  /*540c0*/  STL.64 [R1+0x3db0], R22 ;  /* 0x003db01601007387 */ /* 0x0001e80000100a00 */
[----:B0-----:R-:W2:Y:S01]  /*540d0*/  LDL.64 R22, [R1+0xc8] ;  /* 0x0000c80001167983 */ /* 0x001ea20000100a00 */
[----:B----4-:R-:W-:-:S02]  /*540e0*/  IMAD.MOV.U32 R14, RZ, RZ, R9 ;  /* 0x000000ffff0e7224 */ /* 0x010fc400078e0009 */
[----:B------:R-:W-:Y:S01]  /*540f0*/  IMAD.MOV.U32 R15, RZ, RZ, R8 ;  /* 0x000000ffff0f7224 */ /* 0x000fe200078e0008 */
[----:B--2---:R-:W-:Y:S01]  /*54100*/  STL.64 [R1+0x3dc8], R22 ;  /* 0x003dc81601007387 */ /* 0x004fe20000100a00 */
[----:B---3--:R-:W-:Y:S02]  /*54110*/  STL.64 [R1+0x3d90], R18 ;  /* 0x003d901201007387 */ /* 0x008fe40000100a00 */
[----:B------:R0:W-:Y:S02]  /*54120*/  STL.64 [R1+0x3d88], R16 ;  /* 0x003d881001007387 */ /* 0x0001e40000100a00 */
[----:B0-----:R-:W2:Y:S01]  /*54130*/  LDL.LU R16, [R1+0x310] ;  /* 0x0003100001107983 */ /* 0x001ea20000300800 */
[----:B------:R-:W2:Y:S02]  /*54140*/  LDL.LU R17, [R1+0x314] ;  /* 0x0003140001117983 */ /* 0x000ea40000300800 */
[----:B------:R-:W3:Y:S02]  /*54150*/  LDL.LU R18, [R1+0x318] ;  /* 0x0003180001127983 */ /* 0x000ee40000300800 */
[----:B------:R-:W3:Y:S01]  /*54160*/  LDL.LU R19, [R1+0x31c] ;  /* 0x00031c0001137983 */ /* 0x000ee20000300800 */
[----:B------:R0:W-:Y:S01]  /*54170*/  STL.64 [R1+0x3e20], R14 ;  /* 0x003e200e01007387 */ /* 0x0001e20000100a00 */
[----:B------:R-:W4:Y:S02]  /*54180*/  LDL.LU R8, [R1+0x370] ;  /* 0x0003700001087983 */ /* 0x000f240000300800 */
[----:B------:R-:W4:Y:S02]  /*54190*/  LDL.LU R9, [R1+0x374] ;  /* 0x0003740001097983 */ /* 0x000f240000300800 */
[----:B------:R-:W2:Y:S01]  /*541a0*/  LDL.LU R10, [R1+0x378] ;  /* 0x00037800010a7983 */ /* 0x000ea20000300800 */
[----:B------:R-:W2:Y:S04]  /*541b0*/  LDL.LU R11, [R1+0x37c] ;  /* 0x00037c00010b7983 */ /* 0x000ea80000300800 */
[----:B0-----:R-:W3:Y:S04]  /*541c0*/  LDL R14, [R1+0x18] ;  /* 0x00001800010e7983 */ /* 0x001ee80000100800 */
[----:B--2---:R-:W-:Y:S01]  /*541d0*/  STL.64 [R1+0x3e18], R10 ;  /* 0x003e180a01007387 */ /* 0x004fe20000100a00 */
[----:B----4-:R0:W-:Y:S03]  /*541e0*/  STL.64 [R1+0x3e10], R8 ;  /* 0x003e100801007387 */ /* 0x0101e60000100a00 */
[----:B0-----:R-:W2:Y:S01]  /*541f0*/  LDL.LU R8, [R1+0x380] ;  /* 0x0003800001087983 */ /* 0x001ea20000300800 */
[----:B------:R-:W2:Y:S02]  /*54200*/  LDL.LU R9, [R1+0x384] ;  /* 0x0003840001097983 */ /* 0x000ea40000300800 */
[----:B------:R-:W4:Y:S02]  /*54210*/  LDL.LU R10, [R1+0x388] ;  /* 0x00038800010a7983 */ /* 0x000f240000300800 */
[----:B------:R-:W4:Y:S02]  /*54220*/  LDL.LU R11, [R1+0x38c] ;  /* 0x00038c00010b7983 */ /* 0x000f240000300800 */
[----:B------:R-:W-:-:S02]  /*54230*/  IMAD.MOV.U32 R22, RZ, RZ, R2 ;  /* 0x000000ffff167224 */ /* 0x000fc400078e0002 */
[----:B------:R-:W-:Y:S01]  /*54240*/  IMAD.MOV.U32 R23, RZ, RZ, R0 ;  /* 0x000000ffff177224 */ /* 0x000fe200078e0000 */
[----:B----4-:R-:W-:Y:S01]  /*54250*/  STL.64 [R1+0x3e30], R10 ;  /* 0x003e300a01007387 */ /* 0x010fe20000100a00 */
[----:B--2---:R0:W-:Y:S03]  /*54260*/  STL.64 [R1+0x3e28], R8 ;  /* 0x003e280801007387 */ /* 0x0041e60000100a00 */
[----:B0-----:R-:W2:Y:S01]  /*54270*/  LDL.LU R8, [R1+0x390] ;  /* 0x0003900001087983 */ /* 0x001ea20000300800 */
[----:B------:R-:W2:Y:S02]  /*54280*/  LDL.LU R9, [R1+0x394] ;  /* 0x0003940001097983 */ /* 0x000ea40000300800 */
[----:B------:R-:W2:Y:S02]  /*54290*/  LDL.LU R10, [R1+0x398] ;  /* 0x00039800010a7983 */ /* 0x000ea40000300800 */
[----:B------:R-:W2:Y:S01]  /*542a0*/  LDL.LU R11, [R1+0x39c] ;  /* 0x00039c00010b7983 */ /* 0x000ea20000300800 */
[----:B------:R-:W-:Y:S01]  /*542b0*/  STL.64 [R1+0x3de0], R22 ;  /* 0x003de01601007387 */ /* 0x000fe20000100a00 */
[----:B---3--:R-:W-:Y:S02]  /*542c0*/  STL.64 [R1+0x3da8], R18 ;  /* 0x003da81201007387 */ /* 0x008fe40000100a00 */
[----:B------:R0:W-:Y:S02]  /*542d0*/  STL.64 [R1+0x3da0], R16 ;  /* 0x003da01001007387 */ /* 0x0001e40000100a00 */
[----:B0-----:R-:W3:Y:S01]  /*542e0*/  LDL.LU R16, [R1+0x320] ;  /* 0x0003200001107983 */ /* 0x001ee20000300800 */
[----:B------:R-:W3:Y:S02]  /*542f0*/  LDL.LU R17, [R1+0x324] ;  /* 0x0003240001117983 */ /* 0x000ee40000300800 */
[----:B------:R-:W4:Y:S02]  /*54300*/  LDL.LU R18, [R1+0x328] ;  /* 0x0003280001127983 */ /* 0x000f240000300800 */
[----:B------:R-:W4:Y:S01]  /*54310*/  LDL.LU R19, [R1+0x32c] ;  /* 0x00032c0001137983 */ /* 0x000f220000300800 */
[----:B------:R-:W2:Y:S01]  /*54320*/  LDL.LU R20, [R1+0x350] ;  /* 0x0003500001147983 */ /* 0x000ea20000300800 */
[----:B------:R-:W2:Y:S02]  /*54330*/  LDL.LU R21, [R1+0x354] ;  /* 0x0003540001157983 */ /* 0x000ea40000300800 */
[----:B------:R-:W2:Y:S02]  /*54340*/  LDL.LU R22, [R1+0x358] ;  /* 0x0003580001167983 */ /* 0x000ea40000300800 */
[----:B------:R-:W-:Y:S01]  /*54350*/  IMAD.MOV.U32 R15, RZ, RZ, R4 ;  /* 0x000000ffff0f7224 */ /* 0x000fe200078e0004 */
[----:B------:R-:W2:Y:S01]  /*54360*/  LDL.LU R23, [R1+0x35c] ;  /* 0x00035c0001177983 */ /* 0x000ea20000300800 */
[----:B------:R-:W2:Y:S02]  /*54370*/  LDL.LU R4, [R1+0x360] ;  /* 0x0003600001047983 */ /* 0x000ea40000300800 */
[----:B------:R-:W2:Y:S02]  /*54380*/  LDL.LU R5, [R1+0x364] ;  /* 0x0003640001057983 */ /* 0x000ea40000300800 */
[----:B------:R-:W2:Y:S01]  /*54390*/  LDL.LU R6, [R1+0x368] ;  /* 0x0003680001067983 */ /* 0x000ea20000300800 */
[----:B------:R-:W2:Y:S04]  /*543a0*/  LDL.LU R7, [R1+0x36c] ;  /* 0x00036c0001077983 */ /* 0x000ea80000300800 */
[----:B----4-:R-:W-:Y:S01]  /*543b0*/  STL.64 [R1+0x3dc0], R18 ;  /* 0x003dc01201007387 */ /* 0x010fe20000100a00 */
[----:B---3--:R0:W-:Y:S03]  /*543c0*/  STL.64 [R1+0x3db8], R16 ;  /* 0x003db81001007387 */ /* 0x0081e60000100a00 */
[----:B0-----:R-:W3:Y:S01]  /*543d0*/  LDL.LU R16, [R1+0x330] ;  /* 0x0003300001107983 */ /* 0x001ee20000300800 */
[----:B------:R-:W3:Y:S02]  /*543e0*/  LDL.LU R17, [R1+0x334] ;  /* 0x0003340001117983 */ /* 0x000ee40000300800 */
[----:B------:R-:W4:Y:S02]  /*543f0*/  LDL.LU R18, [R1+0x338] ;  /* 0x0003380001127983 */ /* 0x000f240000300800 */
[----:B------:R-:W4:Y:S01]  /*54400*/  LDL.LU R19, [R1+0x33c] ;  /* 0x00033c0001137983 */ /* 0x000f220000300800 */
[C---:B--2---:R-:W-:Y:S01]  /*54410*/  HMMA.16816.F32.BF16 R12, R24.reuse, R14, R8 ;  /* 0x0000000e180c723c */ /* 0x044fe20000041808 */
[----:B----4-:R-:W-:Y:S01]  /*54420*/  STL.64 [R1+0x3dd8], R18 ;  /* 0x003dd81201007387 */ /* 0x010fe20000100a00 */
[----:B---3--:R0:W-:Y:S03]  /*54430*/  STL.64 [R1+0x3dd0], R16 ;  /* 0x003dd01001007387 */ /* 0x0081e60000100a00 */
[----:B0-----:R-:W2:Y:S01]  /*54440*/  LDL.LU R16, [R1+0x340] ;  /* 0x0003400001107983 */ /* 0x001ea20000300800 */
[----:B------:R-:W2:Y:S02]  /*54450*/  LDL.LU R17, [R1+0x344] ;  /* 0x0003440001117983 */ /* 0x000ea40000300800 */
[----:B------:R-:W2:Y:S02]  /*54460*/  LDL.LU R18, [R1+0x348] ;  /* 0x0003480001127983 */ /* 0x000ea40000300800 */
[----:B------:R-:W2:Y:S01]  /*54470*/  LDL.LU R19, [R1+0x34c] ;  /* 0x00034c0001137983 */ /* 0x000ea20000300800 */
[----:B------:R-:W-:Y:S01]  /*54480*/  STL [R1+0x39a0], R29 ;  /* 0x0039a01d01007387 */ /* 0x000fe20000100800 */
[----:B------:R-:W3:Y:S02]  /*54490*/  LDL.LU.64 R10, [R1+0x3e30] ;  /* 0x003e3000010a7983 */ /* 0x000ee40000300a00 */
[----:B------:R-:W3:Y:S09]  /*544a0*/  LDL.LU.64 R8, [R1+0x3e28] ;  /* 0x003e280001087983 */ /* 0x000ef20000300a00 */
[----:B------:R-:W-:Y:S01]  /*544b0*/  STL.64 [R1+0x390], R12 ;  /* 0x0003900c01007387 */ /* 0x000fe20000100a00 */
[----:B------:R0:W-:Y:S04]  /*544c0*/  STL.64 [R1+0x398], R14 ;  /* 0x0003980e01007387 */ /* 0x0001e80000100a00 */
[----:B0-----:R-:W3:Y:S02]  /*544d0*/  LDL.LU.64 R14, [R1+0x3e20] ;  /* 0x003e2000010e7983 */ /* 0x001ee40000300a00 */
[C---:B---3--:R-:W-:Y:S02]  /*544e0*/  HMMA.16816.F32.BF16 R12, R24.reuse, R14, R8 ;  /* 0x0000000e180c723c */ /* 0x048fe40000041808 */
[----:B------:R-:W3:Y:S01]  /*544f0*/  LDL.LU.64 R10, [R1+0x3e18] ;  /* 0x003e1800010a7983 */ /* 0x000ee20000300a00 */
[----:B------:R-:W3:Y:S11]  /*54500*/  LDL.LU.64 R8, [R1+0x3e10] ;  /* 0x003e100001087983 */ /* 0x000ef60000300a00 */
[----:B------:R-:W-:Y:S09]  /*54510*/  @!UPT UIADD3 URZ, URZ, URZ, URZ ;  /* 0x0000003f3f3ff290 */ /* 0x000ff2000fffe03f */
[----:B------:R-:W-:Y:S01]  /*54520*/  STL.64 [R1+0x380], R12 ;  /* 0x0003800c01007387 */ /* 0x000fe20000100a00 */
[----:B------:R0:W-:Y:S03]  /*54530*/  STL.64 [R1+0x388], R14 ;  /* 0x0003880e01007387 */ /* 0x0001e60000100a00 */
[----:B0-----:R-:W3:Y:S01]  /*54540*/  LDL.LU.64 R14, [R1+0x3e08] ;  /* 0x003e0800010e7983 */ /* 0x001ee20000300a00 */
[----:B------:R-:W4:Y:S01]  /*54550*/  LDL.LU.64 R12, [R1+0x3e00] ;  /* 0x003e0000010c7983 */ /* 0x000f220000300a00 */
[C---:B---3--:R-:W-:Y:S11]  /*54560*/  HMMA.16816.F32.BF16 R8, R24.reuse, R14, R8 ;  /* 0x0000000e1808723c */ /* 0x048ff60000041808 */
[----:B------:R-:W-:Y:S11]  /*54570*/  @!UPT UIADD3 URZ, URZ, URZ, URZ ;  /* 0x0000003f3f3ff290 */ /* 0x000ff6000fffe03f */
[----:B------:R-:W-:Y:S01]  /*54580*/  @!UPT UIADD3 URZ, URZ, URZ, URZ ;  /* 0x0000003f3f3ff290 */ /* 0x000fe2000fffe03f */
[----:B------:R-:W-:Y:S01]  /*54590*/  STL.64 [R1+0x370], R8 ;  /* 0x0003700801007387 */ /* 0x000fe20000100a00 */
[----:B------:R0:W-:Y:S02]  /*545a0*/  STL [R1+0x378], R10 ;  /* 0x0003780a01007387 */ /* 0x0001e40000100800 */
[----:B------:R-:W-:Y:S02]  /*545b0*/  IMAD.MOV.U32 R29, RZ, RZ, R11 ;  /* 0x000000ffff1d7224 */ /* 0x000fe400078e000b */
[----:B0-----:R-:W3:Y:S01]  /*545c0*/  LDL.LU.64 R10, [R1+0x3df8] ;  /* 0x003df800010a7983 */ /* 0x001ee20000300a00 */
[----:B------:R-:W-:Y:S02]  /*545d0*/  STL.64 [R1+0x3ce0], R14 ;  /* 0x003ce00e01007387 */ /* 0x000fe40000100a00 */
[----:B----4-:R0:W-:Y:S02]  /*545e0*/  STL.64 [R1+0x3cd8], R12 ;  /* 0x003cd80c01007387 */ /* 0x0101e40000100a00 */
[----:B0-----:R-:W4:Y:S01]  /*545f0*/  LDL.LU R12, [R1+0x230] ;  /* 0x00023000010c7983 */ /* 0x001f220000300800 */
[----:B------:R-:W4:Y:S02]  /*54600*/  LDL.LU R13, [R1+0x234] ;  /* 0x00023400010d7983 */ /* 0x000f240000300800 */
[----:B------:R-:W2:Y:S02]  /*54610*/  LDL.LU R14, [R1+0x238] ;  /* 0x00023800010e7983 */ /* 0x000ea40000300800 */
[----:B------:R-:W2:Y:S01]  /*54620*/  LDL.LU R15, [R1+0x23c] ;  /* 0x00023c00010f7983 */ /* 0x000ea20000300800 */
[C---:B---3--:R-:W-:Y:S01]  /*54630*/  HMMA.16816.F32.BF16 R4, R24.reuse, R10, R4 ;  /* 0x0000000a1804723c */ /* 0x048fe20000041804 */
[----:B--2---:R-:W-:Y:S01]  /*54640*/  STL.64 [R1+0x3d20], R14 ;  /* 0x003d200e01007387 */ /* 0x004fe20000100a00 */
[----:B----4-:R0:W-:Y:S03]  /*54650*/  STL.64 [R1+0x3d18], R12 ;  /* 0x003d180c01007387 */ /* 0x0101e60000100a00 */
[----:B0-----:R-:W2:Y:S01]  /*54660*/  LDL.LU R12, [R1+0x2c0] ;  /* 0x0002c000010c7983 */ /* 0x001ea20000300800 */
[----:B------:R-:W2:Y:S02]  /*54670*/  LDL.LU R13, [R1+0x2c4] ;  /* 0x0002c400010d7983 */ /* 0x000ea40000300800 */
[----:B------:R-:W2:Y:S02]  /*54680*/  LDL.LU R14, [R1+0x2c8] ;  /* 0x0002c800010e7983 */ /* 0x000ea40000300800 */
[----:B------:R-:W2:Y:S01]  /*54690*/  LDL.LU R15, [R1+0x2cc] ;  /* 0x0002cc00010f7983 */ /* 0x000ea20000300800 */
[----:B------:R-:W-:Y:S11]  /*546a0*/  STL [R1+0x39b4], R29 ;  /* 0x0039b41d01007387 */ /* 0x000ff60000100800 */
[----:B------:R-:W-:Y:S01]  /*546b0*/  @!UPT UIADD3 URZ, URZ, URZ, URZ ;  /* 0x0000003f3f3ff290 */ /* 0x000fe2000fffe03f */
[----:B------:R-:W-:Y:S02]  /*546c0*/  STL.64 [R1+0x360], R4 ;  /* 0x0003600401007387 */ /* 0x000fe40000100a00 */
[----:B------:R0:W-:Y:S02]  /*546d0*/  STL.64 [R1+0x368], R6 ;  /* 0x0003680601007387 */ /* 0x0001e40000100a00 */
[----:B0-----:R-:W3:Y:S01]  /*546e0*/  LDL.LU.64 R6, [R1+0x3df0] ;  /* 0x003df00001067983 */ /* 0x001ee20000300a00 */
[----:B------:R-:W4:Y:S02]  /*546f0*/  LDL.LU R5, [R1+0x3de8] ;  /* 0x003de80001057983 */ /* 0x000f240000300800 */
[----:B------:R0:W-:Y:S02]  /*54700*/  STL.64 [R1+0x3cd0], R10 ;  /* 0x003cd00a01007387 */ /* 0x0001e40000100a00 */
[----:B0-----:R-:W2:Y:S01]  /*54710*/  LDL.LU.64 R10, [R1+0x28] ;  /* 0x00002800010a7983 */ /* 0x001ea20000300a00 */
[C---:B---3--:R-:W-:Y:S11]  /*54720*/  HMMA.16816.F32.BF16 R20, R24.reuse, R6, R20 ;  /* 0x000000061814723c */ /* 0x048ff60000041814 */
[----:B------:R-:W-:Y:S11]  /*54730*/  @!UPT UIADD3 URZ, URZ, URZ, URZ ;  /* 0x0000003f3f3ff290 */ /* 0x000ff6000fffe03f */
[----:B------:R-:W-:Y:S01]  /*54740*/  @!UPT UIADD3 URZ, URZ, URZ, URZ ;  /* 0x0000003f3f3ff290 */ /* 0x000fe2000fffe03f */
[----:B------:R-:W-:Y:S01]  /*54750*/  STL.64 [R1+0x350], R20 ;  /* 0x0003501401007387 */ /* 0x000fe20000100a00 */
[----:B------:R0:W-:Y:S03]  /*54760*/  STL.64 [R1+0x358], R22 ;  /* 0x0003581601007387 */ /* 0x0001e60000100a00 */
[----:B0-----:R-:W3:Y:S02]  /*54770*/  LDL.LU.64 R22, [R1+0x3de0] ;  /* 0x003de00001167983 */ /* 0x001ee40000300a00 */
[C---:B---3--:R-:W-:Y:S02]  /*54780*/  HMMA.16816.F32.BF16 R20, R24.reuse, R22, R16 ;  /* 0x000000161814723c */ /* 0x048fe40000041810 */
[----:B------:R-:W3:Y:S01]  /*54790*/  LDL.LU.64 R18, [R1+0x3dd8] ;  /* 0x003dd80001127983 */ /* 0x000ee20000300a00 */
[----:B------:R-:W3:Y:S11]  /*547a0*/  LDL.LU.64 R16, [R1+0x3dd0] ;  /* 0x003dd00001107983 */ /* 0x000ef60000300a00 */
[----:B------:R-:W-:Y:S09]  /*547b0*/  @!UPT UIADD3 URZ, URZ, URZ, URZ ;  /* 0x0000003f3f3ff290 */ /* 0x000ff2000fffe03f */
[----:B------:R-:W-:Y:S01]  /*547c0*/  STL.64 [R1+0x5c0], R20 ;  /* 0x0005c01401007387 */ /* 0x000fe20000100a00 */
[----:B------:R0:W-:Y:S03]  /*547d0*/  STL.64 [R1+0x5c8], R22 ;  /* 0x0005c81601007387 */ /* 0x0001e60000100a00 */
[----:B0-----:R-:W3:Y:S02]  /*547e0*/  LDL.LU.64 R22, [R1+0x3dc8] ;  /* 0x003dc80001167983 */ /* 0x001ee40000300a00 */
[C---:B---3--:R-:W-:Y:S01]  /*547f0*/  HMMA.16816.F32.BF16 R16, R24.reuse, R22, R16 ;  /* 0x000000161810723c */ /* 0x048fe20000041810 */
[----:B------:R-:W-:Y:S02]  /*54800*/  IMAD.MOV.U32 R3, RZ, RZ, R22 ;  /* 0x000000ffff037224 */ /* 0x000fe400078e0016 */
[----:B------:R-:W-:Y:S11]  /*54810*/  IMAD.MOV.U32 R2, RZ, RZ, R23 ;  /* 0x000000ffff027224 */ /* 0x000ff600078e0017 */
        /* <DEDUP_REMOVED lines=8> */
[----:B------:R-:W3:Y:S11]  /*548a0*/  LDL.LU.64 R16, [R1+0x3da0] ;  /* 0x003da00001107983 */ /* 0x000ef60000300a00 */
[----:B------:R-:W-:Y:S10]  /*548b0*/  @!UPT UIADD3 URZ, URZ, URZ, URZ ;  /* 0x0000003f3f3ff290 */ /* 0x000ff4000fffe03f */
        /* <DEDUP_REMOVED lines=25> */
[----:B------:R-:W3:Y:S11]  /*54a50*/  LDL.LU.64 R18, [R1+0x3d48] ;  /* 0x003d480001127983 */ /* 0x000ef60000300a00 */
[----:B------:R-:W-:Y:S10]  /*54a60*/  @!UPT UIADD3 URZ, URZ, URZ, URZ ;  /* 0x0000003f3f3ff290 */ /* 0x000ff4000fffe03f */
[----:B------:R-:W-:Y:S01]  /*54a70*/  STL.64 [R1+0x2f0], R20 ;  /* 0x0002f01401007387 */ /* 0x000fe20000100a00 */
[----:B------:R0:W-:Y:S03]  /*54a80*/  STL.64 [R1+0x2f8], R22 ;  /* 0x0002f81601007387 */ /* 0x0001e60000100a00 */
[----:B0-----:R-:W2:Y:S01]  /*54a90*/  LDL.LU.64 R22, [R1+0x3d40] ;  /* 0x003d400001167983 */ /* 0x001ea20000300a00 */
[----:B------:R-:W2:Y:S02]  /*54aa0*/  LDL.LU.64 R20, [R1+0x3d38] ;  /* 0x003d380001147983 */ /* 0x000ea40000300a00 */
[----:B---3--:R-:W-:Y:S01]  /*54ab0*/  IMAD.MOV.U32 R0, RZ, RZ, R19 ;  /* 0x000000ffff007224 */ /* 0x008fe200078e0013 */
[C---:B--2---:R-:W-:Y:S11]  /*54ac0*/  HMMA.16816.F32.BF16 R20, R24.reuse, R18, R20 ;  /* 0x000000121814723c */ /* 0x044ff60000041814 */
[----:B------:R-:W-:Y:S11]  /*54ad0*/  @!UPT UIADD3 URZ, URZ, URZ, URZ ;  /* 0x0000003f3f3ff290 */ /* 0x000ff6000fffe03f */
[----:B------:R-:W-:Y:S01]  /*54ae0*/  @!UPT UIADD3 URZ, URZ, URZ, URZ ;  /* 0x0000003f3f3ff290 */ /* 0x000fe2000fffe03f */
[----:B------:R0:W-:Y:S01]  /*54af0*/  STL.64 [R1+0x2e0], R20 ;  /* 0x0002e01401007387 */ /* 0x0001e20000100a00 */
[----:B------:R1:W-:Y:S02]  /*54b00*/  STL.64 [R1+0x2e8], R22 ;  /* 0x0002e81601007387 */ /* 0x0003e40000100a00 */
[----:B0-----:R-:W-:Y:S01]  /*54b10*/  IMAD.MOV.U32 R20, RZ, RZ, R18 ;  /* 0x000000ffff147224 */ /* 0x001fe200078e0012 */
[----:B-1----:R-:W2:Y:S01]  /*54b20*/  LDL.LU.64 R22, [R1+0x3d30] ;  /* 0x003d300001167983 */ /* 0x002ea20000300a00 */
[----:B------:R-:W3:Y:S03]  /*54b30*/  LDL.LU.64 R18, [R1+0x3d28] ;  /* 0x003d280001127983 */ /* 0x000ee60000300a00 */
[----:B------:R-:W-:Y:S01]  /*54b40*/  STL [R1+0x3c68], R20 ;  /* 0x003c681401007387 */ /* 0x000fe20000100800 */
[C---:B---3--:R-:W-:Y:S03]  /*54b50*/  HMMA.16816.F32.BF16 R16, R24.reuse, R18, R12 ;  /* 0x000000121810723c */ /* 0x048fe6000004180c */
[----:B------:R-:W2:Y:S01]  /*54b60*/  LDL.LU.64 R14, [R1+0x3d20] ;  /* 0x003d2000010e7983 */ /* 0x000ea20000300a00 */
[----:B------:R-:W2:Y:S11]  /*54b70*/  LDL.LU.64 R12, [R1+0x3d18] ;  /* 0x003d1800010c7983 */ /* 0x000eb60000300a00 */
[----:B------:R-:W-:Y:S08]  /*54b80*/  @!UPT UIADD3 URZ, URZ, URZ, URZ ;  /* 0x0000003f3f3ff290 */ /* 0x000ff0000fffe03f */
[----:B------:R-:W-:Y:S01]  /*54b90*/  STL.64 [R1+0x2d0], R16 ;  /* 0x0002d01001007387 */ /* 0x000fe20000100a00 */
[----:B------:R0:W-:Y:S03]  /*54ba0*/  STL.64 [R1+0x2d8], R18 ;  /* 0x0002d81201007387 */ /* 0x0001e60000100a00 */
[----:B0-----:R-:W3:Y:S01]  /*54bb0*/  LDL.LU.64 R18, [R1+0x3d10] ;  /* 0x003d100001127983 */ /* 0x001ee20000300a00 */
[----:B------:R-:W3:Y:S01]  /*54bc0*/  LDL.LU.64 R16, [R1+0x3d08] ;  /* 0x003d080001107983 */ /* 0x000ee20000300a00 */
[----:B--2---:R-:W-:Y:S02]  /*54bd0*/  HMMA.16816.F32.BF16 R24, R24, R22, R12 ;  /* 0x000000161818723c */ /* 0x004fe4000004180c */
[----:B------:R-:W2:Y:S04]  /*54be0*/  LDL.LU.64 R14, [R1+0x8] ;  /* 0x00000800010e7983 */ /* 0x000ea80000300a00 */
[----:B--2---:R0:W-:Y:S11]  /*54bf0*/  STL.64 [R1+0x3cf8], R14 ;  /* 0x003cf80e01007387 */ /* 0x0041f60000100a00 */
[----:B------:R-:W-:Y:S06]  /*54c00*/  @!UPT UIADD3 URZ, URZ, URZ, URZ ;  /* 0x0000003f3f3ff290 */ /* 0x000fec000fffe03f */
[----:B------:R-:W-:Y:S02]  /*54c10*/  STL.64 [R1+0x230], R24 ;  /* 0x0002301801007387 */ /* 0x000fe40000100a00 */
[----:B------:R1:W-:Y:S01]  /*54c20*/  STL.64 [R1+0x238], R26 ;  /* 0x0002381a01007387 */ /* 0x0003e20000100a00 */
[----:B0-----:R-:W2:Y:S01]  /*54c30*/  LDL.LU.64 R14, [R1+0x18] ;  /* 0x00001800010e7983 */ /* 0x001ea20000300a00 */
[----:B-1----:R-:W2:Y:S03]  /*54c40*/  LDL.LU.64 R26, [R1+0xa8] ;  /* 0x0000a800011a7983 */ /* 0x002ea60000300a00 */
[----:B--2---:R0:W-:Y:S04]  /*54c50*/  STL.64 [R1+0x3c70], R26 ;  /* 0x003c701a01007387 */ /* 0x0041e80000100a00 */
[----:B0-----:R-:W2:Y:S04]  /*54c60*/  LDL.LU.64 R26, [R1+0xb8] ;  /* 0x0000b800011a7983 */ /* 0x001ea80000300a00 */
[----:B--2---:R0:W-:Y:S02]  /*54c70*/  STL.64 [R1+0x3c88], R26 ;  /* 0x003c881a01007387 */ /* 0x0041e40000100a00 */
[----:B0-----:R-:W-:-:S02]  /*54c80*/  IMAD.MOV.U32 R26, RZ, RZ, R3 ;  /* 0x000000ffff1a7224 */ /* 0x001fc400078e0003 */
[----:B------:R-:W-:-:S05]  /*54c90*/  IMAD.MOV.U32 R27, RZ, RZ, R2 ;  /* 0x000000ffff1b7224 */ /* 0x000fca00078e0002 */
[----:B------:R0:W-:Y:S04]  /*54ca0*/  STL.64 [R1+0x3ca0], R26 ;  /* 0x003ca01a01007387 */ /* 0x0001e80000100a00 */
[----:B0-----:R-:W2:Y:S04]  /*54cb0*/  LDL.64 R26, [R1+0x38] ;  /* 0x00003800011a7983 */ /* 0x001ea80000100a00 */
[----:B--2---:R0:W-:Y:S01]  /*54cc0*/  STL.64 [R1+0x3cb8], R26 ;  /* 0x003cb81a01007387 */ /* 0x0041e20000100a00 */
[----:B------:R-:W3:Y:S02]  /*54cd0*/  LDL.LU R24, [R1+0x220] ;  /* 0x0002200001187983 */ /* 0x000ee40000300800 */
[----:B------:R-:W3:Y:S01]  /*54ce0*/  LDL.LU R25, [R1+0x224] ;  /* 0x0002240001197983 */ /* 0x000ee20000300800 */
[----:B0-----:R-:W3:Y:S01]  /*54cf0*/  LDL.LU R26, [R1+0x228] ;  /* 0x00022800011a7983 */ /* 0x001ee20000300800 */
[----:B------:R-:W3:Y:S02]  /*54d00*/  LDL.LU R27, [R1+0x22c] ;  /* 0x00022c00011b7983 */ /* 0x000ee40000300800 */
[----:B------:R-:W-:-:S02]  /*54d10*/  IMAD.MOV.U32 R21, RZ, RZ, R10 ;  /* 0x000000ffff157224 */ /* 0x000fc400078e000a */
[----:B------:R-:W-:Y:S02]  /*54d20*/  STL.64 [R1+0x3bf0], R22 ;  /* 0x003bf01601007387 */ /* 0x000fe40000100a00 */
[----:B------:R-:W-:Y:S01]  /*54d30*/  IMAD.MOV.U32 R4, RZ, RZ, R11 ;  /* 0x000000ffff047224 */ /* 0x000fe200078e000b */
[C---:B---3--:R-:W-:Y:S11]  /*54d40*/  HMMA.16816.F32.BF16 R24, R16.reuse, R10, R24 ;  /* 0x0000000a1018723c */ /* 0x048ff60000041818 */
[----:B------:R-:W-:Y:S11]  /*54d50*/  @!UPT UIADD3 URZ, URZ, URZ, URZ ;  /* 0x0000003f3f3ff290 */ /* 0x000ff6000fffe03f */
[----:B------:R-:W-:Y:S01]  /*54d60*/  @!UPT UIADD3 URZ, URZ, URZ, URZ ;  /* 0x0000003f3f3ff290 */ /* 0x000fe2000fffe03f */
[----:B------:R-:W-:Y:S01]  /*54d70*/  STL.64 [R1+0x220], R24 ;  /* 0x0002201801007387 */ /* 0x000fe20000100a00 */
[----:B------:R-:W-:Y:S02]  /*54d80*/  STL.64 [R1+0x228], R26 ;  /* 0x0002281a01007387 */ /* 0x000fe40000100a00 */
[----:B------:R0:W-:Y:S02]  /*54d90*/  STL [R1+0x3d00], R21 ;  /* 0x003d001501007387 */ /* 0x0001e40000100800 */
[----:B------:R-:W2:Y:S01]  /*54da0*/  LDL.LU R20, [R1+0x210] ;  /* 0x0002100001147983 */ /* 0x000ea20000300800 */
[----:B0-----:R-:W2:Y:S01]  /*54db0*/  LDL.LU R21, [R1+0x214] ;  /* 0x0002140001157983 */ /* 0x001ea20000300800 */
[----:B------:R-:W2:Y:S02]  /*54dc0*/  LDL.LU R22, [R1+0x218] ;  /* 0x0002180001167983 */ /* 0x000ea40000300800 */
[----:B------:R-:W2:Y:S02]  /*54dd0*/  LDL.LU R23, [R1+0x21c] ;  /* 0x00021c0001177983 */ /* 0x000ea40000300800 */
[----:B------:R-:W3:Y:S01]  /*54de0*/  LDL.LU R8, [R1+0x1f0] ;  /* 0x0001f00001087983 */ /* 0x000ee20000300800 */
[----:B------:R-:W3:Y:S01]  /*54df0*/  LDL.LU R9, [R1+0x1f4] ;  /* 0x0001f40001097983 */ /* 0x000ee20000300800 */
[----:B------:R-:W3:Y:S02]  /*54e00*/  LDL.LU R10, [R1+0x1f8] ;  /* 0x0001f800010a7983 */ /* 0x000ee40000300800 */
[----:B------:R-:W3:Y:S01]  /*54e10*/  LDL.LU R11, [R1+0x1fc] ;  /* 0x0001fc00010b7983 */ /* 0x000ee20000300800 */
[----:B--2---:R-:W-:Y:S01]  /*54e20*/  HMMA.16816.F32.BF16 R20, R16, R14, R20 ;  /* 0x0000000e1014723c */ /* 0x004fe20000041814 */
[----:B---3--:R-:W-:Y:S01]  /*54e30*/  STL.64 [R1+0x3cf0], R10 ;  /* 0x003cf00a01007387 */ /* 0x008fe20000100a00 */
[----:B------:R0:W-:Y:S03]  /*54e40*/  STL.64 [R1+0x3ce8], R8 ;  /* 0x003ce80801007387 */ /* 0x0001e60000100a00 */
[----:B0-----:R-:W2:Y:S01]  /*54e50*/  LDL.LU R8, [R1+0x200] ;  /* 0x0002000001087983 */ /* 0x001ea20000300800 */
[----:B------:R-:W2:Y:S02]  /*54e60*/  LDL.LU R9, [R1+0x204] ;  /* 0x0002040001097983 */ /* 0x000ea40000300800 */
[----:B------:R-:W2:Y:S02]  /*54e70*/  LDL.LU R10, [R1+0x208] ;  /* 0x00020800010a7983 */ /* 0x000ea40000300800 */
[----:B------:R-:W2:Y:S01]  /*54e80*/  LDL.LU R11, [R1+0x20c] ;  /* 0x00020c00010b7983 */ /* 0x000ea20000300800 */
[----:B------:R-:W-:Y:S01]  /*54e90*/  STL.64 [R1+0x3cc8], R6 ;  /* 0x003cc80601007387 */ /* 0x000fe20000100a00 */
[----:B----4-:R0:W-:Y:S02]  /*54ea0*/  STL.64 [R1+0x3cc0], R4 ;  /* 0x003cc00401007387 */ /* 0x0101e40000100a00 */
[----:B------:R-:W3:Y:S02]  /*54eb0*/  LDL.LU R24, [R1+0x1d0] ;  /* 0x0001d00001187983 */ /* 0x000ee40000300800 */
[----:B------:R-:W3:Y:S01]  /*54ec0*/  LDL.LU R25, [R1+0x1d4] ;  /* 0x0001d40001197983 */ /* 0x000ee20000300800 */
[----:B------:R-:W3:Y:S01]  /*54ed0*/  LDL.LU R26, [R1+0x1d8] ;  /* 0x0001d800011a7983 */ /* 0x000ee20000300800 */
[----:B------:R-:W3:Y:S03]  /*54ee0*/  LDL.LU R27, [R1+0x1dc] ;  /* 0x0001dc00011b7983 */ /* 0x000ee60000300800 */
[----:B0-----:R-:W4:Y:S01]  /*54ef0*/  LDL.LU R4, [R1+0x1e0] ;  /* 0x0001e00001047983 */ /* 0x001f220000300800 */
[----:B------:R-:W4:Y:S02]  /*54f00*/  LDL.LU R5, [R1+0x1e4] ;  /* 0x0001e40001057983 */ /* 0x000f240000300800 */
[----:B------:R-:W4:Y:S02]  /*54f10*/  LDL.LU R6, [R1+0x1e8] ;  /* 0x0001e80001067983 */ /* 0x000f240000300800 */
[----:B------:R-:W4:Y:S01]  /*54f20*/  LDL.LU R7, [R1+0x1ec] ;  /* 0x0001ec0001077983 */ /* 0x000f220000300800 */
[----:B------:R0:W-:Y:S01]  /*54f30*/  STL.64 [R1+0x210], R20 ;  /* 0x0002101401007387 */ /* 0x0001e20000100a00 */
[----:B------:R1:W-:Y:S03]  /*54f40*/  STL.64 [R1+0x218], R22 ;  /* 0x0002181601007387 */ /* 0x0003e60000100a00 */
[----:B0-----:R-:W2:Y:S01]  /*54f50*/  LDL.LU R21, [R1+0x3d00] ;  /* 0x003d000001157983 */ /* 0x001ea20000300800 */
[----:B-1----:R-:W-:-:S02]  /*54f60*/  IMAD.MOV.U32 R23, RZ, RZ, R14 ;  /* 0x000000ffff177224 */ /* 0x002fc400078e000e */
[----:B------:R-:W-:Y:S02]  /*54f70*/  IMAD.MOV.U32 R22, RZ, RZ, R15 ;  /* 0x000000ffff167224 */ /* 0x000fe400078e000f */
[----:B------:R-:W2:Y:S02]  /*54f80*/  LDL.LU.64 R14, [R1+0x3cf8] ;  /* 0x003cf800010e7983 */ /* 0x000ea40000300a00 */
[C---:B--2---:R-:W-:Y:S01]  /*54f90*/  HMMA.16816.F32.BF16 R8, R16.reuse, R14, R8 ;  /* 0x0000000e1008723c */ /* 0x044fe20000041808 */
[----:B------:R-:W-:Y:S02]  /*54fa0*/  IMAD.MOV.U32 R20, RZ, RZ, R14 ;  /* 0x000000ffff147224 */ /* 0x000fe400078e000e */
[----:B------:R-:W-:Y:S11]  /*54fb0*/  IMAD.MOV.U32 R28, RZ, RZ, R15 ;  /* 0x000000ffff1c7224 */ /* 0x000ff600078e000f */
[----:B------:R-:W-:Y:S09]  /*54fc0*/  @!UPT UIADD3 URZ, URZ, URZ, URZ ;  /* 0x0000003f3f3ff290 */ /* 0x000ff2000fffe03f */
[----:B------:R-:W-:Y:S01]  /*54fd0*/  STL.64 [R1+0x200], R8 ;  /* 0x0002000801007387 */ /* 0x000fe20000100a00 */
[----:B------:R0:W-:Y:S03]  /*54fe0*/  STL.64 [R1+0x208], R10 ;  /* 0x0002080a01007387 */ /* 0x0001e60000100a00 */
[----:B0-----:R-:W2:Y:S01]  /*54ff0*/  LDL.LU.64 R10, [R1+0x3cf0] ;  /* 0x003cf000010a7983 */ /* 0x001ea20000300a00 */
[----:B------:R-:W2:Y:S02]  /*55000*/  LDL.LU.64 R8, [R1+0x3ce8] ;  /* 0x003ce80001087983 */ /* 0x000ea40000300a00 */
[----:B------:R-:W2:Y:S02]  /*55010*/  LDL.LU.64 R14, [R1+0x3ce0] ;  /* 0x003ce000010e7983 */ /* 0x000ea40000300a00 */
[----:B------:R-:W2:Y:S01]  /*55020*/  LDL.LU.64 R12, [R1+0x3cd8] ;  /* 0x003cd800010c7983 */ /* 0x000ea20000300a00 */
[----:B------:R-:W-:Y:S01]  /*55030*/  STL.64 [R1+0x3c80], R22 ;  /* 0x003c801601007387 */ /* 0x000fe20000100a00 */
[----:B------:R0:W-:Y:S03]  /*55040*/  STL.64 [R1+0x3c78], R20 ;  /* 0x003c781401007387 */ /* 0x0001e60000100a00 */
[----:B0-----:R-:W2:Y:S01]  /*55050*/  LDL.LU R20, [R1+0x1a0] ;  /* 0x0001a00001147983 */ /* 0x001ea20000300800 */
[----:B------:R-:W2:Y:S02]  /*55060*/  LDL.LU R21, [R1+0x1a4] ;  /* 0x0001a40001157983 */ /* 0x000ea40000300800 */
[----:B------:R-:W2:Y:S02]  /*55070*/  LDL.LU R22, [R1+0x1a8] ;  /* 0x0001a80001167983 */ /* 0x000ea40000300800 */
[----:B------:R-:W2:Y:S02]  /*55080*/  LDL.LU R23, [R1+0x1ac] ;  /* 0x0001ac0001177983 */ /* 0x000ea40000300800 */
[----:B--2---:R-:W-:Y:S01]  /*55090*/  STL.64 [R1+0x3c98], R22 ;  /* 0x003c981601007387 */ /* 0x004fe20000100a00 */
[----:B------:R0:W-:Y:S03]  /*550a0*/  STL.64 [R1+0x3c90], R20 ;  /* 0x003c901401007387 */ /* 0x0001e60000100a00 */
[----:B0-----:R-:W2:Y:S01]  /*550b0*/  LDL.LU R20, [R1+0x1b0] ;  /* 0x0001b00001147983 */ /* 0x001ea20000300800 */
[----:B------:R-:W2:Y:S02]  /*550c0*/  LDL.LU R21, [R1+0x1b4] ;  /* 0x0001b40001157983 */ /* 0x000ea40000300800 */
[----:B------:R-:W2:Y:S02]  /*550d0*/  LDL.LU R22, [R1+0x1b8] ;  /* 0x0001b80001167983 */ /* 0x000ea40000300800 */
[----:B------:R-:W2:Y:S01]  /*550e0*/  LDL.LU R23, [R1+0x1bc] ;  /* 0x0001bc0001177983 */ /* 0x000ea20000300800 */
[C---:B------:R-:W-:Y:S01]  /*550f0*/  HMMA.16816.F32.BF16 R8, R16.reuse, R14, R8 ;  /* 0x0000000e1008723c */ /* 0x040fe20000041808 */
[----:B--2---:R-:W-:Y:S01]  /*55100*/  STL.64 [R1+0x3cb0], R22 ;  /* 0x003cb01601007387 */ /* 0x004fe20000100a00 */
[----:B------:R0:W-:Y:S03]  /*55110*/  STL.64 [R1+0x3ca8], R20 ;  /* 0x003ca81401007387 */ /* 0x0001e60000100a00 */
[----:B0-----:R-:W2:Y:S01]  /*55120*/  LDL.LU R20, [R1+0x1c0] ;  /* 0x0001c00001147983 */ /* 0x001ea20000300800 */
[----:B------:R-:W2:Y:S02]  /*55130*/  LDL.LU R21, [R1+0x1c4] ;  /* 0x0001c40001157983 */ /* 0x000ea40000300800 */
[----:B------:R-:W2:Y:S02]  /*55140*/  LDL.LU R22, [R1+0x1c8] ;  /* 0x0001c80001167983 */ /* 0x000ea40000300800 */
[----:B------:R-:W2:Y:S11]  /*55150*/  LDL.LU R23, [R1+0x1cc] ;  /* 0x0001cc0001177983 */ /* 0x000eb60000300800 */
[----:B------:R-:W-:Y:S02]  /*55160*/  @!UPT UIADD3 URZ, URZ, URZ, URZ ;  /* 0x0000003f3f3ff290 */ /* 0x000fe4000fffe03f */
[----:B------:R-:W-:Y:S01]  /*55170*/  STL.64 [R1+0x1f0], R8 ;  /* 0x0001f00801007387 */ /* 0x000fe20000100a00 */
[----:B------:R0:W-:Y:S03]  /*55180*/  STL.64 [R1+0x1f8], R10 ;  /* 0x0001f80a01007387 */ /* 0x0001e60000100a00 */
[----:B0-----:R-:W4:Y:S01]  /*55190*/  LDL.LU.64 R10, [R1+0x3cd0] ;  /* 0x003cd000010a7983 */ /* 0x001f220000300a00 */
[----:B------:R-:W-:Y:S02]  /*551a0*/  STL.64 [R1+0x3b90], R14 ;  /* 0x003b900e01007387 */ /* 0x000fe40000100a00 */
[----:B------:R0:W-:Y:S02]  /*551b0*/  STL.64 [R1+0x3b88], R12 ;  /* 0x003b880c01007387 */ /* 0x0001e40000100a00 */
[----:B0-----:R-:W2:Y:S01]  /*551c0*/  LDL.LU R12, [R1+0x190] ;  /* 0x00019000010c7983 */ /* 0x001ea20000300800 */
[----:B------:R-:W2:Y:S02]  /*551d0*/  LDL.LU R13, [R1+0x194] ;  /* 0x00019400010d7983 */ /* 0x000ea40000300800 */
[----:B------:R-:W2:Y:S02]  /*551e0*/  LDL.LU R14, [R1+0x198] ;  /* 0x00019800010e7983 */ /* 0x000ea40000300800 */
[----:B------:R-:W2:Y:S01]  /*551f0*/  LDL.LU R15, [R1+0x19c] ;  /* 0x00019c00010f7983 */ /* 0x000ea20000300800 */
[C---:B----4-:R-:W-:Y:S11]  /*55200*/  HMMA.16816.F32.BF16 R4, R16.reuse, R10, R4 ;  /* 0x0000000a1004723c */ /* 0x050ff60000041804 */
[----:B------:R-:W-:Y:S11]  /*55210*/  @!UPT UIADD3 URZ, URZ, URZ, URZ ;  /* 0x0000003f3f3ff290 */ /* 0x000ff6000fffe03f */
[----:B------:R-:W-:Y:S01]  /*55220*/  @!UPT UIADD3 URZ, URZ, URZ, URZ ;  /* 0x0000003f3f3ff290 */ /* 0x000fe2000fffe03f */
        /* <DEDUP_REMOVED lines=8> */
[----:B------:R0:W-:Y:S03]  /*552b0*/  STL.64 [R1+0x1d8], R26 ;  /* 0x0001d81a01007387 */ /* 0x0001e60000100a00 */
[----:B0-----:R-:W2:Y:S01]  /*552c0*/  LDL.LU.64 R26, [R1+0x3cb8] ;  /* 0x003cb800011a7983 */ /* 0x001ea20000300a00 */
[----:B------:R-:W-:Y:S02]  /*552d0*/  STL.64 [R1+0x3c00], R6 ;  /* 0x003c000601007387 */ /* 0x000fe40000100a00 */
[----:B----4-:R-:W-:Y:S01]  /*552e0*/  STL [R1+0x3bf8], R5 ;  /* 0x003bf80501007387 */ /* 0x010fe20000100800 */
[C---:B--2---:R-:W-:Y:S01]  /*552f0*/  HMMA.16816.F32.BF16 R20, R16.reuse, R26, R20 ;  /* 0x0000001a1014723c */ /* 0x044fe20000041814 */
[----:B------:R-:W-:Y:S11]  /*55300*/  IMAD.MOV.U32 R9, RZ, RZ, R26 ;  /* 0x000000ffff097224 */ /* 0x000ff600078e001a */
[----:B------:R-:W-:Y:S11]  /*55310*/  @!UPT UIADD3 URZ, URZ, URZ, URZ ;  /* 0x0000003f3f3ff290 */ /* 0x000ff6000fffe03f */
[----:B------:R-:W-:Y:S01]  /*55320*/  STL.64 [R1+0x1c0], R20 ;  /* 0x0001c01401007387 */ /* 0x000fe20000100a00 */
[----:B------:R0:W-:Y:S03]  /*55330*/  STL.64 [R1+0x1c8], R22 ;  /* 0x0001c81601007387 */ /* 0x0001e60000100a00 */
[----:B0-----:R-:W2:Y:S01]  /*55340*/  LDL.LU.64 R22, [R1+0x3cb0] ;  /* 0x003cb00001167983 */ /* 0x001ea20000300a00 */
[----:B------:R-:W2:Y:S02]  /*55350*/  LDL.LU.64 R20, [R1+0x3ca8] ;  /* 0x003ca80001147983 */ /* 0x000ea40000300a00 */
[----:B------:R-:W2:Y:S02]  /*55360*/  LDL.LU.64 R26, [R1+0x3ca0] ;  /* 0x003ca000011a7983 */ /* 0x000ea40000300a00 */
[C---:B--2---:R-:W-:Y:S01]  /*55370*/  HMMA.16816.F32.BF16 R24, R16.reuse, R26, R20 ;  /* 0x0000001a1018723c */ /* 0x044fe20000041814 */
[----:B------:R-:W2:Y:S01]  /*55380*/  LDL.LU.64 R22, [R1+0x3c98] ;  /* 0x003c980001167983 */ /* 0x000ea20000300a00 */
[----:B------:R-:W2:Y:S11]  /*55390*/  LDL.LU.64 R20, [R1+0x3c90] ;  /* 0x003c900001147983 */ /* 0x000eb60000300a00 */
[----:B------:R-:W-:Y:S10]  /*553a0*/  @!UPT UIADD3 URZ, URZ, URZ, URZ ;  /* 0x0000003f3f3ff290 */ /* 0x000ff4000fffe03f */
[----:B------:R-:W-:Y:S01]  /*553b0*/  STL.64 [R1+0x1b0], R24 ;  /* 0x0001b01801007387 */ /* 0x000fe20000100a00 */
[----:B------:R0:W-:Y:S03]  /*553c0*/  STL.64 [R1+0x1b8], R26 ;  /* 0x0001b81a01007387 */ /* 0x0001e60000100a00 */
[----:B0-----:R-:W2:Y:S02]  /*553d0*/  LDL.LU.64 R26, [R1+0x3c88] ;  /* 0x003c8800011a7983 */ /* 0x001ea40000300a00 */
[C---:B--2---:R-:W-:Y:S01]  /*553e0*/  HMMA.16816.F32.BF16 R20, R16.reuse, R26, R20 ;  /* 0x0000001a1014723c */ /* 0x044fe20000041814 */
[----:B------:R-:W-:Y:S02]  /*553f0*/  IMAD.MOV.U32 R8, RZ, RZ, R26 ;  /* 0x000000ffff087224 */ /* 0x000fe400078e001a */
[----:B------:R-:W-:Y:S11]  /*55400*/  IMAD.MOV.U32 R3, RZ, RZ, R27 ;  /* 0x000000ffff037224 */ /* 0x000ff600078e001b */
[----:B------:R-:W-:Y:S09]  /*55410*/  @!UPT UIADD3 URZ, URZ, URZ, URZ ;  /* 0x0000003f3f3ff290 */ /* 0x000ff2000fffe03f */
[----:B------:R-:W-:Y:S01]  /*55420*/  STL.64 [R1+0x1a0], R20 ;  /* 0x0001a01401007387 */ /* 0x000fe20000100a00 */
[----:B------:R0:W-:Y:S03]  /*55430*/  STL.64 [R1+0x1a8], R22 ;  /* 0x0001a81601007387 */ /* 0x0001e60000100a00 */
[----:B0-----:R-:W2:Y:S01]  /*55440*/  LDL.LU.64 R22, [R1+0x3c80] ;  /* 0x003c800001167983 */ /* 0x001ea20000300a00 */
[----:B------:R-:W3:Y:S02]  /*55450*/  LDL.LU.64 R20, [R1+0x3c78] ;  /* 0x003c780001147983 */ /* 0x000ee40000300a00 */
[----:B------:R-:W4:Y:S02]  /*55460*/  LDL.LU.64 R26, [R1+0x3c70] ;  /* 0x003c7000011a7983 */ /* 0x000f240000300a00 */
[----:B------:R-:W-:Y:S01]  /*55470*/  STL.64 [R1+0x3b80], R10 ;  /* 0x003b800a01007387 */ /* 0x000fe20000100a00 */
[----:B------:R4:W-:Y:S02]  /*55480*/  STL.64 [R1+0x3b78], R8 ;  /* 0x003b780801007387 */ /* 0x0009e40000100a00 */
[----:B----4-:R-:W-:Y:S01]  /*55490*/  HMMA.16816.F32.BF16 R8, R16, R26, R12 ;  /* 0x0000001a1008723c */ /* 0x010fe2000004180c */
[----:B------:R-:W-:Y:S11]  /*554a0*/  IMAD.MOV.U32 R29, RZ, RZ, R27 ;  /* 0x000000ffff1d7224 */ /* 0x000ff600078e001b */
[----:B------:R-:W-:Y:S11]  /*554b0*/  @!UPT UIADD3 URZ, URZ, URZ, URZ ;  /* 0x0000003f3f3ff290 */ /* 0x000ff6000fffe03f */
[----:B------:R-:W-:Y:S01]  /*554c0*/  STL.64 [R1+0x190], R8 ;  /* 0x0001900801007387 */ /* 0x000fe20000100a00 */
[----:B------:R-:W-:Y:S02]  /*554d0*/  STL.64 [R1+0x198], R10 ;  /* 0x0001980a01007387 */ /* 0x000fe40000100a00 */
[----:B------:R-:W4:Y:S02]  /*554e0*/  LDL R27, [R1+0x694] ;  /* 0x00069400011b7983 */ /* 0x000f240000100800 */
[----:B------:R-:W-:Y:S01]  /*554f0*/  IMAD.MOV.U32 R2, RZ, RZ, R26 ;  /* 0x000000ffff027224 */ /* 0x000fe200078e001a */
[----:B----4-:R0:W-:Y:S01]  /*55500*/  STL [R1+0x3b74], R27 ;  /* 0x003b741b01007387 */ /* 0x0101e20000100800 */
[----:B------:R-:W4:Y:S02]  /*55510*/  LDL.LU R24, [R1+0xe0] ;  /* 0x0000e00001187983 */ /* 0x000f240000300800 */
[----:B------:R-:W4:Y:S02]  /*55520*/  LDL.LU R25, [R1+0xe4] ;  /* 0x0000e40001197983 */ /* 0x000f240000300800 */
[----:B------:R-:W2:Y:S01]  /*55530*/  LDL.LU R26, [R1+0xe8] ;  /* 0x0000e800011a7983 */ /* 0x000ea20000300800 */
[----:B0-----:R-:W2:Y:S04]  /*55540*/  LDL.LU R27, [R1+0xec] ;  /* 0x0000ec00011b7983 */ /* 0x001ea80000300800 */
[----:B--2---:R-:W-:Y:S01]  /*55550*/  STL.64 [R1+0x3ba0], R26 ;  /* 0x003ba01a01007387 */ /* 0x004fe20000100a00 */
[----:B----4-:R0:W-:Y:S02]  /*55560*/  STL.64 [R1+0x3b98], R24 ;  /* 0x003b981801007387 */ /* 0x0101e40000100a00 */
[----:B------:R-:W2:Y:S02]  /*55570*/  LDL.LU R8, [R1+0xf0] ;  /* 0x0000f00001087983 */ /* 0x000ea40000300800 */
[----:B------:R-:W2:Y:S01]  /*55580*/  LDL.LU R9, [R1+0xf4] ;  /* 0x0000f40001097983 */ /* 0x000ea20000300800 */
[----:B------:R-:W4:Y:S01]  /*55590*/  LDL.LU R10, [R1+0xf8] ;  /* 0x0000f800010a7983 */ /* 0x000f220000300800 */
[----:B------:R-:W4:Y:S02]  /*555a0*/  LDL.LU R11, [R1+0xfc] ;  /* 0x0000fc00010b7983 */ /* 0x000f240000300800 */
[----:B---3--:R-:W-:-:S02]  /*555b0*/  IMAD.MOV.U32 R14, RZ, RZ, R20 ;  /* 0x000000ffff0e7224 */ /* 0x008fc400078e0014 */
[----:B------:R-:W-:Y:S01]  /*555c0*/  IMAD.MOV.U32 R15, RZ, RZ, R28 ;  /* 0x000000ffff0f7224 */ /* 0x000fe200078e001c */
[----:B----4-:R1:W-:Y:S01]  /*555d0*/  STL.64 [R1+0x3bb0], R10 ;  /* 0x003bb00a01007387 */ /* 0x0103e20000100a00 */
[----:B--2---:R-:W-:Y:S02]  /*555e0*/  STL.64 [R1+0x3ba8], R8 ;  /* 0x003ba80801007387 */ /* 0x004fe40000100a00 */
[----:B------:R-:W2:Y:S02]  /*555f0*/  LDL.LU R20, [R1+0x3c68] ;  /* 0x003c680001147983 */ /* 0x000ea40000300800 */
[----:B------:R-:W-:Y:S01]  /*55600*/  STL.64 [R1+0x3bb8], R14 ;  /* 0x003bb80e01007387 */ /* 0x000fe20000100a00 */
[----:B0-----:R-:W3:Y:S01]  /*55610*/  LDL.LU R24, [R1+0x100] ;  /* 0x0001000001187983 */ /* 0x001ee20000300800 */
[----:B------:R-:W3:Y:S02]  /*55620*/  LDL.LU R25, [R1+0x104] ;  /* 0x0001040001197983 */ /* 0x000ee40000300800 */
[----:B------:R-:W4:Y:S02]  /*55630*/  LDL.LU R26, [R1+0x108] ;  /* 0x00010800011a7983 */ /* 0x000f240000300800 */
[----:B------:R-:W4:Y:S02]  /*55640*/  LDL.LU R27, [R1+0x10c] ;  /* 0x00010c00011b7983 */ /* 0x000f240000300800 */
[----:B-1----:R-:W-:-:S02]  /*55650*/  IMAD.MOV.U32 R10, RZ, RZ, R23 ;  /* 0x000000ffff0a7224 */ /* 0x002fc400078e0017 */
[----:B------:R-:W-:Y:S01]  /*55660*/  IMAD.MOV.U32 R11, RZ, RZ, R22 ;  /* 0x000000ffff0b7224 */ /* 0x000fe200078e0016 */
[----:B----4-:R0:W-:Y:S01]  /*55670*/  STL.64 [R1+0x3bc8], R26 ;  /* 0x003bc81a01007387 */ /* 0x0101e20000100a00 */
[----:B---3--:R-:W-:Y:S03]  /*55680*/  STL.64 [R1+0x3bc0], R24 ;  /* 0x003bc01801007387 */ /* 0x008fe60000100a00 */
[----:B------:R-:W-:Y:S02]  /*55690*/  STL.64 [R1+0x3bd0], R10 ;  /* 0x003bd00a01007387 */ /* 0x000fe40000100a00 */
[----:B0-----:R-:W-:Y:S02]  /*556a0*/  IMAD.MOV.U32 R27, RZ, RZ, R4 ;  /* 0x000000ffff1b7224 */ /* 0x001fe400078e0004 */
[----:B------:R-:W3:Y:S01]  /*556b0*/  LDL.LU R4, [R1+0x140] ;  /* 0x0001400001047983 */ /* 0x000ee20000300800 */
[----:B------:R-:W3:Y:S02]  /*556c0*/  LDL.LU R5, [R1+0x144] ;  /* 0x0001440001057983 */ /* 0x000ee40000300800 */
[----:B------:R-:W4:Y:S02]  /*556d0*/  LDL.LU R6, [R1+0x148] ;  /* 0x0001480001067983 */ /* 0x000f240000300800 */
[----:B------:R-:W4:Y:S02]  /*556e0*/  LDL.LU R7, [R1+0x14c] ;  /* 0x00014c0001077983 */ /* 0x000f240000300800 */
[----:B----4-:R2:W-:Y:S01]  /*556f0*/  STL.64 [R1+0x3c10], R6 ;  /* 0x003c100601007387 */ /* 0x0105e20000100a00 */
[----:B---3--:R-:W-:Y:S02]  /*55700*/  STL.64 [R1+0x3c08], R4 ;  /* 0x003c080401007387 */ /* 0x008fe40000100a00 */
[----:B--2---:R-:W-:-:S02]  /*55710*/  IMAD.MOV.U32 R6, RZ, RZ, R20 ;  /* 0x000000ffff067224 */ /* 0x004fc400078e0014 */
[----:B------:R-:W-:-:S05]  /*55720*/  IMAD.MOV.U32 R7, RZ, RZ, R0 ;  /* 0x000000ffff077224 */ /* 0x000fca00078e0000 */
[----:B------:R0:W-:Y:S04]  /*55730*/  STL.64 [R1+0x3c20], R6 ;  /* 0x003c200601007387 */ /* 0x0001e80000100a00 */
[----:B0-----:R-:W2:Y:S04]  /*55740*/  LDL.LU.64 R6, [R1+0x78] ;  /* 0x0000780001067983 */ /* 0x001ea80000300a00 */
[----:B--2---:R0:W-:Y:S04]  /*55750*/  STL.64 [R1+0x3c38], R6 ;  /* 0x003c380601007387 */ /* 0x0041e80000100a00 */
[----:B0-----:R-:W2:Y:S04]  /*55760*/  LDL.LU.64 R6, [R1+0x88] ;  /* 0x0000880001067983 */ /* 0x001ea80000300a00 */
[----:B--2---:R0:W-:Y:S04]  /*55770*/  STL.64 [R1+0x3c50], R6 ;  /* 0x003c500601007387 */ /* 0x0041e80000100a00 */
[----:B0-----:R-:W2:Y:S01]  /*55780*/  LDL.LU.64 R6, [R1+0x98] ;  /* 0x0000980001067983 */ /* 0x001ea20000300a00 */
[----:B------:R-:W3:Y:S02]  /*55790*/  LDL.LU.64 R22, [R1+0x58] ;  /* 0x0000580001167983 */ /* 0x000ee40000300a00 */
[----:B------:R-:W-:Y:S01]  /*557a0*/  IMAD.MOV.U32 R26, RZ, RZ, R21 ;  /* 0x000000ffff1a7224 */ /* 0x000fe200078e0015 */
[----:B---3--:R0:W-:Y:S01]  /*557b0*/  STL.64 [R1+0x3c18], R22 ;  /* 0x003c181601007387 */ /* 0x0081e20000100a00 */
[----:B------:R-:W3:Y:S02]  /*557c0*/  LDL.LU R20, [R1+0x150] ;  /* 0x0001500001147983 */ /* 0x000ee40000300800 */
[----:B------:R-:W3:Y:S01]  /*557d0*/  LDL.LU R21, [R1+0x154] ;  /* 0x0001540001157983 */ /* 0x000ee20000300800 */
[----:B0-----:R-:W4:Y:S01]  /*557e0*/  LDL.LU R22, [R1+0x158] ;  /* 0x0001580001167983 */ /* 0x001f220000300800 */
[----:B------:R-:W4:Y:S03]  /*557f0*/  LDL.LU R23, [R1+0x15c] ;  /* 0x00015c0001177983 */ /* 0x000f260000300800 */
[----:B----4-:R-:W-:Y:S01]  /*55800*/  STL.64 [R1+0x3c30], R22 ;  /* 0x003c301601007387 */ /* 0x010fe20000100a00 */
[----:B---3--:R0:W-:Y:S03]  /*55810*/  STL.64 [R1+0x3c28], R20 ;  /* 0x003c281401007387 */ /* 0x0081e60000100a00 */
[----:B0-----:R-:W3:Y:S01]  /*55820*/  LDL.LU R20, [R1+0x160] ;  /* 0x0001600001147983 */ /* 0x001ee20000300800 */
[----:B------:R-:W3:Y:S02]  /*55830*/  LDL.LU R21, [R1+0x164] ;  /* 0x0001640001157983 */ /* 0x000ee40000300800 */
[----:B------:R-:W4:Y:S02]  /*55840*/  LDL.LU R22, [R1+0x168] ;  /* 0x0001680001167983 */ /* 0x000f240000300800 */
[----:B------:R-:W4:Y:S02]  /*55850*/  LDL.LU R23, [R1+0x16c] ;  /* 0x00016c0001177983 */ /* 0x000f240000300800 */
        /* <DEDUP_REMOVED lines=10> */
[----:B------:R-:W3:Y:S02]  /*55900*/  LDL.LU R22, [R1+0x188] ;  /* 0x0001880001167983 */ /* 0x000ee40000300800 */
[----:B------:R-:W3:Y:S01]  /*55910*/  LDL.LU R23, [R1+0x18c] ;  /* 0x00018c0001177983 */ /* 0x000ee20000300800 */
[----:B------:R0:W-:Y:S01]  /*55920*/  STL.64 [R1+0x3be8], R26 ;  /* 0x003be81a01007387 */ /* 0x0001e20000100a00 */
[----:B------:R-:W4:Y:S02]  /*55930*/  LDL.LU R24, [R1+0x130] ;  /* 0x0001300001187983 */ /* 0x000f240000300800 */
[----:B------:R-:W4:Y:S01]  /*55940*/  LDL.LU R25, [R1+0x134] ;  /* 0x0001340001197983 */ /* 0x000f220000300800 */
        /* <DEDUP_REMOVED lines=10> */
[----:B------:R-:W-:Y:S02]  /*559f0*/  STL [R1+0x3b28], R29 ;  /* 0x003b281d01007387 */ /* 0x000fe40000100800 */
[----:B------:R-:W-:Y:S02]  /*55a00*/  STL [R1+0x3b24], R2 ;  /* 0x003b240201007387 */ /* 0x000fe40000100800 */
[----:B--2---:R-:W-:-:S02]  /*55a10*/  IMAD.MOV.U32 R28, RZ, RZ, R6 ;  /* 0x000000ffff1c7224 */ /* 0x004fc400078e0006 */
[----:B------:R-:W-:Y:S01]  /*55a20*/  IMAD.MOV.U32 R0, RZ, RZ, R7 ;  /* 0x000000ffff007224 */ /* 0x000fe200078e0007 */
[C---:B---3--:R-:W-:Y:S11]  /*55a30*/  HMMA.16816.F32.BF16 R20, R16.reuse, R6, R20 ;  /* 0x000000061014723c */ /* 0x048ff60000041814 */
[----:B------:R-:W-:Y:S11]  /*55a40*/  @!UPT UIADD3 URZ, URZ, URZ, URZ ;  /* 0x0000003f3f3ff290 */ /* 0x000ff6000fffe03f */
[----:B------:R-:W-:Y:S01]  /*55a50*/  @!UPT UIADD3 URZ, URZ, URZ, URZ ;  /* 0x0000003f3f3ff290 */ /* 0x000fe2000fffe03f */
[----:B------:R-:W-:Y:S01]  /*55a60*/  STL.64 [R1+0x180], R20 ;  /* 0x0001801401007387 */ /* 0x000fe20000100a00 */
[----:B------:R0:W-:Y:S03]  /*55a70*/  STL.64 [R1+0x188], R22 ;  /* 0x0001881601007387 */ /* 0x0001e60000100a00 */
[----:B0-----:R-:W2:Y:S01]  /*55a80*/  LDL.LU.64 R22, [R1+0x3c60] ;  /* 0x003c600001167983 */ /* 0x001ea20000300a00 */
[----:B------:R-:W2:Y:S02]  /*55a90*/  LDL.LU.64 R20, [R1+0x3c58] ;  /* 0x003c580001147983 */ /* 0x000ea40000300a00 */
[----:B------:R-:W2:Y:S02]  /*55aa0*/  LDL.LU.64 R6, [R1+0x3c50] ;  /* 0x003c500001067983 */ /* 0x000ea40000300a00 */
[----:B------:R-:W-:Y:S01]  /*55ab0*/  STL [R1+0x3b30], R0 ;  /* 0x003b300001007387 */ /* 0x000fe20000100800 */
[----:B------:R-:W-:Y:S01]  /*55ac0*/  STL [R1+0x3b2c], R28 ;  /* 0x003b2c1c01007387 */ /* 0x000fe20000100800 */
[----:B--2---:R-:W-:Y:S01]  /*55ad0*/  HMMA.16816.F32.BF16 R20, R16, R6, R20 ;  /* 0x000000061014723c */ /* 0x004fe20000041814 */
[----:B------:R-:W-:-:S02]  /*55ae0*/  IMAD.MOV.U32 R29, RZ, RZ, R6 ;  /* 0x000000ffff1d7224 */ /* 0x000fc400078e0006 */
[----:B------:R-:W-:Y:S11]  /*55af0*/  IMAD.MOV.U32 R2, RZ, RZ, R7 ;  /* 0x000000ffff027224 */ /* 0x000ff600078e0007 */
[----:B------:R-:W-:Y:S09]  /*55b00*/  @!UPT UIADD3 URZ, URZ, URZ, URZ ;  /* 0x0000003f3f3ff290 */ /* 0x000ff2000fffe03f */
        /* <DEDUP_REMOVED lines=18> */
[C---:B--2---:R-:W-:Y:S03]  /*55c30*/  HMMA.16816.F32.BF16 R4, R16.reuse, R6, R20 ;  /* 0x000000061004723c */ /* 0x044fe60000041814 */
[----:B------:R-:W2:Y:S11]  /*55c40*/  LDL.LU.64 R22, [R1+0x3c18] ;  /* 0x003c180001167983 */ /* 0x000eb60000300a00 */
[----:B------:R-:W-:Y:S09]  /*55c50*/  @!UPT UIADD3 URZ, URZ, URZ, URZ ;  /* 0x0000003f3f3ff290 */ /* 0x000ff2000fffe03f */
[----:B------:R-:W-:Y:S01]  /*55c60*/  STL.64 [R1+0x5b0], R4 ;  /* 0x0005b00401007387 */ /* 0x000fe20000100a00 */
[----:B------:R0:W-:Y:S03]  /*55c70*/  STL.64 [R1+0x5b8], R6 ;  /* 0x0005b80601007387 */ /* 0x0001e60000100a00 */
[----:B0-----:R-:W3:Y:S01]  /*55c80*/  LDL.LU.64 R6, [R1+0x3c10] ;  /* 0x003c100001067983 */ /* 0x001ee20000300a00 */
[----:B------:R-:W3:Y:S02]  /*55c90*/  LDL.LU.64 R4, [R1+0x3c08] ;  /* 0x003c080001047983 */ /* 0x000ee40000300a00 */
[----:B--2---:R-:W-:Y:S02]  /*55ca0*/  IMAD.MOV.U32 R2, RZ, RZ, R22 ;  /* 0x000000ffff027224 */ /* 0x004fe400078e0016 */
[----:B------:R-:W-:Y:S01]  /*55cb0*/  IMAD.MOV.U32 R29, RZ, RZ, R23 ;  /* 0x000000ffff1d7224 */ /* 0x000fe200078e0017 */
[C---:B---3--:R-:W-:Y:S11]  /*55cc0*/  HMMA.16816.F32.BF16 R4, R16.reuse, R22, R4 ;  /* 0x000000161004723c */ /* 0x048ff60000041804 */
[----:B------:R-:W-:Y:S11]  /*55cd0*/  @!UPT UIADD3 URZ, URZ, URZ, URZ ;  /* 0x0000003f3f3ff290 */ /* 0x000ff6000fffe03f */
[----:B------:R-:W-:Y:S01]  /*55ce0*/  @!UPT UIADD3 URZ, URZ, URZ, URZ ;  /* 0x0000003f3f3ff290 */ /* 0x000fe2000fffe03f */
[----:B------:R-:W-:Y:S01]  /*55cf0*/  STL.64 [R1+0x5a0], R4 ;  /* 0x0005a00401007387 */ /* 0x000fe20000100a00 */
[----:B------:R0:W-:Y:S03]  /*55d00*/  STL.64 [R1+0x5a8], R6 ;  /* 0x0005a80601007387 */ /* 0x0001e60000100a00 */
[----:B0-----:R-:W2:Y:S01]  /*55d10*/  LDL.LU.64 R6, [R1+0x3c00] ;  /* 0x003c000001067983 */ /* 0x001ea20000300a00 */
[----:B------:R-:W3:Y:S02]  /*55d20*/  LDL.LU R5, [R1+0x3bf8] ;  /* 0x003bf80001057983 */ /* 0x000ee40000300800 */
[----:B------:R-:W4:Y:S02]  /*55d30*/  LDL.LU.64 R22, [R1+0x3bf0] ;  /* 0x003bf00001167983 */ /* 0x000f240000300a00 */
[----:B------:R-:W2:Y:S01]  /*55d40*/  LDL R4, [R1+0x4bc] ;  /* 0x0004bc0001047983 */ /* 0x000ea20000100800 */
[----:B----4-:R-:W-:Y:S01]  /*55d50*/  HMMA.16816.F32.BF16 R16, R16, R22, R24 ;  /* 0x000000161010723c */ /* 0x010fe20000041818 */
[----:B------:R-:W4:Y:S01]  /*55d60*/  LDL.LU.64 R26, [R1+0x3be8] ;  /* 0x003be800011a7983 */ /* 0x000f220000300a00 */
[----:B------:R-:W-:-:S02]  /*55d70*/  IMAD.MOV.U32 R28, RZ, RZ, R22 ;  /* 0x000000ffff1c7224 */ /* 0x000fc400078e0016 */
[----:B------:R-:W-:Y:S11]  /*55d80*/  IMAD.MOV.U32 R0, RZ, RZ, R23 ;  /* 0x000000ffff007224 */ /* 0x000ff600078e0017 */
[----:B------:R-:W-:Y:S08]  /*55d90*/  @!UPT UIADD3 URZ, URZ, URZ, URZ ;  /* 0x0000003f3f3ff290 */ /* 0x000ff0000fffe03f */
[----:B------:R0:W-:Y:S01]  /*55da0*/  STL.64 [R1+0x570], R16 ;  /* 0x0005701001007387 */ /* 0x0001e20000100a00 */
[----:B------:R1:W-:Y:S02]  /*55db0*/  STL.64 [R1+0x578], R18 ;  /* 0x0005781201007387 */ /* 0x0003e40000100a00 */
[----:B------:R-:W4:Y:S02]  /*55dc0*/  LDL.LU.64 R22, [R1+0x3be0] ;  /* 0x003be00001167983 */ /* 0x000f240000300a00 */
[----:B------:R-:W4:Y:S01]  /*55dd0*/  LDL.LU.64 R20, [R1+0x3bd8] ;  /* 0x003bd80001147983 */ /* 0x000f220000300a00 */
[----:B0-----:R-:W2:Y:S01]  /*55de0*/  LDL.LU R16, [R1+0xd0] ;  /* 0x0000d00001107983 */ /* 0x001ea20000300800 */
[----:B------:R-:W2:Y:S02]  /*55df0*/  LDL.LU R17, [R1+0xd4] ;  /* 0x0000d40001117983 */ /* 0x000ea40000300800 */
[----:B-1----:R-:W2:Y:S02]  /*55e00*/  LDL.LU R18, [R1+0xd8] ;  /* 0x0000d80001127983 */ /* 0x002ea40000300800 */
[----:B------:R-:W2:Y:S01]  /*55e10*/  LDL.LU R19, [R1+0xdc] ;  /* 0x0000dc0001137983 */ /* 0x000ea20000300800 */
[C---:B----4-:R-:W-:Y:S01]  /*55e20*/  HMMA.16816.F32.BF16 R24, R20.reuse, R26, R8 ;  /* 0x0000001a1418723c */ /* 0x050fe20000041808 */
[----:B------:R-:W4:Y:S11]  /*55e30*/  LDL.LU.64 R10, [R1+0x3bd0] ;  /* 0x003bd000010a7983 */ /* 0x000f360000300a00 */
[----:B------:R-:W-:Y:S11]  /*55e40*/  @!UPT UIADD3 URZ, URZ, URZ, URZ ;  /* 0x0000003f3f3ff290 */ /* 0x000ff6000fffe03f */
[----:B------:R-:W-:Y:S01]  /*55e50*/  STL.64 [R1+0x550], R24 ;  /* 0x0005501801007387 */ /* 0x000fe20000100a00 */
[----:B------:R0:W-:Y:S03]  /*55e60*/  STL.64 [R1+0x558], R26 ;  /* 0x0005581a01007387 */ /* 0x0001e60000100a00 */
[----:B0-----:R-:W2:Y:S01]  /*55e70*/  LDL.LU.64 R26, [R1+0x3bc8] ;  /* 0x003bc800011a7983 */ /* 0x001ea20000300a00 */
[----:B------:R-:W2:Y:S01]  /*55e80*/  LDL.LU.64 R24, [R1+0x3bc0] ;  /* 0x003bc00001187983 */ /* 0x000ea20000300a00 */
[C---:B----4-:R-:W-:Y:S02]  /*55e90*/  HMMA.16816.F32.BF16 R8, R20.reuse, R10, R12 ;  /* 0x0000000a1408723c */ /* 0x050fe4000004180c */
[----:B------:R-:W2:Y:S11]  /*55ea0*/  LDL.LU.64 R14, [R1+0x3bb8] ;  /* 0x003bb800010e7983 */ /* 0x000eb60000300a00 */
[----:B------:R-:W-:Y:S10]  /*55eb0*/  @!UPT UIADD3 URZ, URZ, URZ, URZ ;  /* 0x0000003f3f3ff290 */ /* 0x000ff4000fffe03f */
[----:B------:R-:W-:Y:S01]  /*55ec0*/  STL.64 [R1+0x530], R8 ;  /* 0x0005300801007387 */ /* 0x000fe20000100a00 */
[----:B------:R0:W-:Y:S03]  /*55ed0*/  STL.64 [R1+0x538], R10 ;  /* 0x0005380a01007387 */ /* 0x0001e60000100a00 */
[----:B0-----:R-:W4:Y:S01]  /*55ee0*/  LDL.LU.64 R10, [R1+0x3bb0] ;  /* 0x003bb000010a7983 */ /* 0x001f220000300a00 */
[----:B------:R-:W4:Y:S01]  /*55ef0*/  LDL.LU.64 R8, [R1+0x3ba8] ;  /* 0x003ba80001087983 */ /* 0x000f220000300a00 */
[C---:B--2---:R-:W-:Y:S02]  /*55f00*/  HMMA.16816.F32.BF16 R12, R20.reuse, R14, R24 ;  /* 0x0000000e140c723c */ /* 0x044fe40000041818 */
[----:B------:R-:W2:Y:S01]  /*55f10*/  LDL.LU.64 R26, [R1+0x3ba0] ;  /* 0x003ba000011a7983 */ /* 0x000ea20000300a00 */
[----:B------:R-:W2:Y:S11]  /*55f20*/  LDL.LU.64 R24, [R1+0x3b98] ;  /* 0x003b980001187983 */ /* 0x000eb60000300a00 */
[----:B------:R-:W-:Y:S09]  /*55f30*/  @!UPT UIADD3 URZ, URZ, URZ, URZ ;  /* 0x0000003f3f3ff290 */ /* 0x000ff2000fffe03f */
[----:B------:R-:W-:Y:S01]  /*55f40*/  STL.64 [R1+0x510], R12 ;  /* 0x0005100c01007387 */ /* 0x000fe20000100a00 */
[----:B------:R0:W-:Y:S03]  /*55f50*/  STL.64 [R1+0x518], R14 ;  /* 0x0005180e01007387 */ /* 0x0001e60000100a00 */
[----:B0-----:R-:W4:Y:S01]  /*55f60*/  LDL.LU.64 R14, [R1+0x3b90] ;  /* 0x003b9000010e7983 */ /* 0x001f220000300a00 */
[----:B------:R-:W2:Y:S01]  /*55f70*/  LDL.LU.64 R12, [R1+0x3b88] ;  /* 0x003b8800010c7983 */ /* 0x000ea20000300a00 */
[C---:B----4-:R-:W-:Y:S11]  /*55f80*/  HMMA.16816.F32.BF16 R8, R20.reuse, R14, R8 ;  /* 0x0000000e1408723c */ /* 0x050ff60000041808 */
[----:B------:R-:W-:Y:S11]  /*55f90*/  @!UPT UIADD3 URZ, URZ, URZ, URZ ;  /* 0x0000003f3f3ff290 */ /* 0x000ff6000fffe03f */
[----:B------:R-:W-:Y:S01]  /*55fa0*/  @!UPT UIADD3 URZ, URZ, URZ, URZ ;  /* 0x0000003f3f3ff290 */ /* 0x000fe2000fffe03f */
[----:B------:R-:W-:Y:S01]  /*55fb0*/  STL.64 [R1+0x500], R8 ;  /* 0x0005000801007387 */ /* 0x000fe20000100a00 */
[----:B------:R0:W-:Y:S03]  /*55fc0*/  STL.64 [R1+0x508], R10 ;  /* 0x0005080a01007387 */ /* 0x0001e60000100a00 */
[----:B0-----:R-:W2:Y:S01]  /*55fd0*/  LDL.LU.64 R10, [R1+0x3b80] ;  /* 0x003b8000010a7983 */ /* 0x001ea20000300a00 */
[----:B------:R-:W4:Y:S01]  /*55fe0*/  LDL.LU.64 R8, [R1+0x3b78] ;  /* 0x003b780001087983 */ /* 0x000f220000300a00 */
[C---:B--2---:R-:W-:Y:S11]  /*55ff0*/  HMMA.16816.F32.BF16 R24, R20.reuse, R10, R24 ;  /* 0x0000000a1418723c */ /* 0x044ff60000041818 */
[----:B------:R-:W-:Y:S11]  /*56000*/  @!UPT UIADD3 URZ, URZ, URZ, URZ ;  /* 0x0000003f3f3ff290 */ /* 0x000ff6000fffe03f */
[----:B------:R-:W-:Y:S01]  /*56010*/  @!UPT UIADD3 URZ, URZ, URZ, URZ ;  /* 0x0000003f3f3ff290 */ /* 0x000fe2000fffe03f */
[----:B------:R-:W-:Y:S01]  /*56020*/  STL.64 [R1+0x4f0], R24 ;  /* 0x0004f01801007387 */ /* 0x000fe20000100a00 */
[----:B------:R0:W-:Y:S03]  /*56030*/  STL.64 [R1+0x4f8], R26 ;  /* 0x0004f81a01007387 */ /* 0x0001e60000100a00 */
[----:B0-----:R-:W2:Y:S01]  /*56040*/  LDL.LU R27, [R1+0x3b74] ;  /* 0x003b7400011b7983 */ /* 0x001ea20000300800 */
[----:B------:R-:W-:Y:S01]  /*56050*/  HMMA.16816.F32.BF16 R16, R20, R6, R16 ;  /* 0x000000061410723c */ /* 0x000fe20000041810 */
[----:B---3--:R-:W-:Y:S11]  /*56060*/  STL [R1+0x3b50], R5 ;  /* 0x003b500501007387 */ /* 0x008ff60000100800 */
[----:B------:R-:W-:Y:S11]  /*56070*/  @!UPT UIADD3 URZ, URZ, URZ, URZ ;  /* 0x0000003f3f3ff290 */ /* 0x000ff6000fffe03f */
[----:B------:R-:W-:Y:S01]  /*56080*/  STL.64 [R1+0x4e0], R16 ;  /* 0x0004e01001007387 */ /* 0x000fe20000100a00 */
[----:B------:R-:W-:Y:S02]  /*56090*/  STL.64 [R1+0x4e8], R18 ;  /* 0x0004e81201007387 */ /* 0x000fe40000100a00 */
[----:B------:R-:W-:Y:S01]  /*560a0*/  LDSM.16.M88.4 R16, [R4] ;  /* 0x000000000410783b */ /* 0x000fe20000000200 */
[----:B--2---:R-:W0:Y:S04]  /*560b0*/  LDSM.16.MT88.4 R24, [R27+0x21000] ;  /* 0x021000001b18783b */ /* 0x004e280000004200 */
[----:B0-----:R-:W-:Y:S01]  /*560c0*/  STL.64 [R1+0x3a88], R26 ;  /* 0x003a881a01007387 */ /* 0x001fe20000100a00 */
[----:B------:R-:W-:Y:S02]  /*560d0*/  STL.64 [R1+0x3a80], R24 ;  /* 0x003a801801007387 */ /* 0x000fe40000100a00 */
[----:B------:R-:W-:Y:S02]  /*560e0*/  STL.64 [R1+0x20], R16 ;  /* 0x0000201001007387 */ /* 0x000fe40000100a00 */
[----:B------:R-:W0:Y:S01]  /*560f0*/  LDSM.16.M88.4 R24, [R4+0x2000] ;  /* 0x002000000418783b */ /* 0x000e220000000200 */
[----:B------:R-:W-:Y:S03]  /*56100*/  STL.64 [R1+0x28], R18 ;  /* 0x0000281201007387 */ /* 0x000fe60000100a00 */
[----:B------:R-:W1:Y:S01]  /*56110*/  LDSM.16.M88.4 R16, [R4+0x4000] ;  /* 0x004000000410783b */ /* 0x000e620000000200 */
[----:B0-----:R0:W-:Y:S03]  /*56120*/  STL.64 [R1+0x10], R24 ;  /* 0x0000101801007387 */ /* 0x0011e60000100a00 */
[----:B------:R-:W-:Y:S02]  /*56130*/  STL.64 [R1+0x18], R26 ;  /* 0x0000181a01007387 */ /* 0x000fe40000100a00 */
[----:B-1----:R-:W-:Y:S02]  /*56140*/  STL.64 [R1], R16 ;  /* 0x0000001001007387 */ /* 0x002fe40000100a00 */
[----:B------:R-:W-:Y:S02]  /*56150*/  STL.64 [R1+0x8], R18 ;  /* 0x0000081201007387 */ /* 0x000fe40000100a00 */
[----:B0-----:R-:W-:-:S02]  /*56160*/  IMAD.MOV.U32 R25, RZ, RZ, R16 ;  /* 0x000000ffff197224 */ /* 0x001fc400078e0010 */
[----:B------:R-:W-:Y:S02]  /*56170*/  IMAD.MOV.U32 R24, RZ, RZ, R17 ;  /* 0x000000ffff187224 */ /* 0x000fe400078e0011 */
[----:B------:R-:W0:Y:S04]  /*56180*/  LDSM.16.M88.4 R16, [R4+0x6000] ;  /* 0x006000000410783b */ /* 0x000e280000000200 */
[----:B------:R1:W-:Y:S04]  /*56190*/  STL.64 [R1+0x3b48], R24 ;  /* 0x003b481801007387 */ /* 0x0003e80000100a00 */
[----:B-1----:R-:W2:Y:S01]  /*561a0*/  LDL.LU R24, [R1+0x440] ;  /* 0x0004400001187983 */ /* 0x002ea20000300800 */
[----:B------:R-:W2:Y:S02]  /*561b0*/  LDL.LU R25, [R1+0x444] ;  /* 0x0004440001197983 */ /* 0x000ea40000300800 */
[----:B------:R-:W3:Y:S02]  /*561c0*/  LDL.LU R26, [R1+0x448] ;  /* 0x00044800011a7983 */ /* 0x000ee40000300800 */
[----:B------:R-:W3:Y:S02]  /*561d0*/  LDL.LU R27, [R1+0x44c] ;  /* 0x00044c00011b7983 */ /* 0x000ee40000300800 */
[----:B---3--:R4:W-:Y:S01]  /*561e0*/  STL.64 [R1+0x3b60], R26 ;  /* 0x003b601a01007387 */ /* 0x0089e20000100a00 */
[----:B--2---:R-:W-:Y:S02]  /*561f0*/  STL.64 [R1+0x3b58], R24 ;  /* 0x003b581801007387 */ /* 0x004fe40000100a00 */
[----:B----4-:R-:W-:-:S02]  /*56200*/  IMAD.MOV.U32 R26, RZ, RZ, R9 ;  /* 0x000000ffff1a7224 */ /* 0x010fc400078e0009 */
[----:B------:R-:W2:Y:S01]  /*56210*/  LDL.LU R9, [R1+0x3b70] ;  /* 0x003b700001097983 */ /* 0x000ea20000300800 */
[----:B------:R-:W3:Y:S02]  /*56220*/  LDL.LU R27, [R1+0x3c] ;  /* 0x00003c00011b7983 */ /* 0x000ee40000300800 */
[----:B0-----:R-:W-:Y:S02]  /*56230*/  STL [R1+0x36cc], R18 ;  /* 0x0036cc1201007387 */ /* 0x001fe40000100800 */
[----:B------:R-:W-:Y:S01]  /*56240*/  STL [R1+0x36c8], R19 ;  /* 0x0036c81301007387 */ /* 0x000fe20000100800 */
[----:B------:R0:W-:Y:S04]  /*56250*/  STL.64 [R1+0x3b68], R16 ;  /* 0x003b681001007387 */ /* 0x0001e80000100a00 */
[----:B0-----:R-:W3:Y:S01]  /*56260*/  LDL.LU R16, [R1+0x430] ;  /* 0x0004300001107983 */ /* 0x001ee20000300800 */
[----:B------:R-:W-:-:S02]  /*56270*/  IMAD.MOV.U32 R17, RZ, RZ, R13 ;  /* 0x000000ffff117224 */ /* 0x000fc400078e000d */
[----:B------:R-:W-:Y:S02]  /*56280*/  IMAD.MOV.U32 R18, RZ, RZ, R12 ;  /* 0x000000ffff127224 */ /* 0x000fe400078e000c */
[----:B------:R-:W0:Y:S04]  /*56290*/  LDSM.16.M88.4 R12, [R4+0x8000] ;  /* 0x00800000040c783b */ /* 0x000e280000000200 */
[----:B0-----:R0:W-:Y:S02]  /*562a0*/  STL [R1+0x36b4], R14 ;  /* 0x0036b40e01007387 */ /* 0x0011e40000100800 */
[----:B0-----:R-:W-:Y:S02]  /*562b0*/  IMAD.MOV.U32 R14, RZ, RZ, R8 ;  /* 0x000000ffff0e7224 */ /* 0x001fe400078e0008 */
[----:B------:R0:W-:Y:S01]  /*562c0*/  STL [R1+0x36b0], R15 ;  /* 0x0036b00f01007387 */ /* 0x0001e20000100800 */
[----:B------:R-:W-:Y:S02]  /*562d0*/  STL.64 [R1+0x3aa0], R12 ;  /* 0x003aa00c01007387 */ /* 0x000fe40000100a00 */
[----:B0-----:R-:W-:-:S02]  /*562e0*/  IMAD.MOV.U32 R15, RZ, RZ, R3 ;  /* 0x000000ffff0f7224 */ /* 0x001fc400078e0003 */
[----:B--2---:R-:W-:Y:S02]  /*562f0*/  IMAD.MOV.U32 R19, RZ, RZ, R9 ;  /* 0x000000ffff137224 */ /* 0x004fe400078e0009 */
[----:B------:R-:W0:Y:S05]  /*56300*/  LDSM.16.M88.4 R8, [R4+0xa000] ;  /* 0x00a000000408783b */ /* 0x000e2a0000000200 */
[----:B---3--:R-:W-:Y:S01]  /*56310*/  HMMA.16816.F32.BF16 R24, R20, R26, R16 ;  /* 0x0000001a1418723c */ /* 0x008fe20000041810 */
[----:B0-----:R-:W-:Y:S01]  /*56320*/  STL [R1+0x3574], R10 ;  /* 0x0035740a01007387 */ /* 0x001fe20000100800 */
[----:B------:R-:W-:Y:S02]  /*56330*/  STL [R1+0x3570], R11 ;  /* 0x0035700b01007387 */ /* 0x000fe40000100800 */
[----:B------:R-:W2:Y:S11]  /*56340*/  LDL.LU.64 R16, [R1+0x3b68] ;  /* 0x003b680001107983 */ /* 0x000eb60000300a00 */
[----:B------:R-:W-:Y:S08]  /*56350*/  @!UPT UIADD3 URZ, URZ, URZ, URZ ;  /* 0x0000003f3f3ff290 */ /* 0x000ff0000fffe03f */
[----:B------:R-:W-:Y:S01]  /*56360*/  STL.64 [R1+0x490], R24 ;  /* 0x0004901801007387 */ /* 0x000fe20000100a00 */
[----:B------:R-:W-:Y:S02]  /*56370*/  STL.64 [R1+0x498], R26 ;  /* 0x0004981a01007387 */ /* 0x000fe40000100a00 */
[----:B------:R-:W0:Y:S02]  /*56380*/  LDSM.16.M88.4 R24, [R4+0xc000] ;  /* 0x00c000000418783b */ /* 0x000e240000000200 */
[----:B0-----:R-:W-:Y:S02]  /*56390*/  STL.64 [R1+0x30], R24 ;  /* 0x0000301801007387 */ /* 0x001fe40000100a00 */
[----:B------:R-:W-:Y:S02]  /*563a0*/  STL.64 [R1+0x38], R26 ;  /* 0x0000381a01007387 */ /* 0x000fe40000100a00 */
[----:B------:R-:W-:Y:S02]  /*563b0*/  IMAD.MOV.U32 R3, RZ, RZ, R25 ;  /* 0x000000ffff037224 */ /* 0x000fe400078e0019 */
[----:B------:R-:W0:Y:S04]  /*563c0*/  LDSM.16.M88.4 R24, [R4+0xe000] ;  /* 0x00e000000418783b */ /* 0x000e280000000200 */
[----:B0-----:R-:W-:Y:S01]  /*563d0*/  STL.64 [R1+0x150], R24 ;  /* 0x0001501801007387 */ /* 0x001fe20000100a00 */
[----:B------:R-:W-:Y:S02]  /*563e0*/  STL.64 [R1+0x158], R26 ;  /* 0x0001581a01007387 */ /* 0x000fe40000100a00 */
[----:B------:R-:W0:Y:S02]  /*563f0*/  LDSM.16.M88.4 R24, [R4+0x10000] ;  /* 0x010000000418783b */ /* 0x000e240000000200 */
[----:B0-----:R-:W-:Y:S02]  /*56400*/  STL.64 [R1+0x140], R24 ;  /* 0x0001401801007387 */ /* 0x001fe40000100a00 */
[----:B------:R-:W-:-:S02]  /*56410*/  IMAD.MOV.U32 R11, RZ, RZ, R24 ;  /* 0x000000ffff0b7224 */ /* 0x000fc400078e0018 */
[----:B------:R-:W-:Y:S02]  /*56420*/  STL.64 [R1+0x148], R26 ;  /* 0x0001481a01007387 */ /* 0x000fe40000100a00 */
[----:B------:R-:W-:Y:S02]  /*56430*/  IMAD.MOV.U32 R10, RZ, RZ, R25 ;  /* 0x000000ffff0a7224 */ /* 0x000fe400078e0019 */
[----:B------:R-:W0:Y:S04]  /*56440*/  LDSM.16.M88.4 R24, [R4+0x12000] ;  /* 0x012000000418783b */ /* 0x000e280000000200 */
[----:B------:R-:W-:Y:S01]  /*56450*/  STL.64 [R1+0x3a40], R10 ;  /* 0x003a400a01007387 */ /* 0x000fe20000100a00 */
[----:B------:R1:W-:Y:S03]  /*56460*/  STL.64 [R1+0x3a38], R8 ;  /* 0x003a380801007387 */ /* 0x0003e60000100a00 */
[----:B-1----:R-:W3:Y:S01]  /*56470*/  LDL.LU R8, [R1+0x450] ;  /* 0x0004500001087983 */ /* 0x002ee20000300800 */
[----:B------:R-:W3:Y:S02]  /*56480*/  LDL.LU R9, [R1+0x454] ;  /* 0x0004540001097983 */ /* 0x000ee40000300800 */
[----:B------:R-:W3:Y:S02]  /*56490*/  LDL.LU R10, [R1+0x458] ;  /* 0x00045800010a7983 */ /* 0x000ee40000300800 */
[----:B------:R-:W3:Y:S01]  /*564a0*/  LDL.LU R11, [R1+0x45c] ;  /* 0x00045c00010b7983 */ /* 0x000ee20000300800 */
[----:B0-----:R-:W-:Y:S01]  /*564b0*/  STL.64 [R1+0x130], R24 ;  /* 0x0001301801007387 */ /* 0x001fe20000100a00 */
[----:B------:R-:W-:Y:S02]  /*564c0*/  STL.64 [R1+0x138], R26 ;  /* 0x0001381a01007387 */ /* 0x000fe40000100a00 */
[----:B------:R-:W0:Y:S02]  /*564d0*/  LDSM.16.M88.4 R24, [R4+0x14000] ;  /* 0x014000000418783b */ /* 0x000e240000000200 */
[----:B0-----:R-:W-:Y:S02]  /*564e0*/  STL.64 [R1+0x120], R24 ;  /* 0x0001201801007387 */ /* 0x001fe40000100a00 */
        /* <DEDUP_REMOVED lines=11> */
[----:B------:R-:W1:Y:S04]  /*565a0*/  LDSM.16.M88.4 R4, [R4+0x1e000] ;  /* 0x01e000000404783b */ /* 0x000e680000000200 */
[----:B0-----:R-:W-:Y:S01]  /*565b0*/  STL.64 [R1+0xe0], R24 ;  /* 0x0000e01801007387 */ /* 0x001fe20000100a00 */
[----:B------:R0:W-:Y:S03]  /*565c0*/  STL.64 [R1+0xe8], R26 ;  /* 0x0000e81a01007387 */ /* 0x0001e60000100a00 */
[----:B0-----:R-:W4:Y:S01]  /*565d0*/  LDL.LU.64 R26, [R1+0x3b60] ;  /* 0x003b6000011a7983 */ /* 0x001f220000300a00 */
[----:B------:R-:W4:Y:S02]  /*565e0*/  LDL.LU.64 R24, [R1+0x3b58] ;  /* 0x003b580001187983 */ /* 0x000f240000300a00 */
[----:B-1----:R0:W-:Y:S02]  /*565f0*/  STL.64 [R1+0xd0], R4 ;  /* 0x0000d00401007387 */ /* 0x0021e40000100a00 */
[----:B------:R-:W-:Y:S01]  /*56600*/  STL.64 [R1+0xd8], R6 ;  /* 0x0000d80601007387 */ /* 0x000fe20000100a00 */
[----:B0-----:R-:W2:Y:S04]  /*56610*/  LDL.LU R5, [R1+0x3b50] ;  /* 0x003b500001057983 */ /* 0x001ea80000300800 */
[----:B--2---:R-:W0:Y:S04]  /*56620*/  LDSM.16.MT88.4 R4, [R5+0x21000] ;  /* 0x021000000504783b */ /* 0x004e280000004200 */
[----:B0-----:R0:W-:Y:S01]  /*56630*/  STL.64 [R1+0x3980], R6 ;  /* 0x0039800601007387 */ /* 0x0011e20000100a00 */
[----:B------:R4:W-:Y:S03]  /*56640*/  STL.64 [R1+0x3978], R4 ;  /* 0x0039780401007387 */ /* 0x0009e60000100a00 */
[----:B0-----:R-:W4:Y:S01]  /*56650*/  LDL.LU R6, [R1+0xc8] ;  /* 0x0000c80001067983 */ /* 0x001f220000300800 */
[----:B------:R-:W4:Y:S02]  /*56660*/  LDL.LU R7, [R1+0xcc] ;  /* 0x0000cc0001077983 */ /* 0x000f240000300800 */
[C---:B----4-:R-:W-:Y:S01]  /*56670*/  HMMA.16816.F32.BF16 R4, R20.reuse, R6, R24 ;  /* 0x000000061404723c */ /* 0x050fe20000041818 */
[----:B------:R-:W2:Y:S11]  /*56680*/  LDL.LU.64 R24, [R1+0x3b48] ;  /* 0x003b480001187983 */ /* 0x000eb60000300a00 */
[----:B------:R-:W-:Y:S11]  /*56690*/  @!UPT UIADD3 URZ, URZ, URZ, URZ ;  /* 0x0000003f3f3ff290 */ /* 0x000ff6000fffe03f */
[----:B------:R3:W-:Y:S01]  /*566a0*/  STL.64 [R1+0x4d0], R4 ;  /* 0x0004d00401007387 */ /* 0x0007e20000100a00 */
[----:B------:R-:W-:Y:S02]  /*566b0*/  IMAD.MOV.U32 R18, RZ, RZ, R6 ;  /* 0x000000ffff127224 */ /* 0x000fe400078e0006 */
[----:B------:R-:W-:Y:S02]  /*566c0*/  IMAD.MOV.U32 R19, RZ, RZ, R7 ;  /* 0x000000ffff137224 */ /* 0x000fe400078e0007 */
[----:B---3--:R-:W-:Y:S03]  /*566d0*/  HMMA.16816.F32.BF16 R4, R20, R14, R8 ;  /* 0x0000000e1404723c */ /* 0x008fe60000041808 */
[----:B------:R-:W-:Y:S01]  /*566e0*/  STL [R1+0x36d4], R19 ;  /* 0x0036d41301007387 */ /* 0x000fe20000100800 */
[----:B------:R-:W-:Y:S02]  /*566f0*/  STL [R1+0x36d0], R18 ;  /* 0x0036d01201007387 */ /* 0x000fe40000100800 */
[----:B------:R-:W-:Y:S02]  /*56700*/  STL.64 [R1+0x3b10], R16 ;  /* 0x003b101001007387 */ /* 0x000fe40000100a00 */
[----:B------:R-:W3:Y:S11]  /*56710*/  LDL.LU R8, [R1+0x280] ;  /* 0x0002800001087983 */ /* 0x000ef60000300800 */
[----:B------:R-:W-:Y:S04]  /*56720*/  @!UPT UIADD3 URZ, URZ, URZ, URZ ;  /* 0x0000003f3f3ff290 */ /* 0x000fe8000fffe03f */
[----:B------:R0:W-:Y:S01]  /*56730*/  STL.64 [R1+0x4c0], R4 ;  /* 0x0004c00401007387 */ /* 0x0001e20000100a00 */
[----:B------:R1:W-:Y:S02]  /*56740*/  STL.64 [R1+0x4c8], R6 ;  /* 0x0004c80601007387 */ /* 0x0003e40000100a00 */
[----:B------:R-:W3:Y:S02]  /*56750*/  LDL.LU R9, [R1+0x284] ;  /* 0x0002840001097983 */ /* 0x000ee40000300800 */
[----:B------:R-:W4:Y:S01]  /*56760*/  LDL.LU R10, [R1+0x288] ;  /* 0x00028800010a7983 */ /* 0x000f220000300800 */
[----:B------:R-:W4:Y:S01]  /*56770*/  LDL.LU R11, [R1+0x28c] ;  /* 0x00028c00010b7983 */ /* 0x000f220000300800 */
[----:B------:R-:W-:Y:S02]  /*56780*/  IMAD.MOV.U32 R26, RZ, RZ, R28 ;  /* 0x000000ffff1a7224 */ /* 0x000fe400078e001c */
[----:B------:R-:W-:Y:S01]  /*56790*/  IMAD.MOV.U32 R27, RZ, RZ, R0 ;  /* 0x000000ffff1b7224 */ /* 0x000fe200078e0000 */
[----:B----4-:R-:W-:Y:S01]  /*567a0*/  STL.64 [R1+0x3a50], R10 ;  /* 0x003a500a01007387 */ /* 0x010fe20000100a00 */
[----:B---3--:R-:W-:Y:S02]  /*567b0*/  STL.64 [R1+0x3a48], R8 ;  /* 0x003a480801007387 */ /* 0x008fe40000100a00 */
[----:B0-----:R-:W3:Y:S02]  /*567c0*/  LDL.LU R4, [R1+0x2a0] ;  /* 0x0002a00001047983 */ /* 0x001ee40000300800 */
[----:B------:R-:W3:Y:S01]  /*567d0*/  LDL.LU R5, [R1+0x2a4] ;  /* 0x0002a40001057983 */ /* 0x000ee20000300800 */
[----:B-1----:R-:W4:Y:S01]  /*567e0*/  LDL.LU R6, [R1+0x2a8] ;  /* 0x0002a80001067983 */ /* 0x002f220000300800 */
[----:B------:R-:W4:Y:S02]  /*567f0*/  LDL.LU R7, [R1+0x2ac] ;  /* 0x0002ac0001077983 */ /* 0x000f240000300800 */
[----:B------:R-:W2:Y:S02]  /*56800*/  LDL.LU R28, [R1+0x3b40] ;  /* 0x003b4000011c7983 */ /* 0x000ea40000300800 */
[----:B------:R-:W2:Y:S01]  /*56810*/  LDL.LU R0, [R1+0x3b3c] ;  /* 0x003b3c0001007983 */ /* 0x000ea20000300800 */
[----:B------:R-:W2:Y:S01]  /*56820*/  LDL.LU R12, [R1+0x590] ;  /* 0x00059000010c7983 */ /* 0x000ea20000300800 */
[----:B------:R-:W2:Y:S02]  /*56830*/  LDL.LU R13, [R1+0x594] ;  /* 0x00059400010d7983 */ /* 0x000ea40000300800 */
[----:B------:R-:W2:Y:S02]  /*56840*/  LDL.LU R14, [R1+0x598] ;  /* 0x00059800010e7983 */ /* 0x000ea40000300800 */
[----:B------:R-:W2:Y:S02]  /*56850*/  LDL.LU R15, [R1+0x59c] ;  /* 0x00059c00010f7983 */ /* 0x000ea40000300800 */
[----:B--2---:R0:W-:Y:S01]  /*56860*/  STL.64 [R1+0x3ab0], R14 ;  /* 0x003ab00e01007387 */ /* 0x0041e20000100a00 */
[----:B------:R-:W-:Y:S03]  /*56870*/  STL.64 [R1+0x3aa8], R12 ;  /* 0x003aa80c01007387 */ /* 0x000fe60000100a00 */
[----:B0-----:R-:W2:Y:S01]  /*56880*/  LDL.LU R14, [R1+0x68] ;  /* 0x00006800010e7983 */ /* 0x001ea20000300800 */
[----:B------:R-:W2:Y:S02]  /*56890*/  LDL.LU R15, [R1+0x6c] ;  /* 0x00006c00010f7983 */ /* 0x000ea40000300800 */
[----:B------:R-:W-:-:S02]  /*568a0*/  IMAD.MOV.U32 R9, RZ, RZ, R24 ;  /* 0x000000ffff097224 */ /* 0x000fc400078e0018 */
[----:B------:R-:W-:Y:S01]  /*568b0*/  IMAD.MOV.U32 R8, RZ, RZ, R25 ;  /* 0x000000ffff087224 */ /* 0x000fe200078e0019 */
[----:B--2---:R0:W-:Y:S01]  /*568c0*/  STL.64 [R1+0x3ac0], R14 ;  /* 0x003ac00e01007387 */ /* 0x0041e20000100a00 */
[----:B------:R1:W-:Y:S02]  /*568d0*/  STL.64 [R1+0x3a98], R26 ;  /* 0x003a981a01007387 */ /* 0x0003e40000100a00 */
[----:B0-----:R-:W-:Y:S02]  /*568e0*/  IMAD.MOV.U32 R14, RZ, RZ, R0 ;  /* 0x000000ffff0e7224 */ /* 0x001fe400078e0000 */
[----:B-1----:R-:W-:Y:S02]  /*568f0*/  IMAD.MOV.U32 R26, RZ, RZ, R2 ;  /* 0x000000ffff1a7224 */ /* 0x002fe400078e0002 */
[----:B------:R-:W-:Y:S01]  /*56900*/  IMAD.MOV.U32 R15, RZ, RZ, R28 ;  /* 0x000000ffff0f7224 */ /* 0x000fe200078e001c */
[----:B------:R-:W2:Y:S01]  /*56910*/  LDL.LU R2, [R1+0x3b38] ;  /* 0x003b380001027983 */ /* 0x000ea20000300800 */
[----:B------:R-:W-:-:S02]  /*56920*/  IMAD.MOV.U32 R27, RZ, RZ, R29 ;  /* 0x000000ffff1b7224 */ /* 0x000fc400078e001d */
[----:B------:R-:W3:Y:S02]  /*56930*/  LDL.LU R29, [R1+0x3b34] ;  /* 0x003b3400011d7983 */ /* 0x000ee40000300800 */
[----:B------:R-:W4:Y:S01]  /*56940*/  LDL.LU R0, [R1+0x3b30] ;  /* 0x003b300001007983 */ /* 0x000f220000300800 */
[----:B------:R-:W4:Y:S01]  /*56950*/  LDL.LU R28, [R1+0x3b2c] ;  /* 0x003b2c00011c7983 */ /* 0x000f220000300800 */
[----:B------:R-:W-:Y:S02]  /*56960*/  STL.64 [R1+0x3ad8], R14 ;  /* 0x003ad80e01007387 */ /* 0x000fe40000100a00 */
[----:B------:R0:W-:Y:S02]  /*56970*/  STL.64 [R1+0x3ab8], R26 ;  /* 0x003ab81a01007387 */ /* 0x0001e40000100a00 */
[----:B------:R-:W4:Y:S01]  /*56980*/  LDL.LU R24, [R1+0x560] ;  /* 0x0005600001187983 */ /* 0x000f220000300800 */
[----:B------:R-:W4:Y:S04]  /*56990*/  LDL.LU R25, [R1+0x564] ;  /* 0x0005640001197983 */ /* 0x000f280000300800 */
[----:B0-----:R-:W4:Y:S01]  /*569a0*/  LDL.LU R26, [R1+0x568] ;  /* 0x00056800011a7983 */ /* 0x001f220000300800 */
[----:B------:R-:W4:Y:S02]  /*569b0*/  LDL.LU R27, [R1+0x56c] ;  /* 0x00056c00011b7983 */ /* 0x000f240000300800 */
[----:B--2---:R-:W-:-:S02]  /*569c0*/  IMAD.MOV.U32 R15, RZ, RZ, R2 ;  /* 0x000000ffff0f7224 */ /* 0x004fc400078e0002 */
[----:B---3--:R-:W-:Y:S02]  /*569d0*/  IMAD.MOV.U32 R14, RZ, RZ, R29 ;  /* 0x000000ffff0e7224 */ /* 0x008fe400078e001d */
[----:B------:R-:W2:Y:S01]  /*569e0*/  LDL.LU R29, [R1+0x3b28] ;  /* 0x003b2800011d7983 */ /* 0x000ea20000300800 */
[----:B------:R-:W3:Y:S02]  /*569f0*/  LDL.LU R2, [R1+0x3b24] ;  /* 0x003b240001027983 */ /* 0x000ee40000300800 */
[----:B------:R-:W-:Y:S01]  /*56a00*/  STL.64 [R1+0x3af0], R14 ;  /* 0x003af00e01007387 */ /* 0x000fe20000100a00 */
[----:B----4-:R-:W-:Y:S01]  /*56a10*/  STL.64 [R1+0x3ad0], R26 ;  /* 0x003ad01a01007387 */ /* 0x010fe20000100a00 */
[----:B------:R0:W-:Y:S03]  /*56a20*/  STL.64 [R1+0x3ac8], R24 ;  /* 0x003ac81801007387 */ /* 0x0001e60000100a00 */
[----:B0-----:R-:W4:Y:S01]  /*56a30*/  LDL.LU R24, [R1+0x540] ;  /* 0x0005400001187983 */ /* 0x001f220000300800 */
[----:B------:R-:W4:Y:S02]  /*56a40*/  LDL.LU R25, [R1+0x544] ;  /* 0x0005440001197983 */ /* 0x000f240000300800 */
[----:B------:R-:W2:Y:S02]  /*56a50*/  LDL.LU R26, [R1+0x548] ;  /* 0x00054800011a7983 */ /* 0x000ea40000300800 */
[----:B------:R-:W2:Y:S02]  /*56a60*/  LDL.LU R27, [R1+0x54c] ;  /* 0x00054c00011b7983 */ /* 0x000ea40000300800 */
[----:B------:R-:W-:-:S02]  /*56a70*/  IMAD.MOV.U32 R14, RZ, RZ, R28 ;  /* 0x000000ffff0e7224 */ /* 0x000fc400078e001c */
[----:B------:R-:W-:Y:S01]  /*56a80*/  IMAD.MOV.U32 R15, RZ, RZ, R0 ;  /* 0x000000ffff0f7224 */ /* 0x000fe200078e0000 */
[----:B------:R-:W4:Y:S01]  /*56a90*/  LDL.LU R28, [R1+0x3b20] ;  /* 0x003b2000011c7983 */ /* 0x000f220000300800 */
[----:B------:R-:W4:Y:S02]  /*56aa0*/  LDL.LU R0, [R1+0x3b1c] ;  /* 0x003b1c0001007983 */ /* 0x000f240000300800 */
[----:B------:R-:W4:Y:S02]  /*56ab0*/  LDL.LU R16, [R1+0x460] ;  /* 0x0004600001107983 */ /* 0x000f240000300800 */
[----:B------:R-:W4:Y:S01]  /*56ac0*/  LDL.LU R17, [R1+0x464] ;  /* 0x0004640001117983 */ /* 0x000f220000300800 */
[----:B------:R-:W4:Y:S01]  /*56ad0*/  LDL.LU R18, [R1+0x468] ;  /* 0x0004680001127983 */ /* 0x000f220000300800 */
[----:B------:R-:W4:Y:S02]  /*56ae0*/  LDL.LU R19, [R1+0x46c] ;  /* 0x00046c0001137983 */ /* 0x000f240000300800 */
[----:B------:R3:W-:Y:S02]  /*56af0*/  STL.64 [R1+0x3b08], R14 ;  /* 0x003b080e01007387 */ /* 0x0007e40000100a00 */
[----:B---3--:R-:W-:-:S02]  /*56b00*/  IMAD.MOV.U32 R14, RZ, RZ, R2 ;  /* 0x000000ffff0e7224 */ /* 0x008fc400078e0002 */
[----:B------:R-:W3:Y:S04]  /*56b10*/  LDL.LU R2, [R1+0x3b18] ;  /* 0x003b180001027983 */ /* 0x000ee80000300800 */
[----:B--2---:R-:W-:Y:S01]  /*56b20*/  STL.64 [R1+0x3ae8], R26 ;  /* 0x003ae81a01007387 */ /* 0x004fe20000100a00 */
[----:B----4-:R0:W-:Y:S03]  /*56b30*/  STL.64 [R1+0x3ae0], R24 ;  /* 0x003ae01801007387 */ /* 0x0101e60000100a00 */
[----:B0-----:R-:W2:Y:S01]  /*56b40*/  LDL.LU R24, [R1+0x520] ;  /* 0x0005200001187983 */ /* 0x001ea20000300800 */
[----:B------:R-:W2:Y:S02]  /*56b50*/  LDL.LU R25, [R1+0x524] ;  /* 0x0005240001197983 */ /* 0x000ea40000300800 */
[----:B------:R-:W4:Y:S02]  /*56b60*/  LDL.LU R26, [R1+0x528] ;  /* 0x00052800011a7983 */ /* 0x000f240000300800 */
[----:B------:R-:W4:Y:S02]  /*56b70*/  LDL.LU R27, [R1+0x52c] ;  /* 0x00052c00011b7983 */ /* 0x000f240000300800 */
[----:B----4-:R-:W-:Y:S01]  /*56b80*/  STL.64 [R1+0x3b00], R26 ;  /* 0x003b001a01007387 */ /* 0x010fe20000100a00 */
[----:B--2---:R0:W-:Y:S03]  /*56b90*/  STL.64 [R1+0x3af8], R24 ;  /* 0x003af81801007387 */ /* 0x0041e60000100a00 */
[----:B0-----:R-:W2:Y:S01]  /*56ba0*/  LDL.LU R24, [R1+0x470] ;  /* 0x0004700001187983 */ /* 0x001ea20000300800 */
[----:B------:R-:W2:Y:S02]  /*56bb0*/  LDL.LU R25, [R1+0x474] ;  /* 0x0004740001197983 */ /* 0x000ea40000300800 */
[----:B------:R-:W2:Y:S02]  /*56bc0*/  LDL.LU R26, [R1+0x478] ;  /* 0x00047800011a7983 */ /* 0x000ea40000300800 */
[----:B------:R-:W2:Y:S01]  /*56bd0*/  LDL.LU R27, [R1+0x47c] ;  /* 0x00047c00011b7983 */ /* 0x000ea20000300800 */
[----:B------:R-:W-:Y:S01]  /*56be0*/  STL.64 [R1+0x3a70], R6 ;  /* 0x003a700601007387 */ /* 0x000fe20000100a00 */
[----:B------:R0:W-:Y:S03]  /*56bf0*/  STL.64 [R1+0x3a68], R4 ;  /* 0x003a680401007387 */ /* 0x0001e60000100a00 */
[----:B0-----:R-:W4:Y:S01]  /*56c00*/  LDL.64 R4, [R1+0x20] ;  /* 0x0000200001047983 */ /* 0x001f220000100a00 */
[----:B------:R-:W-:-:S07]  /*56c10*/  IMAD.MOV.U32 R15, RZ, RZ, R29 ;  /* 0x000000ffff0f7224 */ /* 0x000fce00078e001d */
[----:B------:R-:W-:Y:S01]  /*56c20*/  HMMA.16816.F32.BF16 R12, R20, R14, R16 ;  /* 0x0000000e140c723c */ /* 0x000fe20000041810 */
[----:B----4-:R0:W-:Y:S04]  /*56c30*/  STL.64 [R1+0x3a90], R4 ;  /* 0x003a900401007387 */ /* 0x0101e80000100a00 */
[----:B0-----:R-:W4:Y:S01]  /*56c40*/  LDL.LU R4, [R1+0x580] ;  /* 0x0005800001047983 */ /* 0x001f220000300800 */
[----:B------:R-:W4:Y:S02]  /*56c50*/  LDL.LU R5, [R1+0x584] ;  /* 0x0005840001057983 */ /* 0x000f240000300800 */
[----:B------:R-:W4:Y:S02]  /*56c60*/  LDL.LU R6, [R1+0x588] ;  /* 0x0005880001067983 */ /* 0x000f240000300800 */
[----:B------:R-:W4:Y:S01]  /*56c70*/  LDL.LU R7, [R1+0x58c] ;  /* 0x00058c0001077983 */ /* 0x000f220000300800 */
[----:B------:R0:W-:Y:S04]  /*56c80*/  STL.64 [R1+0x3a60], R8 ;  /* 0x003a600801007387 */ /* 0x0001e80000100a00 */
[----:B0-----:R-:W2:Y:S09]  /*56c90*/  LDL.64 R8, [R1+0x10] ;  /* 0x0000100001087983 */ /* 0x001eb20000100a00 */
[----:B------:R-:W-:-:S02]  /*56ca0*/  IMAD.MOV.U32 R19, RZ, RZ, R14 ;  /* 0x000000ffff137224 */ /* 0x000fc400078e000e */
[----:B------:R-:W-:Y:S01]  /*56cb0*/  IMAD.MOV.U32 R18, RZ, RZ, R15 ;  /* 0x000000ffff127224 */ /* 0x000fe200078e000f */
[----:B--2---:R0:W-:Y:S04]  /*56cc0*/  STL.64 [R1+0x3a78], R8 ;  /* 0x003a780801007387 */ /* 0x0041e80000100a00 */
[----:B0-----:R-:W2:Y:S01]  /*56cd0*/  LDL.LU R8, [R1+0x2b0] ;  /* 0x0002b00001087983 */ /* 0x001ea20000300800 */
[----:B------:R-:W2:Y:S02]  /*56ce0*/  LDL.LU R9, [R1+0x2b4] ;  /* 0x0002b40001097983 */ /* 0x000ea40000300800 */
[----:B------:R-:W2:Y:S02]  /*56cf0*/  LDL.LU R10, [R1+0x2b8] ;  /* 0x0002b800010a7983 */ /* 0x000ea40000300800 */
[----:B------:R-:W2:Y:S01]  /*56d00*/  LDL.LU R11, [R1+0x2bc] ;  /* 0x0002bc00010b7983 */ /* 0x000ea20000300800 */
[----:B------:R-:W2:Y:S01]  /*56d10*/  LDL.LU.64 R16, [R1+0x3b10] ;  /* 0x003b100001107983 */ /* 0x000ea20000300a00 */
[----:B------:R0:W-:Y:S02]  /*56d20*/  STL.64 [R1+0x4a0], R12 ;  /* 0x0004a00c01007387 */ /* 0x0001e40000100a00 */
[----:B------:R-:W0:Y:S02]  /*56d30*/  LDL.LU.64 R14, [R1+0x3b08] ;  /* 0x003b0800010e7983 */ /* 0x000e240000300a00 */
[----:B------:R-:W-:Y:S01]  /*56d40*/  STL [R1+0x36dc], R18 ;  /* 0x0036dc1201007387 */ /* 0x000fe20000100800 */
[----:B------:R-:W-:Y:S01]  /*56d50*/  STL [R1+0x36d8], R19 ;  /* 0x0036d81301007387 */ /* 0x000fe20000100800 */
[C---:B0-----:R-:W-:Y:S03]  /*56d60*/  HMMA.16816.F32.BF16 R12, R20.reuse, R14, R24 ;  /* 0x0000000e140c723c */ /* 0x041fe60000041818 */
[----:B--2---:R0:W-:Y:S04]  /*56d70*/  STL.64 [R1+0x3a58], R16 ;  /* 0x003a581001007387 */ /* 0x0041e80000100a00 */
[----:B0-----:R-:W2:Y:S01]  /*56d80*/  LDL.LU R16, [R1+0x290] ;  /* 0x0002900001107983 */ /* 0x001ea20000300800 */
[----:B------:R-:W2:Y:S02]  /*56d90*/  LDL.LU R17, [R1+0x294] ;  /* 0x0002940001117983 */ /* 0x000ea40000300800 */
[----:B------:R-:W2:Y:S02]  /*56da0*/  LDL.LU.64 R26, [R1+0x3b00] ;  /* 0x003b0000011a7983 */ /* 0x000ea40000300a00 */
[----:B------:R-:W2:Y:S11]  /*56db0*/  LDL.LU.64 R24, [R1+0x3af8] ;  /* 0x003af80001187983 */ /* 0x000eb60000300a00 */
[----:B------:R-:W-:Y:S01]  /*56dc0*/  STL.64 [R1+0x480], R12 ;  /* 0x0004800c01007387 */ /* 0x000fe20000100a00 */
[----:B------:R0:W-:Y:S03]  /*56dd0*/  STL.64 [R1+0x488], R14 ;  /* 0x0004880e01007387 */ /* 0x0001e60000100a00 */
[----:B0-----:R-:W2:Y:S02]  /*56de0*/  LDL.LU.64 R14, [R1+0x3af0] ;  /* 0x003af000010e7983 */ /* 0x001ea40000300a00 */
[C---:B--2---:R-:W-:Y:S02]  /*56df0*/  HMMA.16816.F32.BF16 R12, R20.reuse, R14, R24 ;  /* 0x0000000e140c723c */ /* 0x044fe40000041818 */
[----:B------:R-:W2:Y:S01]  /*56e00*/  LDL.LU.64 R26, [R1+0x3ae8] ;  /* 0x003ae800011a7983 */ /* 0x000ea20000300a00 */
[----:B------:R-:W2:Y:S11]  /*56e10*/  LDL.LU.64 R24, [R1+0x3ae0] ;  /* 0x003ae00001187983 */ /* 0x000eb60000300a00 */
[----:B------:R-:W-:Y:S09]  /*56e20*/  @!UPT UIADD3 URZ, URZ, URZ, URZ ;  /* 0x0000003f3f3ff290 */ /* 0x000ff2000fffe03f */
        /* <DEDUP_REMOVED lines=11> */
[----:B------:R-:W2:Y:S11]  /*56ee0*/  LDL.LU.64 R26, [R1+0x3ab8] ;  /* 0x003ab800011a7983 */ /* 0x000eb60000300a00 */
[----:B------:R-:W-:Y:S10]  /*56ef0*/  @!UPT UIADD3 URZ, URZ, URZ, URZ ;  /* 0x0000003f3f3ff290 */ /* 0x000ff4000fffe03f */
[----:B------:R-:W-:Y:S01]  /*56f00*/  STL.64 [R1+0x450], R12 ;  /* 0x0004500c01007387 */ /* 0x000fe20000100a00 */
[----:B------:R0:W-:Y:S03]  /*56f10*/  STL.64 [R1+0x458], R14 ;  /* 0x0004580e01007387 */ /* 0x0001e60000100a00 */
[----:B0-----:R-:W2:Y:S01]  /*56f20*/  LDL.LU.64 R14, [R1+0x3ab0] ;  /* 0x003ab000010e7983 */ /* 0x001ea20000300a00 */
[----:B------:R-:W2:Y:S02]  /*56f30*/  LDL.LU.64 R12, [R1+0x3aa8] ;  /* 0x003aa800010c7983 */ /* 0x000ea40000300a00 */
[----:B---3--:R-:W-:Y:S02]  /*56f40*/  IMAD.MOV.U32 R18, RZ, RZ, R2 ;  /* 0x000000ffff127224 */ /* 0x008fe400078e0002 */
[----:B------:R-:W-:Y:S01]  /*56f50*/  IMAD.MOV.U32 R19, RZ, RZ, R0 ;  /* 0x000000ffff137224 */ /* 0x000fe200078e0000 */
[----:B--2---:R-:W-:Y:S01]  /*56f60*/  HMMA.16816.F32.BF16 R24, R20, R26, R12 ;  /* 0x0000001a1418723c */ /* 0x004fe2000004180c */
[----:B------:R-:W2:Y:S11]  /*56f70*/  LDL.LU.64 R12, [R1+0x3aa0] ;  /* 0x003aa000010c7983 */ /* 0x000eb60000300a00 */
[----:B------:R-:W-:Y:S11]  /*56f80*/  @!UPT UIADD3 URZ, URZ, URZ, URZ ;  /* 0x0000003f3f3ff290 */ /* 0x000ff6000fffe03f */
[----:B------:R-:W-:Y:S01]  /*56f90*/  @!UPT UIADD3 URZ, URZ, URZ, URZ ;  /* 0x0000003f3f3ff290 */ /* 0x000fe2000fffe03f */
[----:B------:R-:W-:Y:S02]  /*56fa0*/  IMAD.MOV.U32 R2, RZ, RZ, R26 ;  /* 0x000000ffff027224 */ /* 0x000fe400078e001a */
[----:B------:R-:W-:Y:S02]  /*56fb0*/  IMAD.MOV.U32 R0, RZ, RZ, R27 ;  /* 0x000000ffff007224 */ /* 0x000fe400078e001b */
[----:B------:R-:W4:Y:S03]  /*56fc0*/  LDL.LU.64 R26, [R1+0x3a98] ;  /* 0x003a9800011a7983 */ /* 0x000f260000300a00 */
[----:B------:R-:W-:Y:S02]  /*56fd0*/  STL [R1+0x36e4], R0 ;  /* 0x0036e40001007387 */ /* 0x000fe40000100800 */
[----:B------:R-:W-:Y:S02]  /*56fe0*/  STL [R1+0x36e0], R2 ;  /* 0x0036e00201007387 */ /* 0x000fe40000100800 */
[----:B------:R-:W-:-:S02]  /*56ff0*/  IMAD.MOV.U32 R14, RZ, RZ, R24 ;  /* 0x000000ffff0e7224 */ /* 0x000fc400078e0018 */
[----:B------:R-:W-:Y:S01]  /*57000*/  IMAD.MOV.U32 R15, RZ, RZ, R25 ;  /* 0x000000ffff0f7224 */ /* 0x000fe200078e0019 */
[----:B----4-:R-:W-:Y:S01]  /*57010*/  HMMA.16816.F32.BF16 R20, R20, R26, R4 ;  /* 0x0000001a1414723c */ /* 0x010fe20000041804 */
[----:B------:R-:W3:Y:S01]  /*57020*/  LDL.LU.64 R4, [R1+0x3a90] ;  /* 0x003a900001047983 */ /* 0x000ee20000300a00 */
[----:B------:R-:W3:Y:S02]  /*57030*/  LDL.LU.64 R26, [R1+0x3a88] ;  /* 0x003a8800011a7983 */ /* 0x000ee40000300a00 */
[----:B------:R-:W3:Y:S11]  /*57040*/  LDL.LU.64 R24, [R1+0x3a80] ;  /* 0x003a800001187983 */ /* 0x000ef60000300a00 */
[----:B------:R-:W-:Y:S08]  /*57050*/  @!UPT UIADD3 URZ, URZ, URZ, URZ ;  /* 0x0000003f3f3ff290 */ /* 0x000ff0000fffe03f */
[----:B------:R0:W-:Y:S01]  /*57060*/  STL.64 [R1+0x2c0], R20 ;  /* 0x0002c01401007387 */ /* 0x0001e20000100a00 */
[----:B------:R1:W-:Y:S03]  /*57070*/  STL.64 [R1+0x2c8], R22 ;  /* 0x0002c81601007387 */ /* 0x0003e60000100a00 */
[----:B0-----:R-:W4:Y:S01]  /*57080*/  LDL.LU R20, [R1+0x260] ;  /* 0x0002600001147983 */ /* 0x001f220000300800 */
[----:B------:R-:W4:Y:S02]  /*57090*/  LDL.LU R21, [R1+0x264] ;  /* 0x0002640001157983 */ /* 0x000f240000300800 */
[----:B-1----:R-:W4:Y:S02]  /*570a0*/  LDL.LU R22, [R1+0x268] ;  /* 0x0002680001167983 */ /* 0x002f240000300800 */
[----:B------:R-:W4:Y:S01]  /*570b0*/  LDL.LU R23, [R1+0x26c] ;  /* 0x00026c0001177983 */ /* 0x000f220000300800 */
[C---:B---3--:R-:W-:Y:S01]  /*570c0*/  HMMA.16816.F32.BF16 R8, R24.reuse, R4, R8 ;  /* 0x000000041808723c */ /* 0x048fe20000041808 */
[----:B------:R-:W-:Y:S11]  /*570d0*/  IMAD.MOV.U32 R29, RZ, RZ, R5 ;  /* 0x000000ffff1d7224 */ /* 0x000ff600078e0005 */
[----:B------:R-:W-:Y:S11]  /*570e0*/  @!UPT UIADD3 URZ, URZ, URZ, URZ ;  /* 0x0000003f3f3ff290 */ /* 0x000ff6000fffe03f */
[----:B------:R0:W-:Y:S01]  /*570f0*/  STL.64 [R1+0x2b0], R8 ;  /* 0x0002b00801007387 */ /* 0x0001e20000100a00 */
[----:B------:R-:W-:Y:S03]  /*57100*/  STL.64 [R1+0x2b8], R10 ;  /* 0x0002b80a01007387 */ /* 0x000fe60000100a00 */
[----:B0-----:R-:W3:Y:S01]  /*57110*/  LDL.LU.64 R8, [R1+0x3a78] ;  /* 0x003a780001087983 */ /* 0x001ee20000300a00 */
[----:B------:R-:W3:Y:S02]  /*57120*/  LDL.LU.64 R6, [R1+0x3a70] ;  /* 0x003a700001067983 */ /* 0x000ee40000300a00 */
[----:B------:R-:W3:Y:S02]  /*57130*/  LDL.LU.64 R4, [R1+0x3a68] ;  /* 0x003a680001047983 */ /* 0x000ee40000300a00 */
[C---:B---3--:R-:W-:Y:S11]  /*57140*/  HMMA.16816.F32.BF16 R4, R24.reuse, R8, R4 ;  /* 0x000000081804723c */ /* 0x048ff60000041804 */
[----:B------:R-:W-:Y:S11]  /*57150*/  @!UPT UIADD3 URZ, URZ, URZ, URZ ;  /* 0x0000003f3f3ff290 */ /* 0x000ff6000fffe03f */
[----:B------:R-:W-:Y:S01]  /*57160*/  @!UPT UIADD3 URZ, URZ, URZ, URZ ;  /* 0x0000003f3f3ff290 */ /* 0x000fe2000fffe03f */
[----:B------:R0:W-:Y:S01]  /*57170*/  STL.64 [R1+0x2a0], R4 ;  /* 0x0002a00401007387 */ /* 0x0001e20000100a00 */
[----:B------:R-:W-:Y:S02]  /*57180*/  STL.64 [R1+0x2a8], R6 ;  /* 0x0002a80601007387 */ /* 0x000fe40000100a00 */
[----:B0-----:R-:W-:Y:S02]  /*57190*/  IMAD.MOV.U32 R5, RZ, RZ, R8 ;  /* 0x000000ffff057224 */ /* 0x001fe400078e0008 */
[----:B------:R-:W-:Y:S02]  /*571a0*/  IMAD.MOV.U32 R4, RZ, RZ, R9 ;  /* 0x000000ffff047224 */ /* 0x000fe400078e0009 */
[----:B------:R-:W3:Y:S03]  /*571b0*/  LDL.LU.64 R8, [R1+0x3a60] ;  /* 0x003a600001087983 */ /* 0x000ee60000300a00 */
[----:B------:R0:W-:Y:S02]  /*571c0*/  STL.64 [R1+0x39b8], R4 ;  /* 0x0039b80401007387 */ /* 0x0001e40000100a00 */
[----:B0-----:R-:W2:Y:S01]  /*571d0*/  LDL.LU R4, [R1+0x270] ;  /* 0x0002700001047983 */ /* 0x001ea20000300800 */
[----:B------:R-:W2:Y:S02]  /*571e0*/  LDL.LU R5, [R1+0x274] ;  /* 0x0002740001057983 */ /* 0x000ea40000300800 */
[----:B------:R-:W2:Y:S02]  /*571f0*/  LDL.LU R6, [R1+0x278] ;  /* 0x0002780001067983 */ /* 0x000ea40000300800 */
[----:B------:R-:W2:Y:S01]  /*57200*/  LDL.LU R7, [R1+0x27c] ;  /* 0x00027c0001077983 */ /* 0x000ea20000300800 */
[C---:B---3--:R-:W-:Y:S01]  /*57210*/  HMMA.16816.F32.BF16 R8, R24.reuse, R8, R16 ;  /* 0x000000081808723c */ /* 0x048fe20000041810 */
[----:B------:R-:W3:Y:S11]  /*57220*/  LDL.LU.64 R16, [R1+0x3a58] ;  /* 0x003a580001107983 */ /* 0x000ef60000300a00 */
[----:B------:R-:W-:Y:S11]  /*57230*/  @!UPT UIADD3 URZ, URZ, URZ, URZ ;  /* 0x0000003f3f3ff290 */ /* 0x000ff6000fffe03f */
        /* <DEDUP_REMOVED lines=9> */
[----:B0-----:R-:W3:Y:S01]  /*572d0*/  LDL.LU.64 R10, [R1+0x3a40] ;  /* 0x003a4000010a7983 */ /* 0x001ee20000300a00 */
[----:B------:R-:W4:Y:S01]  /*572e0*/  LDL.LU.64 R8, [R1+0x3a38] ;  /* 0x003a380001087983 */ /* 0x000f220000300a00 */
[C---:B--2---:R-:W-:Y:S01]  /*572f0*/  HMMA.16816.F32.BF16 R4, R24.reuse, R12, R4 ;  /* 0x0000000c1804723c */ /* 0x044fe20000041804 */
[----:B------:R0:W-:Y:S01]  /*57300*/  STL [R1+0x393c], R16 ;  /* 0x00393c1001007387 */ /* 0x0001e20000100800 */
[----:B------:R-:W-:Y:S01]  /*57310*/  STL [R1+0x3938], R17 ;  /* 0x0039381101007387 */ /* 0x000fe20000100800 */
[----:B------:R-:W-:Y:S02]  /*57320*/  STL.64 [R1+0x3930], R14 ;  /* 0x0039300e01007387 */ /* 0x000fe40000100a00 */
[----:B------:R-:W-:Y:S11]  /*57330*/  STL.64 [R1+0x3928], R12 ;  /* 0x0039280c01007387 */ /* 0x000ff60000100a00 */
[----:B------:R-:W-:Y:S07]  /*57340*/  @!UPT UIADD3 URZ, URZ, URZ, URZ ;  /* 0x0000003f3f3ff290 */ /* 0x000fee000fffe03f */
[----:B------:R-:W-:Y:S01]  /*57350*/  STL.64 [R1+0x270], R4 ;  /* 0x0002700401007387 */ /* 0x000fe20000100a00 */
[----:B------:R4:W-:Y:S02]  /*57360*/  STL.64 [R1+0x278], R6 ;  /* 0x0002780601007387 */ /* 0x0009e40000100a00 */
[----:B0-----:R-:W2:Y:S01]  /*57370*/  LDL.LU R16, [R1+0x420] ;  /* 0x0004200001107983 */ /* 0x001ea20000300800 */
[----:B----4-:R-:W-:Y:S01]  /*57380*/  HMMA.16816.F32.BF16 R4, R24, R8, R20 ;  /* 0x000000081804723c */ /* 0x010fe20000041814 */
[----:B------:R-:W0:Y:S11]  /*57390*/  LDSM.16.MT88.4 R20, [R28+0x21000] ;  /* 0x021000001c14783b */ /* 0x000e360000004200 */
[----:B------:R-:W-:Y:S11]  /*573a0*/  @!UPT UIADD3 URZ, URZ, URZ, URZ ;  /* 0x0000003f3f3ff290 */ /* 0x000ff6000fffe03f */
[----:B------:R-:W-:Y:S01]  /*573b0*/  STL.64 [R1+0x260], R4 ;  /* 0x0002600401007387 */ /* 0x000fe20000100a00 */
[----:B------:R-:W-:Y:S02]  /*573c0*/  STL.64 [R1+0x268], R6 ;  /* 0x0002680601007387 */ /* 0x000fe40000100a00 */
[----:B------:R-:W2:Y:S02]  /*573d0*/  LDL.LU R17, [R1+0x424] ;  /* 0x0004240001117983 */ /* 0x000ea40000300800 */
[----:B------:R-:W4:Y:S01]  /*573e0*/  LDL.LU R18, [R1+0x428] ;  /* 0x0004280001127983 */ /* 0x000f220000300800 */
[----:B------:R-:W4:Y:S04]  /*573f0*/  LDL.LU R19, [R1+0x42c] ;  /* 0x00042c0001137983 */ /* 0x000f280000300800 */
[----:B----4-:R-:W-:Y:S01]  /*57400*/  STL.64 [R1+0x3a28], R18 ;  /* 0x003a281201007387 */ /* 0x010fe20000100a00 */
[----:B--2---:R1:W-:Y:S03]  /*57410*/  STL.64 [R1+0x3a20], R16 ;  /* 0x003a201001007387 */ /* 0x0043e60000100a00 */
[----:B-1----:R-:W2:Y:S01]  /*57420*/  LDL.LU R16, [R1+0x250] ;  /* 0x0002500001107983 */ /* 0x002ea20000300800 */
[----:B------:R-:W2:Y:S02]  /*57430*/  LDL.LU R17, [R1+0x254] ;  /* 0x0002540001117983 */ /* 0x000ea40000300800 */
[----:B------:R-:W2:Y:S02]  /*57440*/  LDL.LU R18, [R1+0x258] ;  /* 0x0002580001127983 */ /* 0x000ea40000300800 */
[----:B------:R-:W2:Y:S01]  /*57450*/  LDL.LU R19, [R1+0x25c] ;  /* 0x00025c0001137983 */ /* 0x000ea20000300800 */
[----:B------:R1:W-:Y:S01]  /*57460*/  STL.64 [R1+0x3a18], R8 ;  /* 0x003a180801007387 */ /* 0x0003e20000100a00 */
[----:B------:R-:W4:Y:S03]  /*57470*/  LDL.64 R4, [R1+0x100] ;  /* 0x0001000001047983 */ /* 0x000f260000100a00 */
[----:B-1----:R-:W2:Y:S04]  /*57480*/  LDL.64 R8, [R1+0x150] ;  /* 0x0001500001087983 */ /* 0x002ea80000100a00 */
[----:B----4-:R1:W-:Y:S04]  /*57490*/  STL.64 [R1+0x39c8], R4 ;  /* 0x0039c80401007387 */ /* 0x0103e80000100a00 */
[----:B-1----:R-:W4:Y:S04]  /*574a0*/  LDL.64 R4, [R1+0x110] ;  /* 0x0001100001047983 */ /* 0x002f280000100a00 */
[----:B----4-:R1:W-:Y:S04]  /*574b0*/  STL.64 [R1+0x39e0], R4 ;  /* 0x0039e00401007387 */ /* 0x0103e80000100a00 */
[----:B-1----:R-:W4:Y:S04]  /*574c0*/  LDL.64 R4, [R1+0x120] ;  /* 0x0001200001047983 */ /* 0x002f280000100a00 */
[----:B----4-:R-:W-:Y:S01]  /*574d0*/  STL.64 [R1+0x39f8], R4 ;  /* 0x0039f80401007387 */ /* 0x010fe20000100a00 */
[----:B0-----:R-:W-:Y:S02]  /*574e0*/  STL.64 [R1+0x3848], R22 ;  /* 0x0038481601007387 */ /* 0x001fe40000100a00 */
[----:B------:R0:W-:Y:S02]  /*574f0*/  STL.64 [R1+0x3840], R20 ;  /* 0x0038401401007387 */ /* 0x0001e40000100a00 */
[----:B0-----:R-:W4:Y:S04]  /*57500*/  LDL.LU.64 R20, [R1+0xd0] ;  /* 0x0000d00001147983 */ /* 0x001f280000300a00 */
[----:B----4-:R0:W-:Y:S04]  /*57510*/  STL.64 [R1+0x39c0], R20 ;  /* 0x0039c01401007387 */ /* 0x0101e80000100a00 */
[----:B0-----:R-:W4:Y:S01]  /*57520*/  LDL.LU R20, [R1+0x3d0] ;  /* 0x0003d00001147983 */ /* 0x001f220000300800 */
[----:B------:R-:W4:Y:S02]  /*57530*/  LDL.LU R21, [R1+0x3d4] ;  /* 0x0003d40001157983 */ /* 0x000f240000300800 */
[----:B------:R-:W2:Y:S02]  /*57540*/  LDL.LU R22, [R1+0x3d8] ;  /* 0x0003d80001167983 */ /* 0x000ea40000300800 */
[----:B------:R-:W2:Y:S01]  /*57550*/  LDL.LU R23, [R1+0x3dc] ;  /* 0x0003dc0001177983 */ /* 0x000ea20000300800 */
[----:B------:R-:W2:Y:S04]  /*57560*/  LDL R4, [R1+0x130] ;  /* 0x0001300001047983 */ /* 0x000ea80000100800 */
[----:B------:R-:W2:Y:S04]  /*57570*/  LDL R5, [R1+0x134] ;  /* 0x0001340001057983 */ /* 0x000ea80000100800 */
[----:B--2---:R0:W-:Y:S04]  /*57580*/  STL.64 [R1+0x3a10], R4 ;  /* 0x003a100401007387 */ /* 0x0041e80000100a00 */
[----:B0-----:R-:W2:Y:S01]  /*57590*/  LDL R4, [R1+0x30] ;  /* 0x0000300001047983 */ /* 0x001ea20000100800 */
[----:B------:R-:W-:-:S02]  /*575a0*/  IMAD.MOV.U32 R5, RZ, RZ, R3 ;  /* 0x000000ffff057224 */ /* 0x000fc400078e0003 */
[----:B------:R-:W2:Y:S02]  /*575b0*/  LDL.LU R3, [R1+0x3a34] ;  /* 0x003a340001037983 */ /* 0x000ea40000300800 */
[----:B------:R-:W-:Y:S01]  /*575c0*/  STL.64 [R1+0x39d8], R22 ;  /* 0x0039d81601007387 */ /* 0x000fe20000100a00 */
[----:B----4-:R0:W-:Y:S04]  /*575d0*/  STL.64 [R1+0x39d0], R20 ;  /* 0x0039d01401007387 */ /* 0x0101e80000100a00 */
[----:B0-----:R-:W4:Y:S01]  /*575e0*/  LDL.LU R20, [R1+0x3e0] ;  /* 0x0003e00001147983 */ /* 0x001f220000300800 */
[----:B------:R-:W4:Y:S02]  /*575f0*/  LDL.LU R21, [R1+0x3e4] ;  /* 0x0003e40001157983 */ /* 0x000f240000300800 */
[----:B------:R-:W3:Y:S02]  /*57600*/  LDL.LU R22, [R1+0x3e8] ;  /* 0x0003e80001167983 */ /* 0x000ee40000300800 */
[----:B--2---:R-:W-:-:S02]  /*57610*/  IMAD.MOV.U32 R23, RZ, RZ, R3 ;  /* 0x000000ffff177224 */ /* 0x004fc400078e0003 */
[----:B------:R-:W2:Y:S04]  /*57620*/  LDL.LU R3, [R1+0x3a30] ;  /* 0x003a300001037983 */ /* 0x000ea80000300800 */
[----:B---3--:R-:W-:Y:S01]  /*57630*/  STL.64 [R1+0x39f0], R22 ;  /* 0x0039f01601007387 */ /* 0x008fe20000100a00 */
[----:B----4-:R0:W-:Y:S03]  /*57640*/  STL.64 [R1+0x39e8], R20 ;  /* 0x0039e81401007387 */ /* 0x0101e60000100a00 */
[----:B0-----:R-:W3:Y:S01]  /*57650*/  LDL.LU R20, [R1+0x3f0] ;  /* 0x0003f00001147983 */ /* 0x001ee20000300800 */
[----:B------:R-:W3:Y:S02]  /*57660*/  LDL.LU R21, [R1+0x3f4] ;  /* 0x0003f40001157983 */ /* 0x000ee40000300800 */
[----:B------:R-:W4:Y:S02]  /*57670*/  LDL.LU R22, [R1+0x3f8] ;  /* 0x0003f80001167983 */ /* 0x000f240000300800 */
[----:B------:R-:W4:Y:S01]  /*57680*/  LDL.LU R23, [R1+0x3fc] ;  /* 0x0003fc0001177983 */ /* 0x000f220000300800 */
[----:B------:R-:W-:Y:S01]  /*57690*/  HMMA.16816.F32.BF16 R4, R24, R4, R16 ;  /* 0x000000041804723c */ /* 0x000fe20000041810 */
[----:B----4-:R-:W-:Y:S01]  /*576a0*/  STL.64 [R1+0x3a08], R22 ;  /* 0x003a081601007387 */ /* 0x010fe20000100a00 */
[----:B---3--:R0:W-:Y:S03]  /*576b0*/  STL.64 [R1+0x3a00], R20 ;  /* 0x003a001401007387 */ /* 0x0081e60000100a00 */
[----:B0-----:R-:W3:Y:S01]  /*576c0*/  LDL.LU R20, [R1+0x400] ;  /* 0x0004000001147983 */ /* 0x001ee20000300800 */
[----:B------:R-:W3:Y:S02]  /*576d0*/  LDL.LU R21, [R1+0x404] ;  /* 0x0004040001157983 */ /* 0x000ee40000300800 */
[----:B------:R-:W3:Y:S02]  /*576e0*/  LDL.LU R22, [R1+0x408] ;  /* 0x0004080001167983 */ /* 0x000ee40000300800 */
[----:B------:R-:W-:Y:S01]  /*576f0*/  STL [R1+0x3578], R28 ;  /* 0x0035781c01007387 */ /* 0x000fe20000100800 */
[----:B------:R-:W4:Y:S01]  /*57700*/  LDL.LU.64 R18, [R1+0x3a28] ;  /* 0x003a280001127983 */ /* 0x000f220000300a00 */
[----:B------:R-:W4:Y:S11]  /*57710*/  LDL.LU.64 R16, [R1+0x3a20] ;  /* 0x003a200001107983 */ /* 0x000f360000300a00 */
[----:B------:R-:W-:Y:S02]  /*57720*/  STL.64 [R1+0x250], R4 ;  /* 0x0002500401007387 */ /* 0x000fe40000100a00 */
[----:B------:R4:W-:Y:S02]  /*57730*/  STL.64 [R1+0x258], R6 ;  /* 0x0002580601007387 */ /* 0x0009e40000100a00 */
[----:B--2---:R-:W-:-:S02]  /*57740*/  IMAD.MOV.U32 R23, RZ, RZ, R3 ;  /* 0x000000ffff177224 */ /* 0x004fc400078e0003 */
[----:B------:R-:W-:Y:S02]  /*57750*/  IMAD.MOV.U32 R13, RZ, RZ, R10 ;  /* 0x000000ffff0d7224 */ /* 0x000fe400078e000a */
[----:B------:R-:W-:Y:S01]  /*57760*/  IMAD.MOV.U32 R12, RZ, RZ, R11 ;  /* 0x000000ffff0c7224 */ /* 0x000fe200078e000b */
[----:B----4-:R-:W-:Y:S07]  /*57770*/  HMMA.16816.F32.BF16 R4, R24, R8, R16 ;  /* 0x000000081804723c */ /* 0x010fee0000041810 */
[----:B------:R-:W-:-:S02]  /*57780*/  IMAD.MOV.U32 R16, RZ, RZ, R8 ;  /* 0x000000ffff107224 */ /* 0x000fc400078e0008 */
[----:B------:R-:W-:Y:S02]  /*57790*/  IMAD.MOV.U32 R17, RZ, RZ, R9 ;  /* 0x000000ffff117224 */ /* 0x000fe400078e0009 */
[----:B------:R-:W2:Y:S11]  /*577a0*/  LDL.LU.64 R8, [R1+0x3a18] ;  /* 0x003a180001087983 */ /* 0x000eb60000300a00 */
[----:B------:R-:W-:Y:S02]  /*577b0*/  @!UPT UIADD3 URZ, URZ, URZ, URZ ;  /* 0x0000003f3f3ff290 */ /* 0x000fe4000fffe03f */
[----:B------:R-:W-:Y:S02]  /*577c0*/  IMAD.MOV.U32 R3, RZ, RZ, R7 ;  /* 0x000000ffff037224 */ /* 0x000fe400078e0007 */
[----:B------:R-:W-:Y:S02]  /*577d0*/  IMAD.MOV.U32 R10, RZ, RZ, R5 ;  /* 0x000000ffff0a7224 */ /* 0x000fe400078e0005 */
[----:B------:R-:W-:Y:S02]  /*577e0*/  IMAD.MOV.U32 R11, RZ, RZ, R6 ;  /* 0x000000ffff0b7224 */ /* 0x000fe400078e0006 */
[----:B------:R-:W-:Y:S02]  /*577f0*/  IMAD.MOV.U32 R28, RZ, RZ, R4 ;  /* 0x000000ffff1c7224 */ /* 0x000fe400078e0004 */
[----:B------:R-:W3:Y:S01]  /*57800*/  LDL.LU.64 R4, [R1+0x3a10] ;  /* 0x003a100001047983 */ /* 0x000ee20000300a00 */
[----:B------:R-:W-:Y:S02]  /*57810*/  STL [R1+0x36e8], R3 ;  /* 0x0036e80301007387 */ /* 0x000fe40000100800 */
[----:B------:R-:W-:Y:S02]  /*57820*/  STL [R1+0x367c], R10 ;  /* 0x00367c0a01007387 */ /* 0x000fe40000100800 */
[----:B------:R-:W-:Y:S01]  /*57830*/  STL [R1+0x39b0], R11 ;  /* 0x0039b00b01007387 */ /* 0x000fe20000100800 */
[----:B--2---:R0:W-:Y:S04]  /*57840*/  STL.64 [R1+0x39a8], R8 ;  /* 0x0039a80801007387 */ /* 0x0041e80000100a00 */
[----:B0-----:R-:W2:Y:S01]  /*57850*/  LDL.LU R8, [R1+0x410] ;  /* 0x0004100001087983 */ /* 0x001ea20000300800 */
[----:B------:R-:W2:Y:S02]  /*57860*/  LDL.LU R9, [R1+0x414] ;  /* 0x0004140001097983 */ /* 0x000ea40000300800 */
[----:B------:R-:W2:Y:S02]  /*57870*/  LDL.LU R10, [R1+0x418] ;  /* 0x00041800010a7983 */ /* 0x000ea40000300800 */
[----:B------:R-:W2:Y:S01]  /*57880*/  LDL.LU R11, [R1+0x41c] ;  /* 0x00041c00010b7983 */ /* 0x000ea20000300800 */
[C---:B---3--:R-:W-:Y:S01]  /*57890*/  HMMA.16816.F32.BF16 R4, R24.reuse, R4, R20 ;  /* 0x000000041804723c */ /* 0x048fe20000041814 */
[----:B------:R-:W-:Y:S07]  /*578a0*/  STL [R1+0x3678], R28 ;  /* 0x0036781c01007387 */ /* 0x000fee0000100800 */
[C---:B--2---:R-:W-:Y:S01]  /*578b0*/  HMMA.16816.F32.BF16 R12, R24.reuse, R12, R8 ;  /* 0x0000000c180c723c */ /* 0x044fe20000041808 */
[----:B------:R-:W2:Y:S11]  /*578c0*/  LDL.LU R8, [R1+0x3c0] ;  /* 0x0003c00001087983 */ /* 0x000eb60000300800 */
[----:B------:R-:W-:Y:S11]  /*578d0*/  @!UPT UIADD3 URZ, URZ, URZ, URZ ;  /* 0x0000003f3f3ff290 */ /* 0x000ff6000fffe03f */
[----:B------:R0:W-:Y:S01]  /*578e0*/  STL.64 [R1+0x420], R12 ;  /* 0x0004200c01007387 */ /* 0x0001e20000100a00 */
[----:B------:R-:W-:Y:S02]  /*578f0*/  STL.64 [R1+0x428], R14 ;  /* 0x0004280e01007387 */ /* 0x000fe40000100a00 */
[----:B------:R-:W2:Y:S02]  /*57900*/  LDL.LU R9, [R1+0x3c4] ;  /* 0x0003c40001097983 */ /* 0x000ea40000300800 */
[----:B------:R-:W2:Y:S01]  /*57910*/  LDL.LU R10, [R1+0x3c8] ;  /* 0x0003c800010a7983 */ /* 0x000ea20000300800 */
[----:B------:R-:W2:Y:S04]  /*57920*/  LDL.LU R11, [R1+0x3cc] ;  /* 0x0003cc00010b7983 */ /* 0x000ea80000300800 */
[----:B0-----:R-:W2:Y:S01]  /*57930*/  LDL.64 R12, [R1+0xf0] ;  /* 0x0000f000010c7983 */ /* 0x001ea20000100a00 */
[----:B------:R-:W3:Y:S02]  /*57940*/  LDL.LU.64 R22, [R1+0x3a08] ;  /* 0x003a080001167983 */ /* 0x000ee40000300a00 */
[----:B------:R-:W3:Y:S02]  /*57950*/  LDL.LU.64 R20, [R1+0x3a00] ;  /* 0x003a000001147983 */ /* 0x000ee40000300a00 */
[----:B------:R0:W-:Y:S01]  /*57960*/  STL.64 [R1+0x410], R4 ;  /* 0x0004100401007387 */ /* 0x0001e20000100a00 */
[----:B------:R-:W-:Y:S04]  /*57970*/  STL.64 [R1+0x418], R6 ;  /* 0x0004180601007387 */ /* 0x000fe80000100a00 */
[----:B0-----:R-:W3:Y:S02]  /*57980*/  LDL.LU.64 R4, [R1+0x39f8] ;  /* 0x0039f80001047983 */ /* 0x001ee40000300a00 */
[----:B---3--:R-:W-:Y:S01]  /*57990*/  HMMA.16816.F32.BF16 R20, R24, R4, R20 ;  /* 0x000000041814723c */ /* 0x008fe20000041814 */
[----:B------:R-:W-:-:S02]  /*579a0*/  IMAD.MOV.U32 R2, RZ, RZ, R4 ;  /* 0x000000ffff027224 */ /* 0x000fc400078e0004 */
[----:B------:R-:W-:Y:S11]  /*579b0*/  IMAD.MOV.U32 R0, RZ, RZ, R5 ;  /* 0x000000ffff007224 */ /* 0x000ff600078e0005 */
[----:B------:R-:W-:Y:S09]  /*579c0*/  @!UPT UIADD3 URZ, URZ, URZ, URZ ;  /* 0x0000003f3f3ff290 */ /* 0x000ff2000fffe03f */
[----:B------:R-:W-:Y:S01]  /*579d0*/  STL.64 [R1+0x400], R20 ;  /* 0x0004001401007387 */ /* 0x000fe20000100a00 */
[----:B------:R0:W-:Y:S03]  /*579e0*/  STL.64 [R1+0x408], R22 ;  /* 0x0004081601007387 */ /* 0x0001e60000100a00 */
[----:B0-----:R-:W3:Y:S01]  /*579f0*/  LDL.LU.64 R22, [R1+0x39f0] ;  /* 0x0039f00001167983 */ /* 0x001ee20000300a00 */
[----:B------:R-:W3:Y:S02]  /*57a00*/  LDL.LU.64 R20, [R1+0x39e8] ;  /* 0x0039e80001147983 */ /* 0x000ee40000300a00 */
[----:B------:R-:W3:Y:S02]  /*57a10*/  LDL.LU.64 R4, [R1+0x39e0] ;  /* 0x0039e00001047983 */ /* 0x000ee40000300a00 */
[----:B------:R-:W-:Y:S01]  /*57a20*/  STL [R1+0x38c8], R2 ;  /* 0x0038c80201007387 */ /* 0x000fe20000100800 */
        /* <DEDUP_REMOVED lines=9> */
[----:B---3--:R-:W-:Y:S01]  /*57ac0*/  HMMA.16816.F32.BF16 R20, R24, R4, R20 ;  /* 0x000000041814723c */ /* 0x008fe20000041814 */
[----:B------:R-:W-:Y:S11]  /*57ad0*/  IMAD.MOV.U32 R19, RZ, RZ, R5 ;  /* 0x000000ffff137224 */ /* 0x000ff600078e0005 */
[----:B------:R-:W-:Y:S11]  /*57ae0*/  @!UPT UIADD3 URZ, URZ, URZ, URZ ;  /* 0x0000003f3f3ff290 */ /* 0x000ff6000fffe03f */
[----:B------:R0:W-:Y:S01]  /*57af0*/  STL.64 [R1+0x3e0], R20 ;  /* 0x0003e01401007387 */ /* 0x0001e20000100a00 */
[----:B------:R1:W-:Y:S03]  /*57b00*/  STL.64 [R1+0x3e8], R22 ;  /* 0x0003e81601007387 */ /* 0x0003e60000100a00 */
[----:B0-----:R-:W3:Y:S01]  /*57b10*/  LDL.LU.64 R20, [R1+0x39c0] ;  /* 0x0039c00001147983 */ /* 0x001ee20000300a00 */
[----:B-1----:R-:W-:Y:S02]  /*57b20*/  IMAD.MOV.U32 R22, RZ, RZ, R4 ;  /* 0x000000ffff167224 */ /* 0x002fe400078e0004 */
[----:B------:R-:W4:Y:S02]  /*57b30*/  LDL.LU.64 R4, [R1+0x39b8] ;  /* 0x0039b80001047983 */ /* 0x000f240000300a00 */
[----:B------:R-:W-:Y:S01]  /*57b40*/  STL.64 [R1+0x3948], R18 ;  /* 0x0039481201007387 */ /* 0x000fe20000100a00 */
[----:B------:R4:W-:Y:S02]  /*57b50*/  STL.64 [R1+0x3940], R16 ;  /* 0x0039401001007387 */ /* 0x0009e40000100a00 */
[----:B----4-:R-:W-:-:S02]  /*57b60*/  IMAD.MOV.U32 R17, RZ, RZ, R4 ;  /* 0x000000ffff117224 */ /* 0x010fc400078e0004 */
[----:B------:R-:W-:Y:S01]  /*57b70*/  IMAD.MOV.U32 R16, RZ, RZ, R5 ;  /* 0x000000ffff107224 */ /* 0x000fe200078e0005 */
[----:B------:R-:W4:Y:S01]  /*57b80*/  LDL.LU R4, [R1+0x240] ;  /* 0x0002400001047983 */ /* 0x000f220000300800 */
[----:B------:R-:W4:Y:S02]  /*57b90*/  LDL.LU R5, [R1+0x244] ;  /* 0x0002440001057983 */ /* 0x000f240000300800 */
[----:B------:R-:W3:Y:S02]  /*57ba0*/  LDL.LU R6, [R1+0x248] ;  /* 0x0002480001067983 */ /* 0x000ee40000300800 */
[----:B------:R-:W3:Y:S01]  /*57bb0*/  LDL.LU R7, [R1+0x24c] ;  /* 0x00024c0001077983 */ /* 0x000ee20000300800 */
[----:B--2---:R-:W-:Y:S01]  /*57bc0*/  HMMA.16816.F32.BF16 R8, R24, R12, R8 ;  /* 0x0000000c1808723c */ /* 0x004fe20000041808 */
[----:B---3--:R-:W-:Y:S01]  /*57bd0*/  STL.64 [R1+0x3990], R6 ;  /* 0x0039900601007387 */ /* 0x008fe20000100a00 */
[----:B----4-:R0:W-:Y:S03]  /*57be0*/  STL.64 [R1+0x3988], R4 ;  /* 0x0039880401007387 */ /* 0x0101e60000100a00 */
[----:B0-----:R-:W2:Y:S01]  /*57bf0*/  LDL.LU R4, [R1+0x3b0] ;  /* 0x0003b00001047983 */ /* 0x001ea20000300800 */
[----:B------:R-:W2:Y:S02]  /*57c00*/  LDL.LU R5, [R1+0x3b4] ;  /* 0x0003b40001057983 */ /* 0x000ea40000300800 */
[----:B------:R-:W2:Y:S02]  /*57c10*/  LDL.LU R6, [R1+0x3b8] ;  /* 0x0003b80001067983 */ /* 0x000ea40000300800 */
[----:B------:R-:W2:Y:S01]  /*57c20*/  LDL.LU R7, [R1+0x3bc] ;  /* 0x0003bc0001077983 */ /* 0x000ea20000300800 */
[----:B------:R0:W-:Y:S04]  /*57c30*/  STL.64 [R1+0x3960], R16 ;  /* 0x0039601001007387 */ /* 0x0001e80000100a00 */
[----:B0-----:R-:W3:Y:S01]  /*57c40*/  LDL R16, [R1+0x20] ;  /* 0x0000200001107983 */ /* 0x001ee20000100800 */
[----:B------:R-:W-:-:S02]  /*57c50*/  IMAD.MOV.U32 R17, RZ, RZ, R29 ;  /* 0x000000ffff117224 */ /* 0x000fc400078e001d */
[----:B------:R-:W4:Y:S02]  /*57c60*/  LDL.LU R29, [R1+0x39b4] ;  /* 0x0039b400011d7983 */ /* 0x000f240000300800 */
[----:B------:R-:W-:Y:S01]  /*57c70*/  IMAD.MOV.U32 R23, RZ, RZ, R12 ;  /* 0x000000ffff177224 */ /* 0x000fe200078e000c */
[----:B---3--:R0:W-:Y:S04]  /*57c80*/  STL.64 [R1+0x3998], R16 ;  /* 0x0039981001007387 */ /* 0x0081e80000100a00 */
[----:B0-----:R-:W2:Y:S01]  /*57c90*/  LDL.64 R16, [R1+0xe0] ;  /* 0x0000e00001107983 */ /* 0x001ea20000100a00 */
[----:B------:R-:W-:Y:S02]  /*57ca0*/  STL.64 [R1+0x3d0], R8 ;  /* 0x0003d00801007387 */ /* 0x000fe40000100a00 */
[----:B------:R0:W-:Y:S02]  /*57cb0*/  STL.64 [R1+0x3d8], R10 ;  /* 0x0003d80a01007387 */ /* 0x0001e40000100a00 */
[----:B0-----:R-:W3:Y:S01]  /*57cc0*/  LDL.LU R11, [R1+0x39b0] ;  /* 0x0039b000010b7983 */ /* 0x001ee20000300800 */
[----:B------:R-:W2:Y:S02]  /*57cd0*/  LDL.LU.64 R8, [R1+0x39a8] ;  /* 0x0039a80001087983 */ /* 0x000ea40000300a00 */
[----:B------:R-:W-:-:S02]  /*57ce0*/  IMAD.MOV.U32 R10, RZ, RZ, R13 ;  /* 0x000000ffff0a7224 */ /* 0x000fc400078e000d */
[----:B------:R-:W2:Y:S01]  /*57cf0*/  LDL.LU R12, [R1+0x370] ;  /* 0x00037000010c7983 */ /* 0x000ea20000300800 */
[----:B------:R-:W2:Y:S01]  /*57d00*/  LDL.LU R13, [R1+0x374] ;  /* 0x00037400010d7983 */ /* 0x000ea20000300800 */
[----:B------:R-:W2:Y:S02]  /*57d10*/  LDL.LU R14, [R1+0x378] ;  /* 0x00037800010e7983 */ /* 0x000ea40000300800 */
[----:B----4-:R-:W-:Y:S02]  /*57d20*/  IMAD.MOV.U32 R15, RZ, RZ, R29 ;  /* 0x000000ffff0f7224 */ /* 0x010fe400078e001d */
[----:B------:R-:W4:Y:S04]  /*57d30*/  LDL.LU R29, [R1+0x39a0] ;  /* 0x0039a000011d7983 */ /* 0x000f280000300800 */
[----:B--2---:R-:W-:Y:S01]  /*57d40*/  STL.64 [R1+0x3958], R14 ;  /* 0x0039580e01007387 */ /* 0x004fe20000100a00 */
[----:B------:R0:W-:Y:S03]  /*57d50*/  STL.64 [R1+0x3950], R12 ;  /* 0x0039500c01007387 */ /* 0x0001e60000100a00 */
[----:B0-----:R-:W2:Y:S01]  /*57d60*/  LDL.LU R12, [R1+0x390] ;  /* 0x00039000010c7983 */ /* 0x001ea20000300800 */
[----:B------:R-:W2:Y:S02]  /*57d70*/  LDL.LU R13, [R1+0x394] ;  /* 0x00039400010d7983 */ /* 0x000ea40000300800 */
[----:B------:R-:W2:Y:S02]  /*57d80*/  LDL.LU R14, [R1+0x398] ;  /* 0x00039800010e7983 */ /* 0x000ea40000300800 */
[----:B------:R-:W2:Y:S01]  /*57d90*/  LDL.LU R15, [R1+0x39c] ;  /* 0x00039c00010f7983 */ /* 0x000ea20000300800 */
[----:B------:R-:W-:Y:S01]  /*57da0*/  HMMA.16816.F32.BF16 R4, R24, R16, R4 ;  /* 0x000000101804723c */ /* 0x000fe20000041804 */
[----:B------:R-:W-:-:S02]  /*57db0*/  IMAD.MOV.U32 R2, RZ, RZ, R16 ;  /* 0x000000ffff027224 */ /* 0x000fc400078e0010 */
[----:B------:R-:W-:Y:S01]  /*57dc0*/  IMAD.MOV.U32 R28, RZ, RZ, R17 ;  /* 0x000000ffff1c7224 */ /* 0x000fe200078e0011 */
[----:B--2---:R-:W-:Y:S01]  /*57dd0*/  STL.64 [R1+0x3970], R14 ;  /* 0x0039700e01007387 */ /* 0x004fe20000100a00 */
[----:B------:R0:W-:Y:S03]  /*57de0*/  STL.64 [R1+0x3968], R12 ;  /* 0x0039680c01007387 */ /* 0x0001e60000100a00 */
[----:B0-----:R-:W2:Y:S01]  /*57df0*/  LDL.LU R12, [R1+0x3a0] ;  /* 0x0003a000010c7983 */ /* 0x001ea20000300800 */
[----:B------:R-:W2:Y:S02]  /*57e00*/  LDL.LU R13, [R1+0x3a4] ;  /* 0x0003a400010d7983 */ /* 0x000ea40000300800 */
[----:B------:R-:W2:Y:S02]  /*57e10*/  LDL.LU R14, [R1+0x3a8] ;  /* 0x0003a800010e7983 */ /* 0x000ea40000300800 */
[----:B---3--:R-:W-:Y:S01]  /*57e20*/  STL.64 [R1+0x3920], R10 ;  /* 0x0039200a01007387 */ /* 0x008fe20000100a00 */
[----:B------:R0:W-:Y:S01]  /*57e30*/  STL.64 [R1+0x3918], R8 ;  /* 0x0039180801007387 */ /* 0x0001e20000100a00 */
[----:B----4-:R-:W-:-:S09]  /*57e40*/  IMAD.MOV.U32 R15, RZ, RZ, R29 ;  /* 0x000000ffff0f7224 */ /* 0x010fd200078e001d */
[----:B------:R-:W-:Y:S01]  /*57e50*/  IMAD.MOV.U32 R29, RZ, RZ, R7 ;  /* 0x000000ffff1d7224 */ /* 0x000fe200078e0007 */
[----:B0-----:R-:W3:Y:S01]  /*57e60*/  LDL.64 R8, [R1] ;  /* 0x0000000001087983 */ /* 0x001ee20000100a00 */
[----:B------:R-:W2:Y:S02]  /*57e70*/  LDL.LU.64 R16, [R1+0x3998] ;  /* 0x0039980001107983 */ /* 0x000ea40000300a00 */
[----:B------:R-:W-:Y:S02]  /*57e80*/  STL.64 [R1+0x3c0], R4 ;  /* 0x0003c00401007387 */ /* 0x000fe40000100a00 */
[----:B------:R0:W-:Y:S02]  /*57e90*/  STL [R1+0x3c8], R6 ;  /* 0x0003c80601007387 */ /* 0x0001e40000100800 */
[----:B0-----:R-:W4:Y:S01]  /*57ea0*/  LDL.LU.64 R6, [R1+0x3990] ;  /* 0x0039900001067983 */ /* 0x001f220000300a00 */
[----:B------:R-:W4:Y:S02]  /*57eb0*/  LDL.LU.64 R4, [R1+0x3988] ;  /* 0x0039880001047983 */ /* 0x000f240000300a00 */
[----:B------:R-:W-:Y:S01]  /*57ec0*/  STL [R1+0x36ec], R29 ;  /* 0x0036ec1d01007387 */ /* 0x000fe20000100800 */
[----:B----4-:R-:W-:Y:S01]  /*57ed0*/  HMMA.16816.F32.BF16 R24, R24, R20, R4 ;  /* 0x000000141818723c */ /* 0x010fe20000041804 */
[----:B------:R-:W2:Y:S01]  /*57ee0*/  LDL.LU.64 R6, [R1+0x3980] ;  /* 0x0039800001067983 */ /* 0x000ea20000300a00 */
[----:B------:R-:W2:Y:S11]  /*57ef0*/  LDL.LU.64 R4, [R1+0x3978] ;  /* 0x0039780001047983 */ /* 0x000eb60000300a00 */
[----:B------:R-:W-:Y:S10]  /*57f00*/  @!UPT UIADD3 URZ, URZ, URZ, URZ ;  /* 0x0000003f3f3ff290 */ /* 0x000ff4000fffe03f */
[----:B------:R0:W-:Y:S01]  /*57f10*/  STL.64 [R1+0x240], R24 ;  /* 0x0002401801007387 */ /* 0x0001e20000100a00 */
[----:B------:R1:W-:Y:S03]  /*57f20*/  STL.64 [R1+0x248], R26 ;  /* 0x0002481a01007387 */ /* 0x0003e60000100a00 */
[----:B0-----:R-:W3:Y:S01]  /*57f30*/  LDL.LU R24, [R1+0x380] ;  /* 0x0003800001187983 */ /* 0x001ee20000300800 */
[----:B------:R-:W3:Y:S02]  /*57f40*/  LDL.LU R25, [R1+0x384] ;  /* 0x0003840001197983 */ /* 0x000ee40000300800 */
[----:B-1----:R-:W3:Y:S02]  /*57f50*/  LDL.LU R26, [R1+0x388] ;  /* 0x00038800011a7983 */ /* 0x002ee40000300800 */
[----:B------:R-:W3:Y:S01]  /*57f60*/  LDL.LU R27, [R1+0x38c] ;  /* 0x00038c00011b7983 */ /* 0x000ee20000300800 */
[----:B------:R-:W-:Y:S01]  /*57f70*/  STL.64 [R1+0x3850], R20 ;  /* 0x0038501401007387 */ /* 0x000fe20000100a00 */
[C---:B--2---:R-:W-:Y:S03]  /*57f80*/  HMMA.16816.F32.BF16 R16, R4.reuse, R16, R12 ;  /* 0x000000100410723c */ /* 0x044fe6000004180c */
[----:B------:R-:W2:Y:S01]  /*57f90*/  LDL.LU.64 R14, [R1+0x3970] ;  /* 0x00397000010e7983 */ /* 0x000ea20000300a00 */
[----:B------:R-:W2:Y:S11]  /*57fa0*/  LDL.LU.64 R12, [R1+0x3968] ;  /* 0x00396800010c7983 */ /* 0x000eb60000300a00 */
[----:B------:R-:W-:Y:S08]  /*57fb0*/  @!UPT UIADD3 URZ, URZ, URZ, URZ ;  /* 0x0000003f3f3ff290 */ /* 0x000ff0000fffe03f */
[----:B------:R0:W-:Y:S01]  /*57fc0*/  STL.64 [R1+0x3b0], R16 ;  /* 0x0003b01001007387 */ /* 0x0001e20000100a00 */
[----:B------:R2:W-:Y:S03]  /*57fd0*/  STL.64 [R1+0x3b8], R18 ;  /* 0x0003b81201007387 */ /* 0x0005e60000100a00 */
[----:B0-----:R-:W2:Y:S01]  /*57fe0*/  LDL.LU.64 R16, [R1+0x3960] ;  /* 0x0039600001107983 */ /* 0x001ea20000300a00 */
[----:B---3--:R-:W-:Y:S01]  /*57ff0*/  HMMA.16816.F32.BF16 R24, R4, R8, R24 ;  /* 0x000000080418723c */ /* 0x008fe20000041818 */
[----:B------:R-:W-:Y:S02]  /*58000*/  IMAD.MOV.U32 R21, RZ, RZ, R8 ;  /* 0x000000ffff157224 */ /* 0x000fe400078e0008 */
[----:B------:R-:W-:-:S05]  /*58010*/  IMAD.MOV.U32 R20, RZ, RZ, R9 ;  /* 0x000000ffff147224 */ /* 0x000fca00078e0009 */
[----:B--2---:R-:W-:Y:S01]  /*58020*/  HMMA.16816.F32.BF16 R16, R4, R16, R12 ;  /* 0x000000100410723c */ /* 0x004fe2000004180c */
[----:B------:R-:W2:Y:S01]  /*58030*/  LDL.LU.64 R14, [R1+0x3958] ;  /* 0x00395800010e7983 */ /* 0x000ea20000300a00 */
[----:B------:R-:W2:Y:S11]  /*58040*/  LDL.LU.64 R12, [R1+0x3950] ;  /* 0x00395000010c7983 */ /* 0x000eb60000300a00 */
[----:B------:R-:W-:Y:S10]  /*58050*/  @!UPT UIADD3 URZ, URZ, URZ, URZ ;  /* 0x0000003f3f3ff290 */ /* 0x000ff4000fffe03f */
[----:B------:R-:W-:Y:S01]  /*58060*/  STL.64 [R1+0x3a0], R16 ;  /* 0x0003a01001007387 */ /* 0x000fe20000100a00 */
[----:B------:R0:W-:Y:S03]  /*58070*/  STL.64 [R1+0x3a8], R18 ;  /* 0x0003a81201007387 */ /* 0x0001e60000100a00 */
[----:B0-----:R-:W3:Y:S01]  /*58080*/  LDL.LU.64 R18, [R1+0x3948] ;  /* 0x0039480001127983 */ /* 0x001ee20000300a00 */
[----:B------:R-:W4:Y:S02]  /*58090*/  LDL.LU.64 R16, [R1+0x3940] ;  /* 0x0039400001107983 */ /* 0x000f240000300a00 */
[----:B------:R-:W-:Y:S02]  /*580a0*/  STL.64 [R1+0x390], R24 ;  /* 0x0003901801007387 */ /* 0x000fe40000100a00 */
[----:B------:R-:W-:Y:S01]  /*580b0*/  STL.64 [R1+0x398], R26 ;  /* 0x0003981a01007387 */ /* 0x000fe20000100a00 */
[----:B------:R-:W-:Y:S01]  /*580c0*/  STL.64 [R1+0x38d8], R22 ;  /* 0x0038d81601007387 */ /* 0x000fe20000100a00 */
[----:B------:R0:W-:Y:S03]  /*580d0*/  STL.64 [R1+0x38d0], R20 ;  /* 0x0038d01401007387 */ /* 0x0001e60000100a00 */
[----:B0-----:R-:W2:Y:S04]  /*580e0*/  LDL R20, [R1+0x140] ;  /* 0x0001400001147983 */ /* 0x001ea80000100800 */
[----:B------:R-:W2:Y:S01]  /*580f0*/  LDL R21, [R1+0x144] ;  /* 0x0001440001157983 */ /* 0x000ea20000100800 */
[----:B------:R-:W3:Y:S02]  /*58100*/  LDL.LU R8, [R1+0x360] ;  /* 0x0003600001087983 */ /* 0x000ee40000300800 */
[----:B------:R-:W3:Y:S02]  /*58110*/  LDL.LU R9, [R1+0x364] ;  /* 0x0003640001097983 */ /* 0x000ee40000300800 */
[----:B------:R-:W3:Y:S01]  /*58120*/  LDL.LU R10, [R1+0x368] ;  /* 0x00036800010a7983 */ /* 0x000ee20000300800 */
[----:B------:R-:W3:Y:S04]  /*58130*/  LDL.LU R11, [R1+0x36c] ;  /* 0x00036c00010b7983 */ /* 0x000ee80000300800 */
[----:B--2---:R4:W-:Y:S02]  /*58140*/  STL.64 [R1+0x38e8], R20 ;  /* 0x0038e81401007387 */ /* 0x0049e40000100a00 */
[----:B----4-:R-:W-:-:S02]  /*58150*/  IMAD.MOV.U32 R20, RZ, RZ, R16 ;  /* 0x000000ffff147224 */ /* 0x010fc400078e0010 */
[----:B------:R-:W-:Y:S01]  /*58160*/  IMAD.MOV.U32 R21, RZ, RZ, R17 ;  /* 0x000000ffff157224 */ /* 0x000fe200078e0011 */
[----:B------:R-:W2:Y:S01]  /*58170*/  LDL.LU R16, [R1+0x393c] ;  /* 0x00393c0001107983 */ /* 0x000ea20000300800 */
[----:B------:R-:W2:Y:S02]  /*58180*/  LDL.LU R17, [R1+0x3938] ;  /* 0x0039380001117983 */ /* 0x000ea40000300800 */
[----:B------:R-:W4:Y:S02]  /*58190*/  LDL.LU R24, [R1+0x350] ;  /* 0x0003500001187983 */ /* 0x000f240000300800 */
[----:B------:R-:W4:Y:S01]  /*581a0*/  LDL.LU R25, [R1+0x354] ;  /* 0x0003540001197983 */ /* 0x000f220000300800 */
[----:B------:R-:W4:Y:S01]  /*581b0*/  LDL.LU R26, [R1+0x358] ;  /* 0x00035800011a7983 */ /* 0x000f220000300800 */
[----:B------:R-:W4:Y:S02]  /*581c0*/  LDL.LU R27, [R1+0x35c] ;  /* 0x00035c00011b7983 */ /* 0x000f240000300800 */
[----:B------:R-:W3:Y:S02]  /*581d0*/  LDL R29, [R1+0x1bc0] ;  /* 0x001bc000011d7983 */ /* 0x000ee40000100800 */
[----:B------:R0:W-:Y:S02]  /*581e0*/  STL.64 [R1+0x3900], R20 ;  /* 0x0039001401007387 */ /* 0x0001e40000100a00 */
[----:B0-----:R-:W3:Y:S04]  /*581f0*/  LDL R20, [R1+0x30] ;  /* 0x0000300001147983 */ /* 0x001ee80000100800 */
[----:B------:R-:W3:Y:S01]  /*58200*/  LDL R21, [R1+0x34] ;  /* 0x0000340001157983 */ /* 0x000ee20000100800 */
[C---:B--2---:R-:W-:Y:S11]  /*58210*/  HMMA.16816.F32.BF16 R12, R4.reuse, R16, R12 ;  /* 0x00000010040c723c */ /* 0x044ff6000004180c */
[----:B------:R-:W-:Y:S11]  /*58220*/  @!UPT UIADD3 URZ, URZ, URZ, URZ ;  /* 0x0000003f3f3ff290 */ /* 0x000ff6000fffe03f */
[----:B------:R-:W-:Y:S01]  /*58230*/  @!UPT UIADD3 URZ, URZ, URZ, URZ ;  /* 0x0000003f3f3ff290 */ /* 0x000fe2000fffe03f */
[----:B------:R-:W-:Y:S01]  /*58240*/  STL.64 [R1+0x380], R12 ;  /* 0x0003800c01007387 */ /* 0x000fe20000100a00 */
[----:B------:R0:W-:Y:S03]  /*58250*/  STL.64 [R1+0x388], R14 ;  /* 0x0003880e01007387 */ /* 0x0001e60000100a00 */
[----:B0-----:R-:W2:Y:S01]  /*58260*/  LDL.LU.64 R14, [R1+0x3930] ;  /* 0x00393000010e7983 */ /* 0x001ea20000300a00 */
[----:B------:R-:W2:Y:S02]  /*58270*/  LDL.LU.64 R12, [R1+0x3928] ;  /* 0x00392800010c7983 */ /* 0x000ea40000300a00 */
[----:B------:R0:W-:Y:S02]  /*58280*/  STL.64 [R1+0x37f8], R16 ;  /* 0x0037f81001007387 */ /* 0x0001e40000100a00 */
[----:B---3--:R1:W-:Y:S01]  /*58290*/  STL.64 [R1+0x38e0], R18 ;  /* 0x0038e01201007387 */ /* 0x0083e20000100a00 */
[----:B0-----:R-:W3:Y:S01]  /*582a0*/  LDL.LU R16, [R1+0x330] ;  /* 0x0003300001107983 */ /* 0x001ee20000300800 */
[----:B------:R-:W3:Y:S02]  /*582b0*/  LDL.LU R17, [R1+0x334] ;  /* 0x0003340001117983 */ /* 0x000ee40000300800 */
[----:B-1----:R-:W2:Y:S02]  /*582c0*/  LDL.LU R18, [R1+0x338] ;  /* 0x0003380001127983 */ /* 0x002ea40000300800 */
[----:B------:R-:W2:Y:S02]  /*582d0*/  LDL.LU R19, [R1+0x33c] ;  /* 0x00033c0001137983 */ /* 0x000ea40000300800 */
[----:B--2---:R-:W-:Y:S01]  /*582e0*/  STL.64 [R1+0x38f8], R18 ;  /* 0x0038f81201007387 */ /* 0x004fe20000100a00 */
[----:B---3--:R0:W-:Y:S03]  /*582f0*/  STL.64 [R1+0x38f0], R16 ;  /* 0x0038f01001007387 */ /* 0x0081e60000100a00 */
[----:B0-----:R-:W2:Y:S01]  /*58300*/  LDL.LU R16, [R1+0x340] ;  /* 0x0003400001107983 */ /* 0x001ea20000300800 */
[----:B------:R-:W2:Y:S02]  /*58310*/  LDL.LU R17, [R1+0x344] ;  /* 0x0003440001117983 */ /* 0x000ea40000300800 */
[----:B------:R-:W3:Y:S02]  /*58320*/  LDL.LU R18, [R1+0x348] ;  /* 0x0003480001127983 */ /* 0x000ee40000300800 */
[----:B------:R-:W3:Y:S01]  /*58330*/  LDL.LU R19, [R1+0x34c] ;  /* 0x00034c0001137983 */ /* 0x000ee20000300800 */
[C---:B------:R-:W-:Y:S01]  /*58340*/  HMMA.16816.F32.BF16 R8, R4.reuse, R12, R8 ;  /* 0x0000000c0408723c */ /* 0x040fe20000041808 */
[----:B---3--:R-:W-:Y:S01]  /*58350*/  STL.64 [R1+0x3910], R18 ;  /* 0x0039101201007387 */ /* 0x008fe20000100a00 */
[----:B--2---:R0:W-:Y:S03]  /*58360*/  STL.64 [R1+0x3908], R16 ;  /* 0x0039081001007387 */ /* 0x0041e60000100a00 */
[----:B0-----:R-:W2:Y:S01]  /*58370*/  LDL.LU R16, [R1+0x5c0] ;  /* 0x0005c00001107983 */ /* 0x001ea20000300800 */
[----:B------:R-:W2:Y:S02]  /*58380*/  LDL.LU R17, [R1+0x5c4] ;  /* 0x0005c40001117983 */ /* 0x000ea40000300800 */
[----:B------:R-:W2:Y:S02]  /*58390*/  LDL.LU R18, [R1+0x5c8] ;  /* 0x0005c80001127983 */ /* 0x000ea40000300800 */
[----:B------:R-:W2:Y:S11]  /*583a0*/  LDL.LU R19, [R1+0x5cc] ;  /* 0x0005cc0001137983 */ /* 0x000eb60000300800 */
[----:B------:R-:W-:Y:S02]  /*583b0*/  @!UPT UIADD3 URZ, URZ, URZ, URZ ;  /* 0x0000003f3f3ff290 */ /* 0x000fe4000fffe03f */
[----:B------:R-:W-:Y:S01]  /*583c0*/  STL.64 [R1+0x370], R8 ;  /* 0x0003700801007387 */ /* 0x000fe20000100a00 */
[----:B------:R0:W-:Y:S03]  /*583d0*/  STL.64 [R1+0x378], R10 ;  /* 0x0003780a01007387 */ /* 0x0001e60000100a00 */
[----:B0-----:R-:W3:Y:S01]  /*583e0*/  LDL.LU.64 R10, [R1+0x3920] ;  /* 0x00392000010a7983 */ /* 0x001ee20000300a00 */
[----:B------:R-:W4:Y:S02]  /*583f0*/  LDL.LU.64 R8, [R1+0x3918] ;  /* 0x0039180001087983 */ /* 0x000f240000300a00 */
[----:B------:R-:W-:Y:S02]  /*58400*/  STL.64 [R1+0x37f0], R14 ;  /* 0x0037f00e01007387 */ /* 0x000fe40000100a00 */
[----:B------:R0:W-:Y:S02]  /*58410*/  STL.64 [R1+0x37e8], R12 ;  /* 0x0037e80c01007387 */ /* 0x0001e40000100a00 */
[----:B0-----:R-:W2:Y:S01]  /*58420*/  LDL.LU R12, [R1+0x320] ;  /* 0x00032000010c7983 */ /* 0x001ea20000300800 */
[----:B------:R-:W2:Y:S02]  /*58430*/  LDL.LU R13, [R1+0x324] ;  /* 0x00032400010d7983 */ /* 0x000ea40000300800 */
[----:B------:R-:W2:Y:S02]  /*58440*/  LDL.LU R14, [R1+0x328] ;  /* 0x00032800010e7983 */ /* 0x000ea40000300800 */
[----:B------:R-:W2:Y:S01]  /*58450*/  LDL.LU R15, [R1+0x32c] ;  /* 0x00032c00010f7983 */ /* 0x000ea20000300800 */
[C---:B----4-:R-:W-:Y:S01]  /*58460*/  HMMA.16816.F32.BF16 R24, R4.reuse, R8, R24 ;  /* 0x000000080418723c */ /* 0x050fe20000041818 */
[----:B---3--:R-:W-:Y:S01]  /*58470*/  STL [R1+0x3838], R11 ;  /* 0x0038380b01007387 */ /* 0x008fe20000100800 */
[----:B------:R-:W-:Y:S11]  /*58480*/  STL.64 [R1+0x3830], R8 ;  /* 0x0038300801007387 */ /* 0x000ff60000100a00 */
[----:B------:R-:W-:Y:S10]  /*58490*/  @!UPT UIADD3 URZ, URZ, URZ, URZ ;  /* 0x0000003f3f3ff290 */ /* 0x000ff4000fffe03f */
[----:B------:R-:W-:Y:S01]  /*584a0*/  STL.64 [R1+0x360], R24 ;  /* 0x0003601801007387 */ /* 0x000fe20000100a00 */
[----:B------:R-:W-:Y:S02]  /*584b0*/  STL.64 [R1+0x368], R26 ;  /* 0x0003681a01007387 */ /* 0x000fe40000100a00 */
[----:B------:R-:W0:Y:S01]  /*584c0*/  LDSM.16.MT88.4 R24, [R29+0x21000] ;  /* 0x021000001d18783b */ /* 0x000e220000004200 */
[C---:B--2---:R-:W-:Y:S01]  /*584d0*/  HMMA.16816.F32.BF16 R20, R4.reuse, R20, R16 ;  /* 0x000000140414723c */ /* 0x044fe20000041810 */
[----:B0-----:R-:W-:Y:S02]  /*584e0*/  STL.64 [R1+0x3738], R26 ;  /* 0x0037381a01007387 */ /* 0x001fe40000100a00 */
[----:B------:R0:W-:Y:S02]  /*584f0*/  STL.64 [R1+0x3730], R24 ;  /* 0x0037301801007387 */ /* 0x0001e40000100a00 */
[----:B0-----:R-:W2:Y:S01]  /*58500*/  LDL.LU.64 R24, [R1+0x130] ;  /* 0x0001300001187983 */ /* 0x001ea20000300a00 */
[----:B------:R-:W3:Y:S02]  /*58510*/  LDL.LU.64 R18, [R1+0x3910] ;  /* 0x0039100001127983 */ /* 0x000ee40000300a00 */
[----:B------:R-:W3:Y:S11]  /*58520*/  LDL.LU.64 R16, [R1+0x3908] ;  /* 0x0039080001107983 */ /* 0x000ef60000300a00 */
[----:B------:R-:W-:Y:S04]  /*58530*/  @!UPT UIADD3 URZ, URZ, URZ, URZ ;  /* 0x0000003f3f3ff290 */ /* 0x000fe8000fffe03f */
[----:B------:R0:W-:Y:S01]  /*58540*/  STL.64 [R1+0x350], R20 ;  /* 0x0003501401007387 */ /* 0x0001e20000100a00 */
[----:B------:R3:W-:Y:S04]  /*58550*/  STL.64 [R1+0x358], R22 ;  /* 0x0003581601007387 */ /* 0x0007e80000100a00 */
[----:B0-----:R-:W3:Y:S02]  /*58560*/  LDL.LU.64 R20, [R1+0x3900] ;  /* 0x0039000001147983 */ /* 0x001ee40000300a00 */
[C---:B---3--:R-:W-:Y:S02]  /*58570*/  HMMA.16816.F32.BF16 R20, R4.reuse, R20, R16 ;  /* 0x000000140414723c */ /* 0x048fe40000041810 */
[----:B------:R-:W3:Y:S01]  /*58580*/  LDL.LU.64 R18, [R1+0x38f8] ;  /* 0x0038f80001127983 */ /* 0x000ee20000300a00 */
[----:B------:R-:W3:Y:S11]  /*58590*/  LDL.LU.64 R16, [R1+0x38f0] ;  /* 0x0038f00001107983 */ /* 0x000ef60000300a00 */
[----:B------:R-:W-:Y:S09]  /*585a0*/  @!UPT UIADD3 URZ, URZ, URZ, URZ ;  /* 0x0000003f3f3ff290 */ /* 0x000ff2000fffe03f */
[----:B------:R0:W-:Y:S01]  /*585b0*/  STL.64 [R1+0x340], R20 ;  /* 0x0003401401007387 */ /* 0x0001e20000100a00 */
[----:B------:R3:W-:Y:S03]  /*585c0*/  STL.64 [R1+0x348], R22 ;  /* 0x0003481601007387 */ /* 0x0007e60000100a00 */
[----:B0-----:R-:W3:Y:S02]  /*585d0*/  LDL.LU.64 R20, [R1+0x38e8] ;  /* 0x0038e80001147983 */ /* 0x001ee40000300a00 */
[C---:B---3--:R-:W-:Y:S02]  /*585e0*/  HMMA.16816.F32.BF16 R20, R4.reuse, R20, R16 ;  /* 0x000000140414723c */ /* 0x048fe40000041810 */
[----:B------:R-:W3:Y:S11]  /*585f0*/  LDL.LU.64 R18, [R1+0x38e0] ;  /* 0x0038e00001127983 */ /* 0x000ef60000300a00 */
[----:B------:R-:W-:Y:S10]  /*58600*/  @!UPT UIADD3 URZ, URZ, URZ, URZ ;  /* 0x0000003f3f3ff290 */ /* 0x000ff4000fffe03f */
[----:B------:R-:W-:Y:S01]  /*58610*/  STL.64 [R1+0x330], R20 ;  /* 0x0003301401007387 */ /* 0x000fe20000100a00 */
[----:B------:R0:W-:Y:S03]  /*58620*/  STL.64 [R1+0x338], R22 ;  /* 0x0003381601007387 */ /* 0x0001e60000100a00 */
[----:B0-----:R-:W4:Y:S01]  /*58630*/  LDL.LU.64 R22, [R1+0x38d8] ;  /* 0x0038d80001167983 */ /* 0x001f220000300a00 */
[----:B------:R-:W3:Y:S01]  /*58640*/  LDL.LU.64 R20, [R1+0x38d0] ;  /* 0x0038d00001147983 */ /* 0x000ee20000300a00 */
[----:B--2---:R-:W-:Y:S11]  /*58650*/  HMMA.16816.F32.BF16 R12, R4, R24, R12 ;  /* 0x00000018040c723c */ /* 0x004ff6000004180c */
[----:B------:R-:W-:Y:S11]  /*58660*/  @!UPT UIADD3 URZ, URZ, URZ, URZ ;  /* 0x0000003f3f3ff290 */ /* 0x000ff6000fffe03f */
[----:B------:R-:W-:Y:S01]  /*58670*/  @!UPT UIADD3 URZ, URZ, URZ, URZ ;  /* 0x0000003f3f3ff290 */ /* 0x000fe2000fffe03f */
[----:B------:R0:W-:Y:S01]  /*58680*/  STL.64 [R1+0x320], R12 ;  /* 0x0003200c01007387 */ /* 0x0001e20000100a00 */
[----:B------:R1:W-:Y:S02]  /*58690*/  STL.64 [R1+0x328], R14 ;  /* 0x0003280e01007387 */ /* 0x0003e40000100a00 */
[----:B---3--:R-:W-:Y:S02]  /*586a0*/  IMAD.MOV.U32 R16, RZ, RZ, R21 ;  /* 0x000000ffff107224 */ /* 0x008fe400078e0015 */
[----:B------:R-:W-:Y:S02]  /*586b0*/  IMAD.MOV.U32 R17, RZ, RZ, R20 ;  /* 0x000000ffff117224 */ /* 0x000fe400078e0014 */
[----:B------:R-:W-:Y:S02]  /*586c0*/  IMAD.MOV.U32 R20, RZ, RZ, R2 ;  /* 0x000000ffff147224 */ /* 0x000fe400078e0002 */
[----:B------:R-:W-:Y:S01]  /*586d0*/  IMAD.MOV.U32 R21, RZ, RZ, R28 ;  /* 0x000000ffff157224 */ /* 0x000fe200078e001c */
[----:B------:R-:W2:Y:S04]  /*586e0*/  LDL.LU R2, [R1+0x38c8] ;  /* 0x0038c80001027983 */ /* 0x000ea80000300800 */
[----:B------:R4:W-:Y:S01]  /*586f0*/  STL.64 [R1+0x3868], R20 ;  /* 0x0038681401007387 */ /* 0x0009e20000100a00 */
[----:B------:R-:W-:Y:S02]  /*58700*/  STL.64 [R1+0x3810], R16 ;  /* 0x0038101001007387 */ /* 0x000fe40000100a00 */
[----:B0-----:R-:W3:Y:S02]  /*58710*/  LDL.LU R12, [R1+0x1f0] ;  /* 0x0001f000010c7983 */ /* 0x001ee40000300800 */
[----:B------:R-:W3:Y:S01]  /*58720*/  LDL.LU R13, [R1+0x1f4] ;  /* 0x0001f400010d7983 */ /* 0x000ee20000300800 */
[----:B-1----:R-:W2:Y:S01]  /*58730*/  LDL.LU R14, [R1+0x1f8] ;  /* 0x0001f800010e7983 */ /* 0x002ea20000300800 */
[----:B------:R-:W2:Y:S02]  /*58740*/  LDL.LU R15, [R1+0x1fc] ;  /* 0x0001fc00010f7983 */ /* 0x000ea40000300800 */
[----:B----4-:R-:W-:-:S02]  /*58750*/  IMAD.MOV.U32 R20, RZ, RZ, R23 ;  /* 0x000000ffff147224 */ /* 0x010fc400078e0017 */
[----:B------:R-:W-:-:S05]  /*58760*/  IMAD.MOV.U32 R21, RZ, RZ, R10 ;  /* 0x000000ffff157224 */ /* 0x000fca00078e000a */
[----:B------:R0:W-:Y:S01]  /*58770*/  STL.64 [R1+0x3880], R20 ;  /* 0x0038801401007387 */ /* 0x0001e20000100a00 */
[----:B------:R-:W4:Y:S02]  /*58780*/  LDL.LU R8, [R1+0x220] ;  /* 0x0002200001087983 */ /* 0x000f240000300800 */
[----:B------:R-:W4:Y:S02]  /*58790*/  LDL.LU R9, [R1+0x224] ;  /* 0x0002240001097983 */ /* 0x000f240000300800 */
[----:B------:R-:W2:Y:S01]  /*587a0*/  LDL.LU R10, [R1+0x228] ;  /* 0x00022800010a7983 */ /* 0x000ea20000300800 */
[----:B------:R-:W2:Y:S01]  /*587b0*/  LDL.LU R11, [R1+0x22c] ;  /* 0x00022c00010b7983 */ /* 0x000ea20000300800 */
[----:B0-----:R-:W-:Y:S02]  /*587c0*/  IMAD.MOV.U32 R20, RZ, RZ, R22 ;  /* 0x000000ffff147224 */ /* 0x001fe400078e0016 */
[----:B------:R-:W-:-:S05]  /*587d0*/  IMAD.MOV.U32 R21, RZ, RZ, R19 ;  /* 0x000000ffff157224 */ /* 0x000fca00078e0013 */
[----:B------:R-:W-:Y:S04]  /*587e0*/  STL.64 [R1+0x3898], R20 ;  /* 0x0038981401007387 */ /* 0x000fe80000100a00 */
[----:B--2---:R-:W-:Y:S01]  /*587f0*/  STL.64 [R1+0x3860], R10 ;  /* 0x0038600a01007387 */ /* 0x004fe20000100a00 */
[----:B----4-:R0:W-:Y:S03]  /*58800*/  STL.64 [R1+0x3858], R8 ;  /* 0x0038580801007387 */ /* 0x0101e60000100a00 */
[----:B0-----:R-:W2:Y:S01]  /*58810*/  LDL.LU R8, [R1+0x2d0] ;  /* 0x0002d00001087983 */ /* 0x001ea20000300800 */
[----:B------:R-:W2:Y:S02]  /*58820*/  LDL.LU R9, [R1+0x2d4] ;  /* 0x0002d40001097983 */ /* 0x000ea40000300800 */
[----:B------:R-:W4:Y:S02]  /*58830*/  LDL.LU R10, [R1+0x2d8] ;  /* 0x0002d800010a7983 */ /* 0x000f240000300800 */
[----:B------:R-:W4:Y:S02]  /*58840*/  LDL.LU R11, [R1+0x2dc] ;  /* 0x0002dc00010b7983 */ /* 0x000f240000300800 */
[----:B------:R-:W-:-:S02]  /*58850*/  IMAD.MOV.U32 R20, RZ, RZ, R18 ;  /* 0x000000ffff147224 */ /* 0x000fc400078e0012 */
[----:B------:R-:W-:-:S05]  /*58860*/  IMAD.MOV.U32 R21, RZ, RZ, R3 ;  /* 0x000000ffff157224 */ /* 0x000fca00078e0003 */
[----:B------:R-:W-:Y:S04]  /*58870*/  STL.64 [R1+0x38b0], R20 ;  /* 0x0038b01401007387 */ /* 0x000fe80000100a00 */
[----:B----4-:R-:W-:Y:S01]  /*58880*/  STL.64 [R1+0x3878], R10 ;  /* 0x0038780a01007387 */ /* 0x010fe20000100a00 */
[----:B--2---:R0:W-:Y:S03]  /*58890*/  STL.64 [R1+0x3870], R8 ;  /* 0x0038700801007387 */ /* 0x0041e60000100a00 */
        /* <DEDUP_REMOVED lines=22> */
[----:B------:R-:W4:Y:S01]  /*58a00*/  LDL.LU.64 R16, [R1+0x10] ;  /* 0x0000100001107983 */ /* 0x000f220000300a00 */
[----:B------:R-:W-:-:S02]  /*58a10*/  IMAD.MOV.U32 R20, RZ, RZ, R2 ;  /* 0x000000ffff147224 */ /* 0x000fc400078e0002 */
[----:B------:R-:W-:Y:S01]  /*58a20*/  IMAD.MOV.U32 R21, RZ, RZ, R0 ;  /* 0x000000ffff157224 */ /* 0x000fe200078e0000 */
[----:B----4-:R0:W-:Y:S04]  /*58a30*/  STL.64 [R1+0x3828], R16 ;  /* 0x0038281001007387 */ /* 0x0101e80000100a00 */
[----:B0-----:R-:W4:Y:S01]  /*58a40*/  LDL.LU.64 R16, [R1+0x20] ;  /* 0x0000200001107983 */ /* 0x001f220000300a00 */
[----:B------:R-:W-:Y:S02]  /*58a50*/  STL.64 [R1+0x3808], R14 ;  /* 0x0038080e01007387 */ /* 0x000fe40000100a00 */
[----:B---3--:R0:W-:Y:S02]  /*58a60*/  STL.64 [R1+0x3800], R12 ;  /* 0x0038000c01007387 */ /* 0x0081e40000100a00 */
[----:B0-----:R-:W3:Y:S01]  /*58a70*/  LDL.LU R12, [R1+0x200] ;  /* 0x00020000010c7983 */ /* 0x001ee20000300800 */
[----:B------:R-:W3:Y:S02]  /*58a80*/  LDL.LU R13, [R1+0x204] ;  /* 0x00020400010d7983 */ /* 0x000ee40000300800 */
[----:B------:R-:W3:Y:S02]  /*58a90*/  LDL.LU R14, [R1+0x208] ;  /* 0x00020800010e7983 */ /* 0x000ee40000300800 */
[----:B------:R-:W3:Y:S01]  /*58aa0*/  LDL.LU R15, [R1+0x20c] ;  /* 0x00020c00010f7983 */ /* 0x000ee20000300800 */
[C---:B--2---:R-:W-:Y:S01]  /*58ab0*/  HMMA.16816.F32.BF16 R20, R4.reuse, R20, R8 ;  /* 0x000000140414723c */ /* 0x044fe20000041808 */
[----:B---3--:R-:W-:Y:S01]  /*58ac0*/  STL.64 [R1+0x3820], R14 ;  /* 0x0038200e01007387 */ /* 0x008fe20000100a00 */
[----:B------:R0:W-:Y:S03]  /*58ad0*/  STL.64 [R1+0x3818], R12 ;  /* 0x0038180c01007387 */ /* 0x0001e60000100a00 */
[----:B0-----:R-:W2:Y:S01]  /*58ae0*/  LDL.LU R12, [R1+0x210] ;  /* 0x00021000010c7983 */ /* 0x001ea20000300800 */
[----:B------:R-:W2:Y:S02]  /*58af0*/  LDL.LU R13, [R1+0x214] ;  /* 0x00021400010d7983 */ /* 0x000ea40000300800 */
[----:B------:R-:W2:Y:S02]  /*58b00*/  LDL.LU R14, [R1+0x218] ;  /* 0x00021800010e7983 */ /* 0x000ea40000300800 */
[----:B------:R-:W2:Y:S01]  /*58b10*/  LDL.LU R15, [R1+0x21c] ;  /* 0x00021c00010f7983 */ /* 0x000ea20000300800 */
[----:B------:R0:W-:Y:S04]  /*58b20*/  STL.64 [R1+0x37b8], R24 ;  /* 0x0037b81801007387 */ /* 0x0001e80000100a00 */
[----:B0-----:R-:W3:Y:S01]  /*58b30*/  LDL.LU R24, [R1+0x230] ;  /* 0x0002300001187983 */ /* 0x001ee20000300800 */
[----:B------:R-:W3:Y:S02]  /*58b40*/  LDL.LU R25, [R1+0x234] ;  /* 0x0002340001197983 */ /* 0x000ee40000300800 */
[----:B------:R-:W3:Y:S02]  /*58b50*/  LDL.LU R26, [R1+0x238] ;  /* 0x00023800011a7983 */ /* 0x000ee40000300800 */
[----:B------:R-:W3:Y:S01]  /*58b60*/  LDL.LU R27, [R1+0x23c] ;  /* 0x00023c00011b7983 */ /* 0x000ee20000300800 */
[----:B------:R-:W2:Y:S01]  /*58b70*/  LDL.LU.64 R10, [R1+0x38c0] ;  /* 0x0038c000010a7983 */ /* 0x000ea20000300a00 */
[----:B------:R-:W2:Y:S02]  /*58b80*/  LDL.LU.64 R8, [R1+0x38b8] ;  /* 0x0038b80001087983 */ /* 0x000ea40000300a00 */
[----:B------:R0:W-:Y:S02]  /*58b90*/  STL.64 [R1+0x310], R20 ;  /* 0x0003101401007387 */ /* 0x0001e40000100a00 */
[----:B------:R2:W-:Y:S01]  /*58ba0*/  STL.64 [R1+0x318], R22 ;  /* 0x0003181601007387 */ /* 0x0005e20000100a00 */
        /* <DEDUP_REMOVED lines=23> */
[----:B------:R-:W4:Y:S01]  /*58d20*/  LDL.LU.64 R10, [R1+0x3860] ;  /* 0x00386000010a7983 */ /* 0x000f220000300a00 */
[----:B------:R-:W4:Y:S11]  /*58d30*/  LDL.LU.64 R8, [R1+0x3858] ;  /* 0x0038580001087983 */ /* 0x000f360000300a00 */
[----:B------:R-:W-:Y:S09]  /*58d40*/  @!UPT UIADD3 URZ, URZ, URZ, URZ ;  /* 0x0000003f3f3ff290 */ /* 0x000ff2000fffe03f */
[----:B------:R0:W-:Y:S01]  /*58d50*/  STL.64 [R1+0x2d0], R20 ;  /* 0x0002d01401007387 */ /* 0x0001e20000100a00 */
[----:B------:R1:W-:Y:S03]  /*58d60*/  STL.64 [R1+0x2d8], R22 ;  /* 0x0002d81601007387 */ /* 0x0003e60000100a00 */
[----:B0-----:R-:W3:Y:S02]  /*58d70*/  LDL.LU.64 R20, [R1+0x3850] ;  /* 0x0038500001147983 */ /* 0x001ee40000300a00 */
[----:B---3--:R-:W-:Y:S07]  /*58d80*/  HMMA.16816.F32.BF16 R4, R4, R20, R24 ;  /* 0x000000140404723c */ /* 0x008fee0000041818 */
[----:B------:R-:W-:-:S02]  /*58d90*/  IMAD.MOV.U32 R27, RZ, RZ, R20 ;  /* 0x000000ffff1b7224 */ /* 0x000fc400078e0014 */
[----:B------:R-:W-:Y:S11]  /*58da0*/  IMAD.MOV.U32 R26, RZ, RZ, R21 ;  /* 0x000000ffff1a7224 */ /* 0x000ff600078e0015 */
[----:B------:R-:W-:Y:S03]  /*58db0*/  @!UPT UIADD3 URZ, URZ, URZ, URZ ;  /* 0x0000003f3f3ff290 */ /* 0x000fe6000fffe03f */
[----:B------:R0:W-:Y:S01]  /*58dc0*/  STL.64 [R1+0x230], R4 ;  /* 0x0002300401007387 */ /* 0x0001e20000100a00 */
[----:B------:R-:W-:Y:S02]  /*58dd0*/  STL.64 [R1+0x238], R6 ;  /* 0x0002380601007387 */ /* 0x000fe40000100a00 */
[----:B-1----:R-:W4:Y:S02]  /*58de0*/  LDL.LU.64 R22, [R1+0x3848] ;  /* 0x0038480001167983 */ /* 0x002f240000300a00 */
[----:B------:R-:W4:Y:S01]  /*58df0*/  LDL.LU.64 R20, [R1+0x3840] ;  /* 0x0038400001147983 */ /* 0x000f220000300a00 */
[----:B0-----:R-:W2:Y:S04]  /*58e00*/  LDL.LU.64 R4, [R1+0x30] ;  /* 0x0000300001047983 */ /* 0x001ea80000300a00 */
[----:B--2---:R0:W-:Y:S04]  /*58e10*/  STL.64 [R1+0x37d0], R4 ;  /* 0x0037d00401007387 */ /* 0x0041e80000100a00 */
[----:B0-----:R-:W2:Y:S01]  /*58e20*/  LDL.LU R4, [R1+0x1d0] ;  /* 0x0001d00001047983 */ /* 0x001ea20000300800 */
[----:B------:R-:W2:Y:S02]  /*58e30*/  LDL.LU R5, [R1+0x1d4] ;  /* 0x0001d40001057983 */ /* 0x000ea40000300800 */
[----:B------:R-:W3:Y:S02]  /*58e40*/  LDL.LU R6, [R1+0x1d8] ;  /* 0x0001d80001067983 */ /* 0x000ee40000300800 */
[----:B------:R-:W3:Y:S01]  /*58e50*/  LDL.LU R7, [R1+0x1dc] ;  /* 0x0001dc0001077983 */ /* 0x000ee20000300800 */
[----:B----4-:R-:W-:Y:S01]  /*58e60*/  HMMA.16816.F32.BF16 R8, R20, R16, R8 ;  /* 0x000000101408723c */ /* 0x010fe20000041808 */
[----:B------:R-:W-:Y:S01]  /*58e70*/  IMAD.MOV.U32 R3, RZ, RZ, R17 ;  /* 0x000000ffff037224 */ /* 0x000fe200078e0011 */
[----:B---3--:R-:W-:Y:S01]  /*58e80*/  STL.64 [R1+0x37e0], R6 ;  /* 0x0037e00601007387 */ /* 0x008fe20000100a00 */
[----:B--2---:R0:W-:Y:S03]  /*58e90*/  STL.64 [R1+0x37d8], R4 ;  /* 0x0037d80401007387 */ /* 0x0041e60000100a00 */
[----:B0-----:R-:W2:Y:S01]  /*58ea0*/  LDL.LU R4, [R1+0x1e0] ;  /* 0x0001e00001047983 */ /* 0x001ea20000300800 */
[----:B------:R-:W2:Y:S02]  /*58eb0*/  LDL.LU R5, [R1+0x1e4] ;  /* 0x0001e40001057983 */ /* 0x000ea40000300800 */
[----:B------:R-:W2:Y:S02]  /*58ec0*/  LDL.LU R6, [R1+0x1e8] ;  /* 0x0001e80001067983 */ /* 0x000ea40000300800 */
[----:B------:R-:W2:Y:S01]  /*58ed0*/  LDL.LU R7, [R1+0x1ec] ;  /* 0x0001ec0001077983 */ /* 0x000ea20000300800 */
[----:B------:R-:W3:Y:S11]  /*58ee0*/  LDL R28, [R1+0x694] ;  /* 0x00069400011c7983 */ /* 0x000ef60000100800 */
[----:B------:R-:W-:Y:S02]  /*58ef0*/  STL.64 [R1+0x220], R8 ;  /* 0x0002200801007387 */ /* 0x000fe40000100a00 */
[----:B------:R0:W-:Y:S02]  /*58f00*/  STL.64 [R1+0x228], R10 ;  /* 0x0002280a01007387 */ /* 0x0001e40000100a00 */
[----:B0-----:R-:W4:Y:S01]  /*58f10*/  LDL.LU R11, [R1+0x3838] ;  /* 0x00383800010b7983 */ /* 0x001f220000300800 */
[----:B------:R-:W2:Y:S02]  /*58f20*/  LDL.LU.64 R8, [R1+0x3830] ;  /* 0x0038300001087983 */ /* 0x000ea40000300a00 */
[----:B------:R-:W-:-:S02]  /*58f30*/  IMAD.MOV.U32 R10, RZ, RZ, R16 ;  /* 0x000000ffff0a7224 */ /* 0x000fc400078e0010 */
[----:B------:R-:W2:Y:S01]  /*58f40*/  LDL.LU.64 R16, [R1+0x3828] ;  /* 0x0038280001107983 */ /* 0x000ea20000300a00 */
[----:B------:R-:W3:Y:S01]  /*58f50*/  LDL.LU.64 R24, [R1+0x150] ;  /* 0x0001500001187983 */ /* 0x000ee20000300a00 */
        /* <DEDUP_REMOVED lines=13> */
[----:B------:R0:W-:Y:S01]  /*59030*/  STL.64 [R1+0x200], R16 ;  /* 0x0002001001007387 */ /* 0x0001e20000100a00 */
[----:B------:R-:W-:Y:S03]  /*59040*/  STL.64 [R1+0x208], R18 ;  /* 0x0002081201007387 */ /* 0x000fe60000100a00 */
[----:B0-----:R-:W2:Y:S02]  /*59050*/  LDL.LU.64 R16, [R1+0x37f8] ;  /* 0x0037f80001107983 */ /* 0x001ea40000300a00 */
[C---:B--2---:R-:W-:Y:S11]  /*59060*/  HMMA.16816.F32.BF16 R12, R20.reuse, R16, R12 ;  /* 0x00000010140c723c */ /* 0x044ff6000004180c */
[----:B------:R-:W-:Y:S11]  /*59070*/  @!UPT UIADD3 URZ, URZ, URZ, URZ ;  /* 0x0000003f3f3ff290 */ /* 0x000ff6000fffe03f */
[----:B------:R-:W-:Y:S01]  /*59080*/  @!UPT UIADD3 URZ, URZ, URZ, URZ ;  /* 0x0000003f3f3ff290 */ /* 0x000fe2000fffe03f */
[----:B------:R-:W-:Y:S01]  /*59090*/  STL.64 [R1+0x1f0], R12 ;  /* 0x0001f00c01007387 */ /* 0x000fe20000100a00 */
[----:B------:R0:W-:Y:S03]  /*590a0*/  STL.64 [R1+0x1f8], R14 ;  /* 0x0001f80e01007387 */ /* 0x0001e60000100a00 */
[----:B0-----:R-:W2:Y:S01]  /*590b0*/  LDL.LU.64 R14, [R1+0x37f0] ;  /* 0x0037f000010e7983 */ /* 0x001ea20000300a00 */
[----:B------:R-:W2:Y:S02]  /*590c0*/  LDL.LU.64 R12, [R1+0x37e8] ;  /* 0x0037e800010c7983 */ /* 0x000ea40000300a00 */
[----:B------:R0:W-:Y:S02]  /*590d0*/  STL [R1+0x36f4], R16 ;  /* 0x0036f41001007387 */ /* 0x0001e40000100800 */
[----:B------:R1:W-:Y:S01]  /*590e0*/  STL [R1+0x36f0], R17 ;  /* 0x0036f01101007387 */ /* 0x0003e20000100800 */
[----:B0-----:R-:W3:Y:S01]  /*590f0*/  LDL.LU R16, [R1+0x1a0] ;  /* 0x0001a00001107983 */ /* 0x001ee20000300800 */
[----:B-1----:R-:W3:Y:S02]  /*59100*/  LDL.LU R17, [R1+0x1a4] ;  /* 0x0001a40001117983 */ /* 0x002ee40000300800 */
        /* <DEDUP_REMOVED lines=13> */
[----:B------:R-:W3:Y:S02]  /*591e0*/  LDL.LU.64 R4, [R1+0x37d8] ;  /* 0x0037d80001047983 */ /* 0x000ee40000300a00 */
[----:B------:R-:W-:Y:S02]  /*591f0*/  STL.64 [R1+0x36c0], R14 ;  /* 0x0036c00e01007387 */ /* 0x000fe40000100a00 */
[----:B------:R0:W-:Y:S02]  /*59200*/  STL.64 [R1+0x36b8], R12 ;  /* 0x0036b80c01007387 */ /* 0x0001e40000100a00 */
[----:B0-----:R-:W2:Y:S01]  /*59210*/  LDL.LU R12, [R1+0x1c0] ;  /* 0x0001c000010c7983 */ /* 0x001ea20000300800 */
[----:B------:R-:W2:Y:S02]  /*59220*/  LDL.LU R13, [R1+0x1c4] ;  /* 0x0001c400010d7983 */ /* 0x000ea40000300800 */
[----:B------:R-:W2:Y:S02]  /*59230*/  LDL.LU R14, [R1+0x1c8] ;  /* 0x0001c800010e7983 */ /* 0x000ea40000300800 */
[----:B------:R-:W2:Y:S01]  /*59240*/  LDL.LU R15, [R1+0x1cc] ;  /* 0x0001cc00010f7983 */ /* 0x000ea20000300800 */
[C---:B---3--:R-:W-:Y:S11]  /*59250*/  HMMA.16816.F32.BF16 R4, R20.reuse, R8, R4 ;  /* 0x000000081404723c */ /* 0x048ff60000041804 */
[----:B------:R-:W-:Y:S11]  /*59260*/  @!UPT UIADD3 URZ, URZ, URZ, URZ ;  /* 0x0000003f3f3ff290 */ /* 0x000ff6000fffe03f */
[----:B------:R-:W-:Y:S01]  /*59270*/  @!UPT UIADD3 URZ, URZ, URZ, URZ ;  /* 0x0000003f3f3ff290 */ /* 0x000fe2000fffe03f */
[----:B------:R0:W-:Y:S01]  /*59280*/  STL.64 [R1+0x1d0], R4 ;  /* 0x0001d00401007387 */ /* 0x0001e20000100a00 */
[----:B------:R-:W-:Y:S03]  /*59290*/  STL.64 [R1+0x1d8], R6 ;  /* 0x0001d80601007387 */ /* 0x000fe60000100a00 */
[----:B0-----:R-:W3:Y:S01]  /*592a0*/  LDL.LU.64 R4, [R1+0x37d0] ;  /* 0x0037d00001047983 */ /* 0x001ee20000300a00 */
[----:B----4-:R-:W-:Y:S02]  /*592b0*/  STL [R1+0x3768], R11 ;  /* 0x0037680b01007387 */ /* 0x010fe40000100800 */
[----:B------:R-:W-:Y:S01]  /*592c0*/  STL.64 [R1+0x3760], R8 ;  /* 0x0037600801007387 */ /* 0x000fe20000100a00 */
[C---:B--2---:R-:W-:Y:S08]  /*592d0*/  HMMA.16816.F32.BF16 R16, R20.reuse, R24, R16 ;  /* 0x000000181410723c */ /* 0x044ff00000041810 */
[----:B---3--:R-:W-:Y:S11]  /*592e0*/  HMMA.16816.F32.BF16 R12, R20, R4, R12 ;  /* 0x00000004140c723c */ /* 0x008ff6000004180c */
[----:B------:R-:W-:Y:S11]  /*592f0*/  @!UPT UIADD3 URZ, URZ, URZ, URZ ;  /* 0x0000003f3f3ff290 */ /* 0x000ff6000fffe03f */
[----:B------:R-:W-:Y:S01]  /*59300*/  @!UPT UIADD3 URZ, URZ, URZ, URZ ;  /* 0x0000003f3f3ff290 */ /* 0x000fe2000fffe03f */
[----:B------:R0:W-:Y:S02]  /*59310*/  STL.64 [R1+0x1c0], R12 ;  /* 0x0001c00c01007387 */ /* 0x0001e40000100a00 */
[----:B0-----:R-:W-:Y:S02]  /*59320*/  IMAD.MOV.U32 R13, RZ, RZ, R4 ;  /* 0x000000ffff0d7224 */ /* 0x001fe400078e0004 */
[----:B------:R-:W-:Y:S02]  /*59330*/  IMAD.MOV.U32 R12, RZ, RZ, R5 ;  /* 0x000000ffff0c7224 */ /* 0x000fe400078e0005 */
[----:B------:R-:W0:Y:S04]  /*59340*/  LDSM.16.MT88.4 R4, [R28+0x21800] ;  /* 0x021800001c04783b */ /* 0x000e280000004200 */
[----:B------:R1:W-:Y:S02]  /*59350*/  STL.64 [R1+0x1c8], R14 ;  /* 0x0001c80e01007387 */ /* 0x0003e40000100a00 */
[----:B-1----:R-:W-:-:S02]  /*59360*/  IMAD.MOV.U32 R15, RZ, RZ, R24 ;  /* 0x000000ffff0f7224 */ /* 0x002fc400078e0018 */
[----:B------:R-:W-:Y:S01]  /*59370*/  IMAD.MOV.U32 R14, RZ, RZ, R25 ;  /* 0x000000ffff0e7224 */ /* 0x000fe200078e0019 */
[----:B0-----:R-:W-:Y:S01]  /*59380*/  STL.64 [R1+0x35d0], R6 ;  /* 0x0035d00601007387 */ /* 0x001fe20000100a00 */
[----:B------:R0:W-:Y:S02]  /*59390*/  STL.64 [R1+0x35c8], R4 ;  /* 0x0035c80401007387 */ /* 0x0001e40000100a00 */
[----:B0-----:R-:W-:Y:S02]  /*593a0*/  IMAD.MOV.U32 R4, RZ, RZ, R27 ;  /* 0x000000ffff047224 */ /* 0x001fe400078e001b */
[----:B------:R-:W-:-:S05]  /*593b0*/  IMAD.MOV.U32 R5, RZ, RZ, R26 ;  /* 0x000000ffff057224 */ /* 0x000fca00078e001a */
[----:B------:R0:W-:Y:S04]  /*593c0*/  STL.64 [R1+0x3780], R4 ;  /* 0x0037800401007387 */ /* 0x0001e80000100a00 */
[----:B0-----:R-:W2:Y:S01]  /*593d0*/  LDL.LU R4, [R1+0x190] ;  /* 0x0001900001047983 */ /* 0x001ea20000300800 */
[----:B------:R-:W2:Y:S02]  /*593e0*/  LDL.LU R5, [R1+0x194] ;  /* 0x0001940001057983 */ /* 0x000ea40000300800 */
[----:B------:R-:W2:Y:S02]  /*593f0*/  LDL.LU R6, [R1+0x198] ;  /* 0x0001980001067983 */ /* 0x000ea40000300800 */
[----:B------:R-:W2:Y:S01]  /*59400*/  LDL.LU R7, [R1+0x19c] ;  /* 0x00019c0001077983 */ /* 0x000ea20000300800 */
[----:B------:R-:W-:Y:S01]  /*59410*/  STL.64 [R1+0x1b0], R16 ;  /* 0x0001b01001007387 */ /* 0x000fe20000100a00 */
[----:B------:R0:W-:Y:S03]  /*59420*/  STL.64 [R1+0x1b8], R18 ;  /* 0x0001b81201007387 */ /* 0x0001e60000100a00 */
[----:B0-----:R-:W3:Y:S01]  /*59430*/  LDL.LU.64 R18, [R1+0x37c8] ;  /* 0x0037c80001127983 */ /* 0x001ee20000300a00 */
[----:B------:R-:W3:Y:S02]  /*59440*/  LDL.LU.64 R16, [R1+0x37c0] ;  /* 0x0037c00001107983 */ /* 0x000ee40000300a00 */
[----:B------:R-:W2:Y:S02]  /*59450*/  LDL.LU.64 R24, [R1+0x37b8] ;  /* 0x0037b80001187983 */ /* 0x000ea40000300a00 */
[----:B------:R-:W-:Y:S01]  /*59460*/  STL.64 [R1+0x3700], R14 ;  /* 0x0037000e01007387 */ /* 0x000fe20000100a00 */
[----:B------:R0:W-:Y:S04]  /*59470*/  STL.64 [R1+0x36f8], R12 ;  /* 0x0036f80c01007387 */ /* 0x0001e80000100a00 */
[----:B0-----:R-:W3:Y:S01]  /*59480*/  LDL.LU.64 R12, [R1+0x140] ;  /* 0x00014000010c7983 */ /* 0x001ee20000300a00 */
[C---:B--2---:R-:W-:Y:S08]  /*59490*/  HMMA.16816.F32.BF16 R4, R20.reuse, R24, R4 ;  /* 0x000000181404723c */ /* 0x044ff00000041804 */
[----:B---3--:R-:W-:Y:S11]  /*594a0*/  HMMA.16816.F32.BF16 R16, R20, R12, R16 ;  /* 0x0000000c1410723c */ /* 0x008ff60000041810 */
[----:B------:R-:W-:Y:S11]  /*594b0*/  @!UPT UIADD3 URZ, URZ, URZ, URZ ;  /* 0x0000003f3f3ff290 */ /* 0x000ff6000fffe03f */
[----:B------:R-:W-:Y:S01]  /*594c0*/  @!UPT UIADD3 URZ, URZ, URZ, URZ ;  /* 0x0000003f3f3ff290 */ /* 0x000fe2000fffe03f */
[----:B------:R-:W-:Y:S01]  /*594d0*/  STL.64 [R1+0x1a0], R16 ;  /* 0x0001a01001007387 */ /* 0x000fe20000100a00 */
[----:B------:R0:W-:Y:S02]  /*594e0*/  STL.64 [R1+0x1a8], R18 ;  /* 0x0001a81201007387 */ /* 0x0001e40000100a00 */
[----:B0-----:R-:W-:Y:S02]  /*594f0*/  IMAD.MOV.U32 R18, RZ, RZ, R12 ;  /* 0x000000ffff127224 */ /* 0x001fe400078e000c */
[----:B------:R-:W-:Y:S02]  /*59500*/  IMAD.MOV.U32 R19, RZ, RZ, R13 ;  /* 0x000000ffff137224 */ /* 0x000fe400078e000d */
[----:B------:R-:W-:Y:S02]  /*59510*/  IMAD.MOV.U32 R12, RZ, RZ, R2 ;  /* 0x000000ffff0c7224 */ /* 0x000fe400078e0002 */
[----:B------:R-:W-:Y:S01]  /*59520*/  IMAD.MOV.U32 R13, RZ, RZ, R0 ;  /* 0x000000ffff0d7224 */ /* 0x000fe200078e0000 */
[----:B------:R0:W-:Y:S04]  /*59530*/  STL.64 [R1+0x3798], R18 ;  /* 0x0037981201007387 */ /* 0x0001e80000100a00 */
[----:B------:R1:W-:Y:S02]  /*59540*/  STL.64 [R1+0x3718], R12 ;  /* 0x0037180c01007387 */ /* 0x0003e40000100a00 */
[----:B------:R-:W-:Y:S02]  /*59550*/  STL.64 [R1+0x190], R4 ;  /* 0x0001900401007387 */ /* 0x000fe40000100a00 */
[----:B------:R-:W-:Y:S01]  /*59560*/  STL.64 [R1+0x198], R6 ;  /* 0x0001980601007387 */ /* 0x000fe20000100a00 */
[----:B------:R-:W2:Y:S01]  /*59570*/  LDL.LU R16, [R1+0x170] ;  /* 0x0001700001107983 */ /* 0x000ea20000300800 */
[----:B------:R-:W2:Y:S03]  /*59580*/  LDL.LU R17, [R1+0x174] ;  /* 0x0001740001117983 */ /* 0x000ea60000300800 */
[----:B0-----:R-:W3:Y:S01]  /*59590*/  LDL.LU R18, [R1+0x178] ;  /* 0x0001780001127983 */ /* 0x001ee20000300800 */
[----:B------:R-:W3:Y:S02]  /*595a0*/  LDL.LU R19, [R1+0x17c] ;  /* 0x00017c0001137983 */ /* 0x000ee40000300800 */
[----:B-1----:R-:W-:Y:S01]  /*595b0*/  IMAD.MOV.U32 R12, RZ, RZ, R10 ;  /* 0x000000ffff0c7224 */ /* 0x002fe200078e000a */
[----:B---3--:R-:W-:Y:S01]  /*595c0*/  STL.64 [R1+0x37a8], R18 ;  /* 0x0037a81201007387 */ /* 0x008fe20000100a00 */
[----:B--2---:R0:W-:Y:S03]  /*595d0*/  STL.64 [R1+0x37a0], R16 ;  /* 0x0037a01001007387 */ /* 0x0041e60000100a00 */
[----:B0-----:R-:W2:Y:S01]  /*595e0*/  LDL.LU.64 R16, [R1+0x120] ;  /* 0x0001200001107983 */ /* 0x001ea20000300a00 */
[----:B------:R-:W3:Y:S02]  /*595f0*/  LDL.LU R8, [R1+0x5b0] ;  /* 0x0005b00001087983 */ /* 0x000ee40000300800 */
[----:B------:R-:W3:Y:S02]  /*59600*/  LDL.LU R9, [R1+0x5b4] ;  /* 0x0005b40001097983 */ /* 0x000ee40000300800 */
[----:B------:R-:W4:Y:S01]  /*59610*/  LDL.LU R10, [R1+0x5b8] ;  /* 0x0005b800010a7983 */ /* 0x000f220000300800 */
[----:B------:R-:W4:Y:S01]  /*59620*/  LDL.LU R11, [R1+0x5bc] ;  /* 0x0005bc00010b7983 */ /* 0x000f220000300800 */
[----:B------:R-:W2:Y:S02]  /*59630*/  LDL.LU R4, [R1+0x160] ;  /* 0x0001600001047983 */ /* 0x000ea40000300800 */
[----:B------:R-:W2:Y:S02]  /*59640*/  LDL.LU R5, [R1+0x164] ;  /* 0x0001640001057983 */ /* 0x000ea40000300800 */
[----:B------:R-:W2:Y:S01]  /*59650*/  LDL.LU R6, [R1+0x168] ;  /* 0x0001680001067983 */ /* 0x000ea20000300800 */
[----:B------:R-:W2:Y:S04]  /*59660*/  LDL.LU R7, [R1+0x16c] ;  /* 0x00016c0001077983 */ /* 0x000ea80000300800 */
[----:B--2---:R-:W-:Y:S01]  /*59670*/  STL.64 [R1+0x3790], R6 ;  /* 0x0037900601007387 */ /* 0x004fe20000100a00 */
[----:B------:R0:W-:Y:S03]  /*59680*/  STL.64 [R1+0x3788], R4 ;  /* 0x0037880401007387 */ /* 0x0001e60000100a00 */
[----:B0-----:R-:W2:Y:S01]  /*59690*/  LDL.LU.64 R4, [R1+0x110] ;  /* 0x0001100001047983 */ /* 0x001ea20000300a00 */
[----:B------:R-:W-:-:S03]  /*596a0*/  IMAD.MOV.U32 R13, RZ, RZ, R3 ;  /* 0x000000ffff0d7224 */ /* 0x000fc600078e0003 */
[----:B--2---:R0:W-:Y:S04]  /*596b0*/  STL.64 [R1+0x37b0], R4 ;  /* 0x0037b00401007387 */ /* 0x0041e80000100a00 */
[----:B0-----:R-:W2:Y:S01]  /*596c0*/  LDL.LU R4, [R1+0x180] ;  /* 0x0001800001047983 */ /* 0x001ea20000300800 */
[----:B------:R-:W2:Y:S02]  /*596d0*/  LDL.LU R5, [R1+0x184] ;  /* 0x0001840001057983 */ /* 0x000ea40000300800 */
[----:B------:R-:W2:Y:S02]  /*596e0*/  LDL.LU R6, [R1+0x188] ;  /* 0x0001880001067983 */ /* 0x000ea40000300800 */
[----:B------:R-:W2:Y:S01]  /*596f0*/  LDL.LU R7, [R1+0x18c] ;  /* 0x00018c0001077983 */ /* 0x000ea20000300800 */
[----:B----4-:R-:W-:Y:S01]  /*59700*/  STL.64 [R1+0x3778], R10 ;  /* 0x0037780a01007387 */ /* 0x010fe20000100a00 */
[----:B---3--:R0:W-:Y:S03]  /*59710*/  STL.64 [R1+0x3770], R8 ;  /* 0x0037700801007387 */ /* 0x0081e60000100a00 */
[----:B0-----:R-:W3:Y:S01]  /*59720*/  LDL.LU.64 R8, [R1+0x100] ;  /* 0x0001000001087983 */ /* 0x001ee20000300a00 */
[----:B------:R0:W-:Y:S03]  /*59730*/  STL.64 [R1+0x3740], R12 ;  /* 0x0037400c01007387 */ /* 0x0001e60000100a00 */
[----:B0-----:R-:W4:Y:S01]  /*59740*/  LDL.LU.64 R12, [R1+0xe0] ;  /* 0x0000e000010c7983 */ /* 0x001f220000300a00 */
[----:B------:R-:W-:-:S02]  /*59750*/  IMAD.MOV.U32 R0, RZ, RZ, R24 ;  /* 0x000000ffff007224 */ /* 0x000fc400078e0018 */
[----:B------:R-:W-:Y:S01]  /*59760*/  IMAD.MOV.U32 R2, RZ, RZ, R25 ;  /* 0x000000ffff027224 */ /* 0x000fe200078e0019 */
[----:B----4-:R0:W-:Y:S04]  /*59770*/  STL.64 [R1+0x3758], R12 ;  /* 0x0037580c01007387 */ /* 0x0101e80000100a00 */
[----:B0-----:R-:W4:Y:S01]  /*59780*/  LDL.LU.64 R12, [R1+0xf0] ;  /* 0x0000f000010c7983 */ /* 0x001f220000300a00 */
[----:B------:R-:W3:Y:S02]  /*59790*/  LDL.LU R24, [R1+0x570] ;  /* 0x0005700001187983 */ /* 0x000ee40000300800 */
[----:B------:R-:W3:Y:S02]  /*597a0*/  LDL.LU R25, [R1+0x574] ;  /* 0x0005740001197983 */ /* 0x000ee40000300800 */
[----:B------:R-:W3:Y:S01]  /*597b0*/  LDL.LU R26, [R1+0x578] ;  /* 0x00057800011a7983 */ /* 0x000ee20000300800 */
[----:B------:R-:W3:Y:S01]  /*597c0*/  LDL.LU R27, [R1+0x57c] ;  /* 0x00057c00011b7983 */ /* 0x000ee20000300800 */
[----:B--2---:R-:W-:Y:S01]  /*597d0*/  HMMA.16816.F32.BF16 R4, R20, R16, R4 ;  /* 0x000000101404723c */ /* 0x004fe20000041804 */
[----:B------:R-:W-:-:S02]  /*597e0*/  IMAD.MOV.U32 R29, RZ, RZ, R16 ;  /* 0x000000ffff1d7224 */ /* 0x000fc400078e0010 */
[----:B------:R-:W-:Y:S01]  /*597f0*/  IMAD.MOV.U32 R3, RZ, RZ, R17 ;  /* 0x000000ffff037224 */ /* 0x000fe200078e0011 */
[----:B---3--:R-:W-:Y:S01]  /*59800*/  STL.64 [R1+0x3750], R26 ;  /* 0x0037501a01007387 */ /* 0x008fe20000100a00 */
[----:B------:R0:W-:Y:S03]  /*59810*/  STL.64 [R1+0x3748], R24 ;  /* 0x0037481801007387 */ /* 0x0001e60000100a00 */
[----:B0-----:R-:W2:Y:S01]  /*59820*/  LDL.LU R24, [R1+0x5a0] ;  /* 0x0005a00001187983 */ /* 0x001ea20000300800 */
[----:B------:R-:W2:Y:S02]  /*59830*/  LDL.LU R25, [R1+0x5a4] ;  /* 0x0005a40001197983 */ /* 0x000ea40000300800 */
[----:B------:R-:W2:Y:S02]  /*59840*/  LDL.LU R26, [R1+0x5a8] ;  /* 0x0005a800011a7983 */ /* 0x000ea40000300800 */
[----:B------:R-:W2:Y:S10]  /*59850*/  LDL.LU R27, [R1+0x5ac] ;  /* 0x0005ac00011b7983 */ /* 0x000eb40000300800 */
        /* <DEDUP_REMOVED lines=8> */
[----:B------:R-:W-:Y:S01]  /*598e0*/  STL.64 [R1+0x170], R16 ;  /* 0x0001701001007387 */ /* 0x000fe20000100a00 */
[----:B------:R0:W-:Y:S03]  /*598f0*/  STL.64 [R1+0x178], R18 ;  /* 0x0001781201007387 */ /* 0x0001e60000100a00 */
[----:B0-----:R-:W3:Y:S01]  /*59900*/  LDL.LU.64 R18, [R1+0x3798] ;  /* 0x0037980001127983 */ /* 0x001ee20000300a00 */
[----:B------:R-:W-:Y:S02]  /*59910*/  IMAD.MOV.U32 R16, RZ, RZ, R4 ;  /* 0x000000ffff107224 */ /* 0x000fe400078e0004 */
[----:B------:R-:W-:Y:S02]  /*59920*/  IMAD.MOV.U32 R17, RZ, RZ, R5 ;  /* 0x000000ffff117224 */ /* 0x000fe400078e0005 */
[----:B------:R-:W2:Y:S01]  /*59930*/  LDL.LU.64 R6, [R1+0x3790] ;  /* 0x0037900001067983 */ /* 0x000ea20000300a00 */
[----:B------:R-:W2:Y:S04]  /*59940*/  LDL.LU.64 R4, [R1+0x3788] ;  /* 0x0037880001047983 */ /* 0x000ea80000300a00 */
[----:B---3--:R-:W-:Y:S01]  /*59950*/  STL.64 [R1+0x3710], R18 ;  /* 0x0037101201007387 */ /* 0x008fe20000100a00 */
[----:B------:R0:W-:Y:S03]  /*59960*/  STL.64 [R1+0x3708], R16 ;  /* 0x0037081001007387 */ /* 0x0001e60000100a00 */
        /* <DEDUP_REMOVED lines=12> */
[----:B------:R0:W-:Y:S01]  /*59a30*/  STL.64 [R1+0x160], R4 ;  /* 0x0001600401007387 */ /* 0x0001e20000100a00 */
[----:B------:R1:W-:Y:S03]  /*59a40*/  STL.64 [R1+0x168], R6 ;  /* 0x0001680601007387 */ /* 0x0003e60000100a00 */
[----:B0-----:R-:W3:Y:S01]  /*59a50*/  LDL.LU.64 R4, [R1+0x3780] ;  /* 0x0037800001047983 */ /* 0x001ee20000300a00 */
[----:B-1----:R-:W-:Y:S02]  /*59a60*/  IMAD.MOV.U32 R7, RZ, RZ, R8 ;  /* 0x000000ffff077224 */ /* 0x002fe400078e0008 */
[----:B------:R-:W-:Y:S02]  /*59a70*/  IMAD.MOV.U32 R6, RZ, RZ, R9 ;  /* 0x000000ffff067224 */ /* 0x000fe400078e0009 */
[----:B------:R-:W2:Y:S01]  /*59a80*/  LDL.LU.64 R10, [R1+0x3778] ;  /* 0x00377800010a7983 */ /* 0x000ea20000300a00 */
[----:B------:R-:W2:Y:S01]  /*59a90*/  LDL.LU.64 R8, [R1+0x3770] ;  /* 0x0037700001087983 */ /* 0x000ea20000300a00 */
[----:B----4-:R-:W-:Y:S01]  /*59aa0*/  IMAD.MOV.U32 R28, RZ, RZ, R13 ;  /* 0x000000ffff1c7224 */ /* 0x010fe200078e000d */
[C---:B--2---:R-:W-:Y:S11]  /*59ab0*/  HMMA.16816.F32.BF16 R8, R20.reuse, R12, R8 ;  /* 0x0000000c1408723c */ /* 0x044ff60000041808 */
[----:B------:R-:W-:Y:S11]  /*59ac0*/  @!UPT UIADD3 URZ, URZ, URZ, URZ ;  /* 0x0000003f3f3ff290 */ /* 0x000ff6000fffe03f */
[----:B------:R-:W-:Y:S01]  /*59ad0*/  @!UPT UIADD3 URZ, URZ, URZ, URZ ;  /* 0x0000003f3f3ff290 */ /* 0x000fe2000fffe03f */
[----:B------:R-:W-:Y:S01]  /*59ae0*/  STL.64 [R1+0xc0], R8 ;  /* 0x0000c00801007387 */ /* 0x000fe20000100a00 */
[----:B------:R0:W-:Y:S03]  /*59af0*/  STL.64 [R1+0xc8], R10 ;  /* 0x0000c80a01007387 */ /* 0x0001e60000100a00 */
[----:B0-----:R-:W2:Y:S01]  /*59b00*/  LDL.LU R11, [R1+0x3768] ;  /* 0x00376800010b7983 */ /* 0x001ea20000300800 */
[----:B------:R-:W4:Y:S02]  /*59b10*/  LDL.LU.64 R8, [R1+0x3760] ;  /* 0x0037600001087983 */ /* 0x000f240000300a00 */
[----:B------:R-:W-:Y:S02]  /*59b20*/  IMAD.MOV.U32 R10, RZ, RZ, R12 ;  /* 0x000000ffff0a7224 */ /* 0x000fe400078e000c */
[----:B------:R-:W2:Y:S02]  /*59b30*/  LDL.LU.64 R12, [R1+0x3758] ;  /* 0x00375800010c7983 */ /* 0x000ea40000300a00 */
[C---:B--2---:R-:W-:Y:S02]  /*59b40*/  HMMA.16816.F32.BF16 R24, R20.reuse, R12, R24 ;  /* 0x0000000c1418723c */ /* 0x044fe40000041818 */
[----:B------:R-:W-:Y:S01]  /*59b50*/  STL.64 [R1+0x36a8], R10 ;  /* 0x0036a80a01007387 */ /* 0x000fe20000100a00 */
[----:B----4-:R0:W-:Y:S03]  /*59b60*/  STL.64 [R1+0x36a0], R8 ;  /* 0x0036a00801007387 */ /* 0x0101e60000100a00 */
[----:B0-----:R-:W2:Y:S01]  /*59b70*/  LDL.LU R8, [R1] ;  /* 0x0000000001087983 */ /* 0x001ea20000300800 */
[----:B------:R-:W2:Y:S11]  /*59b80*/  LDL.LU R9, [R1+0x4] ;  /* 0x0000040001097983 */ /* 0x000eb60000300800 */
[----:B------:R-:W-:Y:S05]  /*59b90*/  @!UPT UIADD3 URZ, URZ, URZ, URZ ;  /* 0x0000003f3f3ff290 */ /* 0x000fea000fffe03f */
[----:B------:R-:W-:Y:S01]  /*59ba0*/  STL.64 [R1+0xb0], R24 ;  /* 0x0000b01801007387 */ /* 0x000fe20000100a00 */
[----:B------:R0:W-:Y:S03]  /*59bb0*/  STL.64 [R1+0xb8], R26 ;  /* 0x0000b81a01007387 */ /* 0x0001e60000100a00 */
[----:B0-----:R-:W3:Y:S01]  /*59bc0*/  LDL.LU.64 R26, [R1+0x3750] ;  /* 0x00375000011a7983 */ /* 0x001ee20000300a00 */
[----:B------:R-:W3:Y:S02]  /*59bd0*/  LDL.LU.64 R24, [R1+0x3748] ;  /* 0x0037480001187983 */ /* 0x000ee40000300a00 */
[----:B------:R-:W-:Y:S02]  /*59be0*/  IMAD.MOV.U32 R11, RZ, RZ, R12 ;  /* 0x000000ffff0b7224 */ /* 0x000fe400078e000c */
[----:B------:R-:W-:Y:S02]  /*59bf0*/  IMAD.MOV.U32 R10, RZ, RZ, R13 ;  /* 0x000000ffff0a7224 */ /* 0x000fe400078e000d */
[----:B------:R-:W4:Y:S01]  /*59c00*/  LDL.LU.64 R12, [R1+0x3740] ;  /* 0x00374000010c7983 */ /* 0x000f220000300a00 */
[----:B---3--:R-:W-:Y:S03]  /*59c10*/  HMMA.16816.F32.BF16 R20, R20, R4, R24 ;  /* 0x000000041414723c */ /* 0x008fe60000041818 */
[----:B------:R-:W4:Y:S01]  /*59c20*/  LDL.LU.64 R26, [R1+0x3738] ;  /* 0x00373800011a7983 */ /* 0x000f220000300a00 */
[----:B------:R-:W4:Y:S02]  /*59c30*/  LDL.LU.64 R24, [R1+0x3730] ;  /* 0x0037300001187983 */ /* 0x000f240000300a00 */
[----:B------:R-:W-:Y:S11]  /*59c40*/  STL.64 [R1+0x35e0], R4 ;  /* 0x0035e00401007387 */ /* 0x000ff60000100a00 */
[----:B------:R-:W-:Y:S06]  /*59c50*/  @!UPT UIADD3 URZ, URZ, URZ, URZ ;  /* 0x0000003f3f3ff290 */ /* 0x000fec000fffe03f */
[----:B------:R0:W-:Y:S01]  /*59c60*/  STL.64 [R1+0xa0], R20 ;  /* 0x0000a01401007387 */ /* 0x0001e20000100a00 */
[----:B------:R-:W-:Y:S02]  /*59c70*/  STL.64 [R1+0xa8], R22 ;  /* 0x0000a81601007387 */ /* 0x000fe40000100a00 */
[----:B0-----:R-:W-:Y:S02]  /*59c80*/  IMAD.MOV.U32 R20, RZ, RZ, R11 ;  /* 0x000000ffff147224 */ /* 0x001fe400078e000b */
[----:B------:R-:W-:-:S05]  /*59c90*/  IMAD.MOV.U32 R21, RZ, RZ, R10 ;  /* 0x000000ffff157224 */ /* 0x000fca00078e000a */
[----:B------:R0:W-:Y:S04]  /*59ca0*/  STL.64 [R1+0x35e8], R20 ;  /* 0x0035e81401007387 */ /* 0x0001e80000100a00 */
[----:B0-----:R-:W2:Y:S01]  /*59cb0*/  LDL.LU R20, [R1+0x510] ;  /* 0x0005100001147983 */ /* 0x001ea20000300800 */
[----:B------:R-:W2:Y:S02]  /*59cc0*/  LDL.LU R21, [R1+0x514] ;  /* 0x0005140001157983 */ /* 0x000ea40000300800 */
[----:B------:R-:W2:Y:S02]  /*59cd0*/  LDL.LU R22, [R1+0x518] ;  /* 0x0005180001167983 */ /* 0x000ea40000300800 */
[----:B------:R-:W2:Y:S01]  /*59ce0*/  LDL.LU R23, [R1+0x51c] ;  /* 0x00051c0001177983 */ /* 0x000ea20000300800 */
[C---:B----4-:R-:W-:Y:S01]  /*59cf0*/  HMMA.16816.F32.BF16 R12, R24.reuse, R12, R16 ;  /* 0x0000000c180c723c */ /* 0x050fe20000041810 */
[----:B------:R-:W3:Y:S01]  /*59d00*/  LDL.LU.64 R18, [R1+0x3728] ;  /* 0x0037280001127983 */ /* 0x000ee20000300a00 */
[----:B------:R-:W3:Y:S11]  /*59d10*/  LDL.LU.64 R16, [R1+0x3720] ;  /* 0x0037200001107983 */ /* 0x000ef60000300a00 */
[----:B------:R-:W-:Y:S10]  /*59d20*/  @!UPT UIADD3 URZ, URZ, URZ, URZ ;  /* 0x0000003f3f3ff290 */ /* 0x000ff4000fffe03f */
[----:B------:R0:W-:Y:S01]  /*59d30*/  STL.64 [R1+0x90], R12 ;  /* 0x0000900c01007387 */ /* 0x0001e20000100a00 */
[----:B------:R3:W-:Y:S03]  /*59d40*/  STL.64 [R1+0x98], R14 ;  /* 0x0000980e01007387 */ /* 0x0007e60000100a00 */
[----:B0-----:R-:W3:Y:S01]  /*59d50*/  LDL.LU.64 R12, [R1+0x3718] ;  /* 0x00371800010c7983 */ /* 0x001ee20000300a00 */
[----:B--2---:R-:W-:Y:S07]  /*59d60*/  HMMA.16816.F32.BF16 R8, R24, R8, R20 ;  /* 0x000000081808723c */ /* 0x004fee0000041814 */
[----:B------:R-:W-:-:S02]  /*59d70*/  IMAD.MOV.U32 R20, RZ, RZ, R7 ;  /* 0x000000ffff147224 */ /* 0x000fc400078e0007 */
[----:B------:R-:W-:Y:S01]  /*59d80*/  IMAD.MOV.U32 R21, RZ, RZ, R6 ;  /* 0x000000ffff157224 */ /* 0x000fe200078e0006 */
[----:B---3--:R-:W-:Y:S01]  /*59d90*/  HMMA.16816.F32.BF16 R12, R24, R12, R16 ;  /* 0x0000000c180c723c */ /* 0x008fe20000041810 */
[----:B------:R-:W2:Y:S01]  /*59da0*/  LDL.LU.64 R18, [R1+0x3710] ;  /* 0x0037100001127983 */ /* 0x000ea20000300a00 */
[----:B------:R-:W3:Y:S11]  /*59db0*/  LDL.LU.64 R16, [R1+0x3708] ;  /* 0x0037080001107983 */ /* 0x000ef60000300a00 */
[----:B------:R-:W-:Y:S10]  /*59dc0*/  @!UPT UIADD3 URZ, URZ, URZ, URZ ;  /* 0x0000003f3f3ff290 */ /* 0x000ff4000fffe03f */
[----:B------:R-:W-:Y:S01]  /*59dd0*/  STL.64 [R1+0x80], R12 ;  /* 0x0000800c01007387 */ /* 0x000fe20000100a00 */
[----:B------:R0:W-:Y:S03]  /*59de0*/  STL.64 [R1+0x88], R14 ;  /* 0x0000880e01007387 */ /* 0x0001e60000100a00 */
[----:B0-----:R-:W4:Y:S01]  /*59df0*/  LDL.LU.64 R14, [R1+0x3700] ;  /* 0x00370000010e7983 */ /* 0x001f220000300a00 */
[----:B------:R-:W2:Y:S02]  /*59e00*/  LDL.LU.64 R12, [R1+0x36f8] ;  /* 0x0036f800010c7983 */ /* 0x000ea40000300a00 */
[----:B------:R-:W-:Y:S02]  /*59e10*/  STL.64 [R1+0x70], R8 ;  /* 0x0000700801007387 */ /* 0x000fe40000100a00 */
[----:B------:R-:W-:Y:S01]  /*59e20*/  STL.64 [R1+0x78], R10 ;  /* 0x0000780a01007387 */ /* 0x000fe20000100a00 */
[----:B------:R3:W-:Y:S01]  /*59e30*/  STL.64 [R1+0x3600], R20 ;  /* 0x0036001401007387 */ /* 0x0007e20000100a00 */
[----:B------:R-:W2:Y:S02]  /*59e40*/  LDL.LU R4, [R1+0x450] ;  /* 0x0004500001047983 */ /* 0x000ea40000300800 */
[----:B------:R-:W2:Y:S02]  /*59e50*/  LDL.LU R5, [R1+0x454] ;  /* 0x0004540001057983 */ /* 0x000ea40000300800 */
[----:B------:R-:W2:Y:S01]  /*59e60*/  LDL.LU R6, [R1+0x458] ;  /* 0x0004580001067983 */ /* 0x000ea20000300800 */
[----:B------:R-:W2:Y:S01]  /*59e70*/  LDL.LU R7, [R1+0x45c] ;  /* 0x00045c0001077983 */ /* 0x000ea20000300800 */
[----:B---3--:R-:W-:-:S02]  /*59e80*/  IMAD.MOV.U32 R20, RZ, RZ, R16 ;  /* 0x000000ffff147224 */ /* 0x008fc400078e0010 */
[----:B------:R-:W-:Y:S01]  /*59e90*/  IMAD.MOV.U32 R21, RZ, RZ, R17 ;  /* 0x000000ffff157224 */ /* 0x000fe200078e0011 */
[----:B------:R-:W3:Y:S01]  /*59ea0*/  LDL.LU R16, [R1+0x36f4] ;  /* 0x0036f40001107983 */ /* 0x000ee20000300800 */
[----:B------:R-:W3:Y:S03]  /*59eb0*/  LDL.LU R17, [R1+0x36f0] ;  /* 0x0036f00001117983 */ /* 0x000ee60000300800 */
[----:B------:R-:W-:Y:S04]  /*59ec0*/  STL.64 [R1+0x3618], R20 ;  /* 0x0036181401007387 */ /* 0x000fe80000100a00 */
[----:B--2---:R-:W-:Y:S01]  /*59ed0*/  STL.64 [R1+0x35f8], R6 ;  /* 0x0035f80601007387 */ /* 0x004fe20000100a00 */
[----:B------:R0:W-:Y:S03]  /*59ee0*/  STL.64 [R1+0x35f0], R4 ;  /* 0x0035f00401007387 */ /* 0x0001e60000100a00 */
[----:B0-----:R-:W2:Y:S01]  /*59ef0*/  LDL.LU R4, [R1+0x460] ;  /* 0x0004600001047983 */ /* 0x001ea20000300800 */
[----:B------:R-:W2:Y:S02]  /*59f00*/  LDL.LU R5, [R1+0x464] ;  /* 0x0004640001057983 */ /* 0x000ea40000300800 */
[----:B------:R-:W2:Y:S02]  /*59f10*/  LDL.LU R6, [R1+0x468] ;  /* 0x0004680001067983 */ /* 0x000ea40000300800 */
[----:B------:R-:W2:Y:S02]  /*59f20*/  LDL.LU R7, [R1+0x46c] ;  /* 0x00046c0001077983 */ /* 0x000ea40000300800 */
[----:B------:R-:W-:-:S02]  /*59f30*/  IMAD.MOV.U32 R20, RZ, RZ, R29 ;  /* 0x000000ffff147224 */ /* 0x000fc400078e001d */
        /* <DEDUP_REMOVED lines=14> */
[----:B------:R0:W-:Y:S02]  /*5a020*/  STL.64 [R1+0x3648], R20 ;  /* 0x0036481401007387 */ /* 0x0001e40000100a00 */
[----:B0-----:R-:W-:Y:S02]  /*5a030*/  IMAD.MOV.U32 R20, RZ, RZ, R18 ;  /* 0x000000ffff147224 */ /* 0x001fe400078e0012 */
        /* <DEDUP_REMOVED lines=10> */
[----:B----4-:R-:W-:-:S02]  /*5a0e0*/  IMAD.MOV.U32 R20, RZ, RZ, R15 ;  /* 0x000000ffff147224 */ /* 0x010fc400078e000f */
[----:B------:R-:W-:-:S05]  /*5a0f0*/  IMAD.MOV.U32 R21, RZ, RZ, R14 ;  /* 0x000000ffff157224 */ /* 0x000fca00078e000e */
[----:B------:R0:W-:Y:S02]  /*5a100*/  STL.64 [R1+0x3680], R20 ;  /* 0x0036801401007387 */ /* 0x0001e40000100a00 */
[----:B0-----:R-:W-:Y:S02]  /*5a110*/  IMAD.MOV.U32 R20, RZ, RZ, R13 ;  /* 0x000000ffff147224 */ /* 0x001fe400078e000d */
[----:B------:R-:W-:Y:S02]  /*5a120*/  IMAD.MOV.U32 R21, RZ, RZ, R12 ;  /* 0x000000ffff157224 */ /* 0x000fe400078e000c */
[----:B------:R-:W4:Y:S01]  /*5a130*/  LDL.LU R12, [R1+0x500] ;  /* 0x00050000010c7983 */ /* 0x000f220000300800 */
[----:B------:R-:W4:Y:S02]  /*5a140*/  LDL.LU R13, [R1+0x504] ;  /* 0x00050400010d7983 */ /* 0x000f240000300800 */
[----:B------:R-:W4:Y:S02]  /*5a150*/  LDL.LU R14, [R1+0x508] ;  /* 0x00050800010e7983 */ /* 0x000f240000300800 */
[----:B------:R-:W4:Y:S01]  /*5a160*/  LDL.LU R15, [R1+0x50c] ;  /* 0x00050c00010f7983 */ /* 0x000f220000300800 */
[----:B------:R0:W-:Y:S04]  /*5a170*/  STL.64 [R1+0x3698], R20 ;  /* 0x0036981401007387 */ /* 0x0001e80000100a00 */
        /* <DEDUP_REMOVED lines=8> */
[----:B--2---:R-:W-:Y:S01]  /*5a200*/  STL.64 [R1+0x3640], R6 ;  /* 0x0036400601007387 */ /* 0x004fe20000100a00 */
[----:B------:R0:W-:Y:S03]  /*5a210*/  STL.64 [R1+0x3638], R4 ;  /* 0x0036380401007387 */ /* 0x0001e60000100a00 */
[----:B0-----:R-:W2:Y:S01]  /*5a220*/  LDL.LU R4, [R1+0x4a0] ;  /* 0x0004a00001047983 */ /* 0x001ea20000300800 */
[----:B------:R-:W2:Y:S02]  /*5a230*/  LDL.LU R5, [R1+0x4a4] ;  /* 0x0004a40001057983 */ /* 0x000ea40000300800 */
[----:B---3--:R-:W-:-:S02]  /*5a240*/  IMAD.MOV.U32 R6, RZ, RZ, R19 ;  /* 0x000000ffff067224 */ /* 0x008fc400078e0013 */
[----:B------:R-:W-:Y:S01]  /*5a250*/  IMAD.MOV.U32 R7, RZ, RZ, R18 ;  /* 0x000000ffff077224 */ /* 0x000fe200078e0012 */
[----:B------:R-:W3:Y:S01]  /*5a260*/  LDL.LU R19, [R1+0x36d4] ;  /* 0x0036d40001137983 */ /* 0x000ee20000300800 */
[----:B------:R-:W3:Y:S03]  /*5a270*/  LDL.LU R18, [R1+0x36d0] ;  /* 0x0036d00001127983 */ /* 0x000ee60000300800 */
[----:B------:R-:W-:Y:S04]  /*5a280*/  STL.64 [R1+0x3658], R6 ;  /* 0x0036580601007387 */ /* 0x000fe80000100a00 */
[----:B--2---:R0:W-:Y:S04]  /*5a290*/  STL.64 [R1+0x3650], R4 ;  /* 0x0036500401007387 */ /* 0x0041e80000100a00 */
[----:B0-----:R-:W2:Y:S01]  /*5a2a0*/  LDL.LU R4, [R1+0x4c0] ;  /* 0x0004c00001047983 */ /* 0x001ea20000300800 */
[----:B------:R-:W2:Y:S02]  /*5a2b0*/  LDL.LU R5, [R1+0x4c4] ;  /* 0x0004c40001057983 */ /* 0x000ea40000300800 */
[----:B------:R-:W2:Y:S02]  /*5a2c0*/  LDL.LU R6, [R1+0x4c8] ;  /* 0x0004c80001067983 */ /* 0x000ea40000300800 */
[----:B------:R-:W2:Y:S01]  /*5a2d0*/  LDL.LU R7, [R1+0x4cc] ;  /* 0x0004cc0001077983 */ /* 0x000ea20000300800 */
[----:B----4-:R-:W-:Y:S01]  /*5a2e0*/  HMMA.16816.F32.BF16 R12, R24, R16, R12 ;  /* 0x00000010180c723c */ /* 0x010fe2000004180c */
        /* <DEDUP_REMOVED lines=14> */
[----:B------:R-:W-:Y:S01]  /*5a3d0*/  STL.64 [R1+0x60], R12 ;  /* 0x0000600c01007387 */ /* 0x000fe20000100a00 */
[----:B------:R0:W-:Y:S03]  /*5a3e0*/  STL.64 [R1+0x68], R14 ;  /* 0x0000680e01007387 */ /* 0x0001e60000100a00 */
[----:B0-----:R-:W4:Y:S01]  /*5a3f0*/  LDL.LU.64 R14, [R1+0x36c0] ;  /* 0x0036c000010e7983 */ /* 0x001f220000300a00 */
[----:B------:R-:W2:Y:S02]  /*5a400*/  LDL.LU.64 R12, [R1+0x36b8] ;  /* 0x0036b800010c7983 */ /* 0x000ea40000300a00 */
[----:B---3--:R-:W-:Y:S01]  /*5a410*/  STL.64 [R1+0x35a0], R18 ;  /* 0x0035a01201007387 */ /* 0x008fe20000100a00 */
[----:B--2---:R-:W-:Y:S01]  /*5a420*/  HMMA.16816.F32.BF16 R8, R24, R12, R8 ;  /* 0x0000000c1808723c */ /* 0x004fe20000041808 */
[----:B----4-:R-:W-:-:S02]  /*5a430*/  IMAD.MOV.U32 R16, RZ, RZ, R14 ;  /* 0x000000ffff107224 */ /* 0x010fc400078e000e */
[----:B------:R-:W-:Y:S01]  /*5a440*/  IMAD.MOV.U32 R17, RZ, RZ, R15 ;  /* 0x000000ffff117224 */ /* 0x000fe200078e000f */
[----:B------:R-:W2:Y:S01]  /*5a450*/  LDL.LU R14, [R1+0x36b4] ;  /* 0x0036b400010e7983 */ /* 0x000ea20000300800 */
[----:B------:R-:W2:Y:S11]  /*5a460*/  LDL.LU R15, [R1+0x36b0] ;  /* 0x0036b000010f7983 */ /* 0x000eb60000300800 */
[----:B------:R-:W-:Y:S07]  /*5a470*/  @!UPT UIADD3 URZ, URZ, URZ, URZ ;  /* 0x0000003f3f3ff290 */ /* 0x000fee000fffe03f */
[----:B------:R-:W-:Y:S01]  /*5a480*/  STL.64 [R1+0x50], R8 ;  /* 0x0000500801007387 */ /* 0x000fe20000100a00 */
[----:B------:R0:W-:Y:S03]  /*5a490*/  STL.64 [R1+0x58], R10 ;  /* 0x0000580a01007387 */ /* 0x0001e60000100a00 */
[----:B0-----:R-:W3:Y:S01]  /*5a4a0*/  LDL.LU.64 R10, [R1+0x36a8] ;  /* 0x0036a800010a7983 */ /* 0x001ee20000300a00 */
[----:B------:R-:W4:Y:S02]  /*5a4b0*/  LDL.LU.64 R8, [R1+0x36a0] ;  /* 0x0036a00001087983 */ /* 0x000f240000300a00 */
[----:B----4-:R-:W-:Y:S11]  /*5a4c0*/  HMMA.16816.F32.BF16 R20, R24, R8, R20 ;  /* 0x000000081814723c */ /* 0x010ff60000041814 */
[----:B------:R-:W-:Y:S11]  /*5a4d0*/  @!UPT UIADD3 URZ, URZ, URZ, URZ ;  /* 0x0000003f3f3ff290 */ /* 0x000ff6000fffe03f */
[----:B------:R-:W-:Y:S01]  /*5a4e0*/  @!UPT UIADD3 URZ, URZ, URZ, URZ ;  /* 0x0000003f3f3ff290 */ /* 0x000fe2000fffe03f */
[----:B------:R0:W-:Y:S01]  /*5a4f0*/  STL.64 [R1+0x40], R20 ;  /* 0x0000401401007387 */ /* 0x0001e20000100a00 */
[----:B------:R1:W-:Y:S03]  /*5a500*/  STL [R1+0x48], R22 ;  /* 0x0000481601007387 */ /* 0x0003e60000100800 */
[----:B0-----:R-:W1:Y:S01]  /*5a510*/  LDL.LU.64 R20, [R1+0x3698] ;  /* 0x0036980001147983 */ /* 0x001e620000300a00 */
[----:B------:R-:W-:Y:S02]  /*5a520*/  IMAD.MOV.U32 R19, RZ, RZ, R0 ;  /* 0x000000ffff137224 */ /* 0x000fe400078e0000 */
[----:B------:R-:W-:-:S05]  /*5a530*/  IMAD.MOV.U32 R0, RZ, RZ, R23 ;  /* 0x000000ffff007224 */ /* 0x000fca00078e0017 */
[----:B------:R-:W-:Y:S01]  /*5a540*/  STL [R1+0x3490], R0 ;  /* 0x0034900001007387 */ /* 0x000fe20000100800 */
[----:B------:R-:W4:Y:S01]  /*5a550*/  LDL R9, [R1+0x1bc8] ;  /* 0x001bc80001097983 */ /* 0x000f220000100800 */
[----:B-1----:R-:W-:Y:S02]  /*5a560*/  HMMA.16816.F32.BF16 R20, R24, R20, R4 ;  /* 0x000000141814723c */ /* 0x002fe40000041804 */
[----:B------:R-:W4:Y:S01]  /*5a570*/  LDL.LU.64 R6, [R1+0x3690] ;  /* 0x0036900001067983 */ /* 0x000f220000300a00 */
[----:B------:R-:W4:Y:S11]  /*5a580*/  LDL.LU.64 R4, [R1+0x3688] ;  /* 0x0036880001047983 */ /* 0x000f360000300a00 */
[----:B------:R-:W-:Y:S09]  /*5a590*/  @!UPT UIADD3 URZ, URZ, URZ, URZ ;  /* 0x0000003f3f3ff290 */ /* 0x000ff2000fffe03f */
[----:B------:R0:W-:Y:S01]  /*5a5a0*/  STL [R1+0x490], R20 ;  /* 0x0004901401007387 */ /* 0x0001e20000100800 */
[----:B------:R-:W-:-:S03]  /*5a5b0*/  IMAD.MOV.U32 R13, RZ, RZ, R21 ;  /* 0x000000ffff0d7224 */ /* 0x000fc600078e0015 */
[----:B0-----:R-:W4:Y:S01]  /*5a5c0*/  LDL.LU.64 R20, [R1+0x3680] ;  /* 0x0036800001147983 */ /* 0x001f220000300a00 */
[----:B------:R-:W-:Y:S02]  /*5a5d0*/  IMAD.MOV.U32 R18, RZ, RZ, R2 ;  /* 0x000000ffff127224 */ /* 0x000fe400078e0002 */
[----:B------:R-:W-:Y:S02]  /*5a5e0*/  IMAD.MOV.U32 R12, RZ, RZ, R22 ;  /* 0x000000ffff0c7224 */ /* 0x000fe400078e0016 */
[----:B------:R-:W-:Y:S01]  /*5a5f0*/  IMAD.MOV.U32 R2, RZ, RZ, R23 ;  /* 0x000000ffff027224 */ /* 0x000fe200078e0017 */
[----:B--2---:R-:W-:Y:S02]  /*5a600*/  STL.64 [R1+0x3588], R14 ;  /* 0x0035880e01007387 */ /* 0x004fe40000100a00 */
[----:B------:R3:W-:Y:S02]  /*5a610*/  STL.64 [R1+0x3580], R12 ;  /* 0x0035800c01007387 */ /* 0x0007e40000100a00 */
[----:B---3--:R-:W-:-:S02]  /*5a620*/  IMAD.MOV.U32 R12, RZ, RZ, R10 ;  /* 0x000000ffff0c7224 */ /* 0x008fc400078e000a */
[----:B------:R-:W-:Y:S01]  /*5a630*/  IMAD.MOV.U32 R13, RZ, RZ, R28 ;  /* 0x000000ffff0d7224 */ /* 0x000fe200078e001c */
[----:B------:R-:W2:Y:S01]  /*5a640*/  LDL.LU R10, [R1+0x367c] ;  /* 0x00367c00010a7983 */ /* 0x000ea20000300800 */
[----:B------:R-:W3:Y:S02]  /*5a650*/  LDL.LU R28, [R1+0x3678] ;  /* 0x00367800011c7983 */ /* 0x000ee40000300800 */
[----:B------:R-:W-:Y:S01]  /*5a660*/  STL [R1+0x3494], R2 ;  /* 0x0034940201007387 */ /* 0x000fe20000100800 */
[----:B----4-:R-:W-:Y:S01]  /*5a670*/  HMMA.16816.F32.BF16 R20, R24, R20, R4 ;  /* 0x000000141814723c */ /* 0x010fe20000041804 */
[----:B------:R-:W4:Y:S01]  /*5a680*/  LDL.LU.64 R6, [R1+0x3670] ;  /* 0x0036700001067983 */ /* 0x000f220000300a00 */
[----:B------:R-:W4:Y:S11]  /*5a690*/  LDL.LU.64 R4, [R1+0x3668] ;  /* 0x0036680001047983 */ /* 0x000f360000300a00 */
[----:B------:R-:W-:Y:S10]  /*5a6a0*/  @!UPT UIADD3 URZ, URZ, URZ, URZ ;  /* 0x0000003f3f3ff290 */ /* 0x000ff4000fffe03f */
[----:B------:R0:W-:Y:S01]  /*5a6b0*/  STL.64 [R1+0x4d0], R20 ;  /* 0x0004d01401007387 */ /* 0x0001e20000100a00 */
[----:B------:R4:W-:Y:S03]  /*5a6c0*/  STL [R1+0x4d8], R22 ;  /* 0x0004d81601007387 */ /* 0x0009e60000100800 */
[----:B0-----:R-:W4:Y:S01]  /*5a6d0*/  LDL.LU.64 R20, [R1+0x3660] ;  /* 0x0036600001147983 */ /* 0x001f220000300a00 */
[----:B------:R-:W-:-:S05]  /*5a6e0*/  IMAD.MOV.U32 R8, RZ, RZ, R23 ;  /* 0x000000ffff087224 */ /* 0x000fca00078e0017 */
[----:B------:R-:W-:Y:S01]  /*5a6f0*/  STL [R1+0x3180], R8 ;  /* 0x0031800801007387 */ /* 0x000fe20000100800 */
[C---:B----4-:R-:W-:Y:S03]  /*5a700*/  HMMA.16816.F32.BF16 R20, R24.reuse, R20, R4 ;  /* 0x000000141814723c */ /* 0x050fe60000041804 */
[----:B------:R-:W4:Y:S01]  /*5a710*/  LDL.LU.64 R6, [R1+0x3658] ;  /* 0x0036580001067983 */ /* 0x000f220000300a00 */
[----:B------:R-:W4:Y:S11]  /*5a720*/  LDL.LU.64 R4, [R1+0x3650] ;  /* 0x0036500001047983 */ /* 0x000f360000300a00 */
[----:B------:R-:W-:Y:S08]  /*5a730*/  @!UPT UIADD3 URZ, URZ, URZ, URZ ;  /* 0x0000003f3f3ff290 */ /* 0x000ff0000fffe03f */
[----:B------:R0:W-:Y:S01]  /*5a740*/  STL.64 [R1+0x4c0], R20 ;  /* 0x0004c01401007387 */ /* 0x0001e20000100a00 */
[----:B------:R4:W-:Y:S03]  /*5a750*/  STL.64 [R1+0x4c8], R22 ;  /* 0x0004c81601007387 */ /* 0x0009e60000100a00 */
[----:B0-----:R-:W4:Y:S02]  /*5a760*/  LDL.LU.64 R20, [R1+0x3648] ;  /* 0x0036480001147983 */ /* 0x001f240000300a00 */
[----:B----4-:R-:W-:Y:S02]  /*5a770*/  HMMA.16816.F32.BF16 R20, R24, R20, R4 ;  /* 0x000000141814723c */ /* 0x010fe40000041804 */
[----:B------:R-:W4:Y:S01]  /*5a780*/  LDL.LU.64 R6, [R1+0x3640] ;  /* 0x0036400001067983 */ /* 0x000f220000300a00 */
[----:B------:R-:W4:Y:S11]  /*5a790*/  LDL.LU.64 R4, [R1+0x3638] ;  /* 0x0036380001047983 */ /* 0x000f360000300a00 */
[----:B------:R-:W-:Y:S09]  /*5a7a0*/  @!UPT UIADD3 URZ, URZ, URZ, URZ ;  /* 0x0000003f3f3ff290 */ /* 0x000ff2000fffe03f */
        /* <DEDUP_REMOVED lines=24> */
[----:B------:R-:W-:Y:S03]  /*5a930*/  STL.64 [R1+0x468], R22 ;  /* 0x0004681601007387 */ /* 0x000fe60000100a00 */
[----:B0-----:R-:W2:Y:S01]  /*5a940*/  LDL.LU.64 R20, [R1+0x35e8] ;  /* 0x0035e80001147983 */ /* 0x001ea20000300a00 */
[C---:B----4-:R-:W-:Y:S03]  /*5a950*/  HMMA.16816.F32.BF16 R12, R24.reuse, R12, R4 ;  /* 0x0000000c180c723c */ /* 0x050fe60000041804 */
[----:B------:R-:W4:Y:S05]  /*5a960*/  LDL.LU.64 R4, [R1+0x35e0] ;  /* 0x0035e00001047983 */ /* 0x000f2a0000300a00 */
[C---:B--2---:R-:W-:Y:S11]  /*5a970*/  HMMA.16816.F32.BF16 R16, R24.reuse, R20, R16 ;  /* 0x000000141810723c */ /* 0x044ff60000041810 */
[----:B------:R-:W-:Y:S04]  /*5a980*/  @!UPT UIADD3 URZ, URZ, URZ, URZ ;  /* 0x0000003f3f3ff290 */ /* 0x000fe8000fffe03f */
[----:B------:R0:W-:Y:S01]  /*5a990*/  STL.64 [R1+0x450], R12 ;  /* 0x0004500c01007387 */ /* 0x0001e20000100a00 */
[----:B------:R1:W-:Y:S03]  /*5a9a0*/  STL.64 [R1+0x458], R14 ;  /* 0x0004580e01007387 */ /* 0x0003e60000100a00 */
[----:B------:R-:W2:Y:S04]  /*5a9b0*/  LDSM.16.MT88.4 R20, [R9+0x21800] ;  /* 0x021800000914783b */ /* 0x000ea80000004200 */
[----:B0-----:R-:W2:Y:S04]  /*5a9c0*/  LDL.LU R12, [R1+0x280] ;  /* 0x00028000010c7983 */ /* 0x001ea80000300800 */
[----:B------:R-:W-:Y:S01]  /*5a9d0*/  STL.64 [R1+0x440], R16 ;  /* 0x0004401001007387 */ /* 0x000fe20000100a00 */
[----:B------:R0:W-:Y:S02]  /*5a9e0*/  STL.64 [R1+0x448], R18 ;  /* 0x0004481201007387 */ /* 0x0001e40000100a00 */
[----:B------:R-:W2:Y:S02]  /*5a9f0*/  LDL.LU R13, [R1+0x284] ;  /* 0x00028400010d7983 */ /* 0x000ea40000300800 */
[----:B-1----:R-:W2:Y:S01]  /*5aa00*/  LDL.LU R14, [R1+0x288] ;  /* 0x00028800010e7983 */ /* 0x002ea20000300800 */
[----:B------:R-:W2:Y:S04]  /*5aa10*/  LDL.LU R15, [R1+0x28c] ;  /* 0x00028c00010f7983 */ /* 0x000ea80000300800 */
[----:B0-----:R-:W2:Y:S04]  /*5aa20*/  LDL.64 R18, [R1+0x18] ;  /* 0x0000180001127983 */ /* 0x001ea80000100a00 */
[----:B--2---:R0:W-:Y:S04]  /*5aa30*/  STL.64 [R1+0x35b0], R18 ;  /* 0x0035b01201007387 */ /* 0x0041e80000100a00 */
[----:B0-----:R-:W2:Y:S04]  /*5aa40*/  LDL.64 R18, [R1+0x28] ;  /* 0x0000280001127983 */ /* 0x001ea80000100a00 */
[----:B--2---:R0:W-:Y:S01]  /*5aa50*/  STL.64 [R1+0x35d8], R18 ;  /* 0x0035d81201007387 */ /* 0x0041e20000100a00 */
[----:B------:R-:W4:Y:S02]  /*5aa60*/  LDL.LU R16, [R1+0x2c0] ;  /* 0x0002c00001107983 */ /* 0x000f240000300800 */
[----:B------:R-:W4:Y:S01]  /*5aa70*/  LDL.LU R17, [R1+0x2c4] ;  /* 0x0002c40001117983 */ /* 0x000f220000300800 */
[----:B0-----:R-:W4:Y:S01]  /*5aa80*/  LDL.LU R18, [R1+0x2c8] ;  /* 0x0002c80001127983 */ /* 0x001f220000300800 */
[----:B------:R-:W4:Y:S02]  /*5aa90*/  LDL.LU R19, [R1+0x2cc] ;  /* 0x0002cc0001137983 */ /* 0x000f240000300800 */
[----:B------:R0:W-:Y:S02]  /*5aaa0*/  STL.64 [R1+0x3598], R14 ;  /* 0x0035980e01007387 */ /* 0x0001e40000100a00 */
[----:B------:R1:W-:Y:S01]  /*5aab0*/  STL.64 [R1+0x3590], R12 ;  /* 0x0035900c01007387 */ /* 0x0003e20000100a00 */
[----:B0-----:R-:W2:Y:S04]  /*5aac0*/  LDL.64 R14, [R1+0x8] ;  /* 0x00000800010e7983 */ /* 0x001ea80000100a00 */
[----:B--2---:R0:W-:Y:S01]  /*5aad0*/  STL.64 [R1+0x35a8], R14 ;  /* 0x0035a80e01007387 */ /* 0x0041e20000100a00 */
[----:B-1----:R-:W2:Y:S02]  /*5aae0*/  LDL.LU R12, [R1+0x2a0] ;  /* 0x0002a000010c7983 */ /* 0x002ea40000300800 */
[----:B------:R-:W2:Y:S01]  /*5aaf0*/  LDL.LU R13, [R1+0x2a4] ;  /* 0x0002a400010d7983 */ /* 0x000ea20000300800 */
[----:B0-----:R-:W2:Y:S01]  /*5ab00*/  LDL.LU R14, [R1+0x2a8] ;  /* 0x0002a800010e7983 */ /* 0x001ea20000300800 */
[----:B------:R-:W2:Y:S01]  /*5ab10*/  LDL.LU R15, [R1+0x2ac] ;  /* 0x0002ac00010f7983 */ /* 0x000ea20000300800 */
[----:B----4-:R-:W-:Y:S02]  /*5ab20*/  HMMA.16816.F32.BF16 R24, R24, R4, R16 ;  /* 0x000000041818723c */ /* 0x010fe40000041810 */
[----:B--2---:R-:W-:Y:S01]  /*5ab30*/  STL.64 [R1+0x35c0], R14 ;  /* 0x0035c00e01007387 */ /* 0x004fe20000100a00 */
[----:B------:R0:W-:Y:S03]  /*5ab40*/  STL.64 [R1+0x35b8], R12 ;  /* 0x0035b80c01007387 */ /* 0x0001e60000100a00 */
[----:B0-----:R-:W2:Y:S01]  /*5ab50*/  LDL.LU R12, [R1+0x2b0] ;  /* 0x0002b000010c7983 */ /* 0x001ea20000300800 */
[----:B------:R-:W2:Y:S02]  /*5ab60*/  LDL.LU R13, [R1+0x2b4] ;  /* 0x0002b400010d7983 */ /* 0x000ea40000300800 */
[----:B------:R-:W2:Y:S02]  /*5ab70*/  LDL.LU R14, [R1+0x2b8] ;  /* 0x0002b800010e7983 */ /* 0x000ea40000300800 */
[----:B------:R-:W2:Y:S01]  /*5ab80*/  LDL.LU R15, [R1+0x2bc] ;  /* 0x0002bc00010f7983 */ /* 0x000ea20000300800 */
[----:B------:R0:W-:Y:S01]  /*5ab90*/  STL [R1+0x34a4], R20 ;  /* 0x0034a41401007387 */ /* 0x0001e20000100800 */
[----:B------:R1:W-:Y:S02]  /*5aba0*/  STL [R1+0x34a0], R21 ;  /* 0x0034a01501007387 */ /* 0x0003e40000100800 */
[----:B------:R4:W-:Y:S02]  /*5abb0*/  STL [R1+0x349c], R22 ;  /* 0x00349c1601007387 */ /* 0x0009e40000100800 */
[----:B------:R3:W-:Y:S01]  /*5abc0*/  STL [R1+0x3498], R23 ;  /* 0x0034981701007387 */ /* 0x0007e20000100800 */
[----:B0-----:R-:W2:Y:S01]  /*5abd0*/  LDL.LU R20, [R1+0x290] ;  /* 0x0002900001147983 */ /* 0x001ea20000300800 */
[----:B-1----:R-:W2:Y:S02]  /*5abe0*/  LDL.LU R21, [R1+0x294] ;  /* 0x0002940001157983 */ /* 0x002ea40000300800 */
[----:B----4-:R-:W4:Y:S02]  /*5abf0*/  LDL.LU R22, [R1+0x298] ;  /* 0x0002980001167983 */ /* 0x010f240000300800 */
[----:B---3--:R-:W4:Y:S01]  /*5ac00*/  LDL.LU R23, [R1+0x29c] ;  /* 0x00029c0001177983 */ /* 0x008f220000300800 */
[----:B------:R-:W-:Y:S01]  /*5ac10*/  STL [R1+0x3184], R9 ;  /* 0x0031840901007387 */ /* 0x000fe20000100800 */
[----:B------:R-:W2:Y:S02]  /*5ac20*/  LDL.LU.64 R18, [R1+0x35d8] ;  /* 0x0035d80001127983 */ /* 0x000ea40000300a00 */
[----:B------:R-:W2:Y:S02]  /*5ac30*/  LDL.LU.64 R6, [R1+0x35d0] ;  /* 0x0035d00001067983 */ /* 0x000ea40000300a00 */
[----:B------:R-:W2:Y:S01]  /*5ac40*/  LDL.LU.64 R4, [R1+0x35c8] ;  /* 0x0035c80001047983 */ /* 0x000ea20000300a00 */
[----:B------:R-:W-:Y:S01]  /*5ac50*/  STL.64 [R1+0x2c0], R24 ;  /* 0x0002c01801007387 */ /* 0x000fe20000100a00 */
[----:B------:R0:W-:Y:S03]  /*5ac60*/  STL.64 [R1+0x2c8], R26 ;  /* 0x0002c81a01007387 */ /* 0x0001e60000100a00 */
[----:B0-----:R-:W3:Y:S04]  /*5ac70*/  LDL.64 R26, [R1+0x38] ;  /* 0x00003800011a7983 */ /* 0x001ee80000100a00 */
[----:B---3--:R0:W-:Y:S01]  /*5ac80*/  STL.64 [R1+0x3558], R26 ;  /* 0x0035581a01007387 */ /* 0x0081e20000100a00 */
[----:B------:R-:W3:Y:S02]  /*5ac90*/  LDL.LU R24, [R1+0x260] ;  /* 0x0002600001187983 */ /* 0x000ee40000300800 */
[----:B------:R-:W3:Y:S01]  /*5aca0*/  LDL.LU R25, [R1+0x264] ;  /* 0x0002640001197983 */ /* 0x000ee20000300800 */
[----:B0-----:R-:W3:Y:S01]  /*5acb0*/  LDL.LU R26, [R1+0x268] ;  /* 0x00026800011a7983 */ /* 0x001ee20000300800 */
        /* <DEDUP_REMOVED lines=10> */
[----:B------:R-:W-:Y:S01]  /*5ad60*/  STL.64 [R1+0x2b0], R12 ;  /* 0x0002b00c01007387 */ /* 0x000fe20000100a00 */
[----:B------:R0:W-:Y:S03]  /*5ad70*/  STL.64 [R1+0x2b8], R14 ;  /* 0x0002b80e01007387 */ /* 0x0001e60000100a00 */
[----:B0-----:R-:W3:Y:S01]  /*5ad80*/  LDL.LU.64 R14, [R1+0x35c0] ;  /* 0x0035c000010e7983 */ /* 0x001ee20000300a00 */
[----:B------:R-:W3:Y:S02]  /*5ad90*/  LDL.LU.64 R12, [R1+0x35b8] ;  /* 0x0035b800010c7983 */ /* 0x000ee40000300a00 */
[----:B------:R-:W3:Y:S02]  /*5ada0*/  LDL.LU.64 R18, [R1+0x35b0] ;  /* 0x0035b00001127983 */ /* 0x000ee40000300a00 */
[----:B------:R-:W-:Y:S01]  /*5adb0*/  STL [R1+0x34ac], R8 ;  /* 0x0034ac0801007387 */ /* 0x000fe20000100800 */
[----:B------:R-:W-:Y:S01]  /*5adc0*/  STL [R1+0x34a8], R9 ;  /* 0x0034a80901007387 */ /* 0x000fe20000100800 */
[C---:B---3--:R-:W-:Y:S11]  /*5add0*/  HMMA.16816.F32.BF16 R12, R4.reuse, R18, R12 ;  /* 0x00000012040c723c */ /* 0x048ff6000004180c */
[----:B------:R-:W-:Y:S11]  /*5ade0*/  @!UPT UIADD3 URZ, URZ, URZ, URZ ;  /* 0x0000003f3f3ff290 */ /* 0x000ff6000fffe03f */
[----:B------:R-:W-:Y:S01]  /*5adf0*/  @!UPT UIADD3 URZ, URZ, URZ, URZ ;  /* 0x0000003f3f3ff290 */ /* 0x000fe2000fffe03f */
[----:B------:R-:W-:Y:S01]  /*5ae00*/  STL.64 [R1+0x2a0], R12 ;  /* 0x0002a00c01007387 */ /* 0x000fe20000100a00 */
[----:B------:R0:W-:Y:S03]  /*5ae10*/  STL.64 [R1+0x2a8], R14 ;  /* 0x0002a80e01007387 */ /* 0x0001e60000100a00 */
[----:B0-----:R-:W4:Y:S01]  /*5ae20*/  LDL.LU.64 R14, [R1+0x35a8] ;  /* 0x0035a800010e7983 */ /* 0x001f220000300a00 */
[----:B------:R-:W-:Y:S02]  /*5ae30*/  IMAD.MOV.U32 R17, RZ, RZ, R19 ;  /* 0x000000ffff117224 */ /* 0x000fe400078e0013 */
[----:B------:R-:W-:Y:S02]  /*5ae40*/  IMAD.MOV.U32 R0, RZ, RZ, R18 ;  /* 0x000000ffff007224 */ /* 0x000fe400078e0012 */
[----:B------:R-:W3:Y:S01]  /*5ae50*/  LDL.LU.64 R18, [R1+0x35a0] ;  /* 0x0035a00001127983 */ /* 0x000ee20000300a00 */
[----:B------:R-:W-:Y:S02]  /*5ae60*/  STL [R1+0x34b4], R17 ;  /* 0x0034b41101007387 */ /* 0x000fe40000100800 */
[----:B------:R-:W-:Y:S01]  /*5ae70*/  STL [R1+0x34b0], R0 ;  /* 0x0034b00001007387 */ /* 0x000fe20000100800 */
[C---:B----4-:R-:W-:Y:S01]  /*5ae80*/  HMMA.16816.F32.BF16 R20, R4.reuse, R14, R20 ;  /* 0x0000000e0414723c */ /* 0x050fe20000041814 */
[----:B------:R-:W-:Y:S11]  /*5ae90*/  IMAD.MOV.U32 R2, RZ, RZ, R15 ;  /* 0x000000ffff027224 */ /* 0x000ff600078e000f */
[----:B------:R-:W-:Y:S11]  /*5aea0*/  @!UPT UIADD3 URZ, URZ, URZ, URZ ;  /* 0x0000003f3f3ff290 */ /* 0x000ff6000fffe03f */
[----:B------:R-:W-:Y:S01]  /*5aeb0*/  STL.64 [R1+0x290], R20 ;  /* 0x0002901401007387 */ /* 0x000fe20000100a00 */
[----:B------:R0:W-:Y:S02]  /*5aec0*/  STL.64 [R1+0x298], R22 ;  /* 0x0002981601007387 */ /* 0x0001e40000100a00 */
[----:B0-----:R-:W-:Y:S02]  /*5aed0*/  IMAD.MOV.U32 R23, RZ, RZ, R14 ;  /* 0x000000ffff177224 */ /* 0x001fe400078e000e */
[----:B------:R-:W3:Y:S01]  /*5aee0*/  LDL.LU.64 R14, [R1+0x3598] ;  /* 0x00359800010e7983 */ /* 0x000ee20000300a00 */
[----:B------:R-:W3:Y:S02]  /*5aef0*/  LDL.LU.64 R12, [R1+0x3590] ;  /* 0x00359000010c7983 */ /* 0x000ee40000300a00 */
[----:B------:R0:W-:Y:S02]  /*5af00*/  STL [R1+0x34b8], R23 ;  /* 0x0034b81701007387 */ /* 0x0001e40000100800 */
[----:B0-----:R-:W4:Y:S01]  /*5af10*/  LDL.64 R22, [R1+0x158] ;  /* 0x0001580001167983 */ /* 0x001f220000100a00 */
[----:B---3--:R-:W-:Y:S11]  /*5af20*/  HMMA.16816.F32.BF16 R12, R4, R18, R12 ;  /* 0x00000012040c723c */ /* 0x008ff6000004180c */
[----:B------:R-:W-:Y:S11]  /*5af30*/  @!UPT UIADD3 URZ, URZ, URZ, URZ ;  /* 0x0000003f3f3ff290 */ /* 0x000ff6000fffe03f */
[----:B------:R-:W-:Y:S01]  /*5af40*/  @!UPT UIADD3 URZ, URZ, URZ, URZ ;  /* 0x0000003f3f3ff290 */ /* 0x000fe2000fffe03f */
[----:B------:R-:W-:Y:S01]  /*5af50*/  STL.64 [R1+0x280], R12 ;  /* 0x0002800c01007387 */ /* 0x000fe20000100a00 */
[----:B------:R0:W-:Y:S03]  /*5af60*/  STL.64 [R1+0x288], R14 ;  /* 0x0002880e01007387 */ /* 0x0001e60000100a00 */
[----:B0-----:R-:W2:Y:S01]  /*5af70*/  LDL.LU.64 R14, [R1+0x3588] ;  /* 0x00358800010e7983 */ /* 0x001ea20000300a00 */
[----:B------:R-:W3:Y:S02]  /*5af80*/  LDL.LU.64 R12, [R1+0x3580] ;  /* 0x00358000010c7983 */ /* 0x000ee40000300a00 */
[----:B------:R0:W-:Y:S02]  /*5af90*/  STL.64 [R1+0x34e8], R18 ;  /* 0x0034e81201007387 */ /* 0x0001e40000100a00 */
[----:B------:R-:W-:Y:S02]  /*5afa0*/  IMAD.MOV.U32 R16, RZ, RZ, R28 ;  /* 0x000000ffff107224 */ /* 0x000fe400078e001c */
[----:B------:R-:W-:Y:S01]  /*5afb0*/  IMAD.MOV.U32 R17, RZ, RZ, R10 ;  /* 0x000000ffff117224 */ /* 0x000fe200078e000a */
[----:B------:R-:W3:Y:S01]  /*5afc0*/  LDL.LU R28, [R1+0x3578] ;  /* 0x00357800011c7983 */ /* 0x000ee20000300800 */
[----:B------:R-:W3:Y:S02]  /*5afd0*/  LDL.LU R10, [R1+0x3574] ;  /* 0x00357400010a7983 */ /* 0x000ee40000300800 */
[----:B0-----:R-:W-:-:S02]  /*5afe0*/  IMAD.MOV.U32 R18, RZ, RZ, R11 ;  /* 0x000000ffff127224 */ /* 0x001fc400078e000b */
[----:B------:R-:W-:Y:S01]  /*5aff0*/  IMAD.MOV.U32 R19, RZ, RZ, R3 ;  /* 0x000000ffff137224 */ /* 0x000fe200078e0003 */
[----:B------:R-:W3:Y:S01]  /*5b000*/  LDL.LU R11, [R1+0x3570] ;  /* 0x00357000010b7983 */ /* 0x000ee20000300800 */
[C---:B--2---:R-:W-:Y:S11]  /*5b010*/  HMMA.16816.F32.BF16 R24, R4.reuse, R14, R24 ;  /* 0x0000000e0418723c */ /* 0x044ff60000041818 */
[----:B------:R-:W-:Y:S11]  /*5b020*/  @!UPT UIADD3 URZ, URZ, URZ, URZ ;  /* 0x0000003f3f3ff290 */ /* 0x000ff6000fffe03f */
[----:B------:R-:W-:Y:S01]  /*5b030*/  @!UPT UIADD3 URZ, URZ, URZ, URZ ;  /* 0x0000003f3f3ff290 */ /* 0x000fe2000fffe03f */
[----:B------:R-:W-:Y:S01]  /*5b040*/  STL.64 [R1+0x270], R24 ;  /* 0x0002701801007387 */ /* 0x000fe20000100a00 */
[----:B------:R0:W-:Y:S02]  /*5b050*/  STL [R1+0x278], R26 ;  /* 0x0002781a01007387 */ /* 0x0001e40000100800 */
[----:B------:R-:W-:Y:S02]  /*5b060*/  IMAD.MOV.U32 R3, RZ, RZ, R27 ;  /* 0x000000ffff037224 */ /* 0x000fe400078e001b */
[----:B0-----:R-:W2:Y:S01]  /*5b070*/  LDL.LU.64 R26, [R1+0x3568] ;  /* 0x00356800011a7983 */ /* 0x001ea20000300a00 */
[----:B------:R-:W2:Y:S02]  /*5b080*/  LDL.LU.64 R24, [R1+0x3560] ;  /* 0x0035600001187983 */ /* 0x000ea40000300a00 */
[----:B------:R-:W-:Y:S02]  /*5b090*/  STL.64 [R1+0x3438], R14 ;  /* 0x0034380e01007387 */ /* 0x000fe40000100a00 */
[----:B---3--:R0:W-:Y:S02]  /*5b0a0*/  STL.64 [R1+0x3430], R12 ;  /* 0x0034300c01007387 */ /* 0x0081e40000100a00 */
[----:B0-----:R-:W3:Y:S01]  /*5b0b0*/  LDL.LU R12, [R1+0x250] ;  /* 0x00025000010c7983 */ /* 0x001ee20000300800 */
[----:B------:R-:W3:Y:S02]  /*5b0c0*/  LDL.LU R13, [R1+0x254] ;  /* 0x00025400010d7983 */ /* 0x000ee40000300800 */
[----:B------:R-:W3:Y:S02]  /*5b0d0*/  LDL.LU R14, [R1+0x258] ;  /* 0x00025800010e7983 */ /* 0x000ee40000300800 */
[----:B------:R-:W3:Y:S01]  /*5b0e0*/  LDL.LU R15, [R1+0x25c] ;  /* 0x00025c00010f7983 */ /* 0x000ee20000300800 */
[----:B------:R-:W-:Y:S01]  /*5b0f0*/  STL [R1+0x318c], R3 ;  /* 0x00318c0301007387 */ /* 0x000fe20000100800 */
[C---:B--2---:R-:W-:Y:S11]  /*5b100*/  HMMA.16816.F32.BF16 R24, R4.reuse, R10, R24 ;  /* 0x0000000a0418723c */ /* 0x044ff60000041818 */
[----:B------:R-:W-:Y:S11]  /*5b110*/  @!UPT UIADD3 URZ, URZ, URZ, URZ ;  /* 0x0000003f3f3ff290 */ /* 0x000ff6000fffe03f */
[----:B------:R-:W-:Y:S01]  /*5b120*/  @!UPT UIADD3 URZ, URZ, URZ, URZ ;  /* 0x0000003f3f3ff290 */ /* 0x000fe2000fffe03f */
[----:B------:R-:W-:Y:S01]  /*5b130*/  STL.64 [R1+0x260], R24 ;  /* 0x0002601801007387 */ /* 0x000fe20000100a00 */
[----:B------:R0:W-:Y:S03]  /*5b140*/  STL.64 [R1+0x268], R26 ;  /* 0x0002681a01007387 */ /* 0x0001e60000100a00 */
[----:B0-----:R-:W3:Y:S01]  /*5b150*/  LDL.LU.64 R26, [R1+0x3558] ;  /* 0x00355800011a7983 */ /* 0x001ee20000300a00 */
[----:B------:R0:W-:Y:S01]  /*5b160*/  STL.64 [R1+0x3428], R10 ;  /* 0x0034280a01007387 */ /* 0x0001e20000100a00 */
[C---:B---3--:R-:W-:Y:S01]  /*5b170*/  HMMA.16816.F32.BF16 R12, R4.reuse, R26, R12 ;  /* 0x0000001a040c723c */ /* 0x048fe2000004180c */
[----:B0-----:R-:W-:Y:S02]  /*5b180*/  IMAD.MOV.U32 R11, RZ, RZ, R26 ;  /* 0x000000ffff0b7224 */ /* 0x001fe400078e001a */
[----:B------:R-:W-:Y:S02]  /*5b190*/  IMAD.MOV.U32 R10, RZ, RZ, R27 ;  /* 0x000000ffff0a7224 */ /* 0x000fe400078e001b */
[----:B------:R-:W0:Y:S11]  /*5b1a0*/  LDSM.16.MT88.4 R24, [R28+0x21800] ;  /* 0x021800001c18783b */ /* 0x000e360000004200 */
[----:B------:R-:W-:Y:S07]  /*5b1b0*/  @!UPT UIADD3 URZ, URZ, URZ, URZ ;  /* 0x0000003f3f3ff290 */ /* 0x000fee000fffe03f */
[----:B------:R-:W-:Y:S01]  /*5b1c0*/  STL.64 [R1+0x250], R12 ;  /* 0x0002500c01007387 */ /* 0x000fe20000100a00 */
[----:B------:R-:W-:Y:S02]  /*5b1d0*/  STL.64 [R1+0x258], R14 ;  /* 0x0002580e01007387 */ /* 0x000fe40000100a00 */
[----:B------:R-:W-:Y:S01]  /*5b1e0*/  STL.64 [R1+0x3518], R10 ;  /* 0x0035180a01007387 */ /* 0x000fe20000100a00 */
[----:B0-----:R0:W-:Y:S04]  /*5b1f0*/  STL.64 [R1+0x3348], R26 ;  /* 0x0033481a01007387 */ /* 0x0011e80000100a00 */
[----:B0-----:R-:W2:Y:S01]  /*5b200*/  LDL R27, [R1+0x1bc0] ;  /* 0x001bc000011b7983 */ /* 0x001ea20000100800 */
[----:B------:R-:W-:Y:S03]  /*5b210*/  STL.64 [R1+0x3340], R24 ;  /* 0x0033401801007387 */ /* 0x000fe60000100a00 */
[----:B--2---:R0:W-:Y:S01]  /*5b220*/  STL [R1+0x34bc], R27 ;  /* 0x0034bc1b01007387 */ /* 0x0041e20000100800 */
[----:B------:R-:W2:Y:S03]  /*5b230*/  LDL R26, [R1+0xd8] ;  /* 0x0000d800011a7983 */ /* 0x000ea60000100800 */
[----:B0-----:R-:W2:Y:S01]  /*5b240*/  LDL R27, [R1+0xdc] ;  /* 0x0000dc00011b7983 */ /* 0x001ea20000100800 */
[----:B----4-:R-:W-:Y:S03]  /*5b250*/  HMMA.16816.F32.BF16 R8, R4, R22, R16 ;  /* 0x000000160408723c */ /* 0x010fe60000041810 */
[----:B--2---:R0:W-:Y:S04]  /*5b260*/  STL.64 [R1+0x34d0], R26 ;  /* 0x0034d01a01007387 */ /* 0x0041e80000100a00 */
[----:B0-----:R-:W2:Y:S01]  /*5b270*/  LDL.64 R26, [R1+0xe8] ;  /* 0x0000e800011a7983 */ /* 0x001ea20000100a00 */
[----:B------:R-:W-:-:S02]  /*5b280*/  IMAD.MOV.U32 R13, RZ, RZ, R22 ;  /* 0x000000ffff0d7224 */ /* 0x000fc400078e0016 */
[----:B------:R-:W-:Y:S01]  /*5b290*/  IMAD.MOV.U32 R12, RZ, RZ, R23 ;  /* 0x000000ffff0c7224 */ /* 0x000fe200078e0017 */
[----:B--2---:R0:W-:Y:S01]  /*5b2a0*/  STL.64 [R1+0x34f0], R26 ;  /* 0x0034f01a01007387 */ /* 0x0041e20000100a00 */
[----:B------:R-:W-:Y:S11]  /*5b2b0*/  STL [R1+0x3060], R28 ;  /* 0x0030601c01007387 */ /* 0x000ff60000100800 */
[----:B------:R-:W-:Y:S02]  /*5b2c0*/  STL.64 [R1+0x430], R8 ;  /* 0x0004300801007387 */ /* 0x000fe40000100a00 */
[----:B------:R-:W-:Y:S01]  /*5b2d0*/  STL.64 [R1+0x438], R10 ;  /* 0x0004380a01007387 */ /* 0x000fe20000100a00 */
[----:B------:R1:W-:Y:S01]  /*5b2e0*/  STL.64 [R1+0x3550], R12 ;  /* 0x0035500c01007387 */ /* 0x0003e20000100a00 */
[----:B------:R-:W2:Y:S02]  /*5b2f0*/  LDL.LU R24, [R1+0x3d0] ;  /* 0x0003d00001187983 */ /* 0x000ea40000300800 */
[----:B------:R-:W2:Y:S01]  /*5b300*/  LDL.LU R25, [R1+0x3d4] ;  /* 0x0003d40001197983 */ /* 0x000ea20000300800 */
[----:B0-----:R-:W3:Y:S01]  /*5b310*/  LDL.LU R26, [R1+0x3d8] ;  /* 0x0003d800011a7983 */ /* 0x001ee20000300800 */
[----:B------:R-:W3:Y:S03]  /*5b320*/  LDL.LU R27, [R1+0x3dc] ;  /* 0x0003dc00011b7983 */ /* 0x000ee60000300800 */
[----:B-1----:R-:W4:Y:S01]  /*5b330*/  LDL.LU R12, [R1+0x420] ;  /* 0x00042000010c7983 */ /* 0x002f220000300800 */
[----:B------:R-:W4:Y:S02]  /*5b340*/  LDL.LU R13, [R1+0x424] ;  /* 0x00042400010d7983 */ /* 0x000f240000300800 */
[----:B------:R-:W4:Y:S02]  /*5b350*/  LDL.LU R14, [R1+0x428] ;  /* 0x00042800010e7983 */ /* 0x000f240000300800 */
[----:B------:R-:W4:Y:S01]  /*5b360*/  LDL.LU R15, [R1+0x42c] ;  /* 0x00042c00010f7983 */ /* 0x000f220000300800 */
[----:B------:R-:W2:Y:S01]  /*5b370*/  LDL.LU R8, [R1+0x3f0] ;  /* 0x0003f00001087983 */ /* 0x000ea20000300800 */
        /* <DEDUP_REMOVED lines=9> */
[----:B------:R-:W3:Y:S01]  /*5b410*/  LDL.LU R20, [R1+0x410] ;  /* 0x0004100001147983 */ /* 0x000ee20000300800 */
[----:B------:R-:W3:Y:S02]  /*5b420*/  LDL.LU R21, [R1+0x414] ;  /* 0x0004140001157983 */ /* 0x000ee40000300800 */
[----:B------:R-:W3:Y:S02]  /*5b430*/  LDL.LU R22, [R1+0x418] ;  /* 0x0004180001167983 */ /* 0x000ee40000300800 */
[----:B------:R-:W3:Y:S01]  /*5b440*/  LDL.LU R23, [R1+0x41c] ;  /* 0x00041c0001177983 */ /* 0x000ee20000300800 */
[----:B--2---:R0:W-:Y:S01]  /*5b450*/  STL.64 [R1+0x3540], R10 ;  /* 0x0035400a01007387 */ /* 0x0041e20000100a00 */
[----:B------:R-:W-:Y:S03]  /*5b460*/  STL.64 [R1+0x3538], R8 ;  /* 0x0035380801007387 */ /* 0x000fe60000100a00 */
[----:B0-----:R-:W4:Y:S01]  /*5b470*/  LDL.64 R10, [R1+0x148] ;  /* 0x00014800010a7983 */ /* 0x001f220000100a00 */
[----:B---3--:R0:W-:Y:S02]  /*5b480*/  STL.64 [R1+0x3500], R26 ;  /* 0x0035001a01007387 */ /* 0x0081e40000100a00 */
[----:B------:R-:W-:Y:S01]  /*5b490*/  STL.64 [R1+0x34f8], R24 ;  /* 0x0034f81801007387 */ /* 0x000fe20000100a00 */
[----:B0-----:R-:W2:Y:S04]  /*5b4a0*/  LDL.64 R26, [R1+0x108] ;  /* 0x00010800011a7983 */ /* 0x001ea80000100a00 */
[----:B--2---:R0:W-:Y:S04]  /*5b4b0*/  STL.64 [R1+0x3510], R26 ;  /* 0x0035101a01007387 */ /* 0x0041e80000100a00 */
[----:B0-----:R-:W2:Y:S04]  /*5b4c0*/  LDL.64 R26, [R1+0x118] ;  /* 0x00011800011a7983 */ /* 0x001ea80000100a00 */
[----:B--2---:R0:W-:Y:S04]  /*5b4d0*/  STL.64 [R1+0x3530], R26 ;  /* 0x0035301a01007387 */ /* 0x0041e80000100a00 */
[----:B0-----:R-:W2:Y:S01]  /*5b4e0*/  LDL.64 R26, [R1+0x128] ;  /* 0x00012800011a7983 */ /* 0x001ea20000100a00 */
[----:B----4-:R-:W-:Y:S03]  /*5b4f0*/  HMMA.16816.F32.BF16 R12, R4, R10, R12 ;  /* 0x0000000a040c723c */ /* 0x010fe6000004180c */
[----:B--2---:R0:W-:Y:S01]  /*5b500*/  STL.64 [R1+0x3548], R26 ;  /* 0x0035481a01007387 */ /* 0x0041e20000100a00 */
[----:B------:R-:W2:Y:S03]  /*5b510*/  LDL.64 R18, [R1+0xf8] ;  /* 0x0000f80001127983 */ /* 0x000ea60000100a00 */
[----:B0-----:R-:W3:Y:S04]  /*5b520*/  LDL.64 R26, [R1+0x138] ;  /* 0x00013800011a7983 */ /* 0x001ee80000100a00 */
[----:B--2---:R0:W-:Y:S01]  /*5b530*/  STL.64 [R1+0x3508], R18 ;  /* 0x0035081201007387 */ /* 0x0041e20000100a00 */
[----:B------:R-:W2:Y:S02]  /*5b540*/  LDL.LU R16, [R1+0x3e0] ;  /* 0x0003e00001107983 */ /* 0x000ea40000300800 */
[----:B------:R-:W2:Y:S01]  /*5b550*/  LDL.LU R17, [R1+0x3e4] ;  /* 0x0003e40001117983 */ /* 0x000ea20000300800 */
[----:B0-----:R-:W2:Y:S01]  /*5b560*/  LDL.LU R18, [R1+0x3e8] ;  /* 0x0003e80001127983 */ /* 0x001ea20000300800 */
[----:B------:R-:W2:Y:S07]  /*5b570*/  LDL.LU R19, [R1+0x3ec] ;  /* 0x0003ec0001137983 */ /* 0x000eae0000300800 */
[----:B------:R0:W-:Y:S02]  /*5b580*/  STL.64 [R1+0x420], R12 ;  /* 0x0004200c01007387 */ /* 0x0001e40000100a00 */
[----:B------:R1:W-:Y:S01]  /*5b590*/  STL.64 [R1+0x428], R14 ;  /* 0x0004280e01007387 */ /* 0x0003e20000100a00 */
[----:B0-----:R-:W4:Y:S01]  /*5b5a0*/  LDL.LU.64 R12, [R1+0x3550] ;  /* 0x00355000010c7983 */ /* 0x001f220000300a00 */
[----:B-1----:R-:W-:-:S02]  /*5b5b0*/  IMAD.MOV.U32 R15, RZ, RZ, R10 ;  /* 0x000000ffff0f7224 */ /* 0x002fc400078e000a */
[----:B------:R-:W-:-:S05]  /*5b5c0*/  IMAD.MOV.U32 R14, RZ, RZ, R11 ;  /* 0x000000ffff0e7224 */ /* 0x000fca00078e000b */
[----:B------:R-:W-:Y:S01]  /*5b5d0*/  STL.64 [R1+0x34c8], R14 ;  /* 0x0034c80e01007387 */ /* 0x000fe20000100a00 */
[----:B---3--:R-:W-:Y:S03]  /*5b5e0*/  HMMA.16816.F32.BF16 R8, R4, R26, R20 ;  /* 0x0000001a0408723c */ /* 0x008fe60000041814 */
[----:B----4-:R0:W-:Y:S04]  /*5b5f0*/  STL.64 [R1+0x34c0], R12 ;  /* 0x0034c00c01007387 */ /* 0x0101e80000100a00 */
[----:B0-----:R-:W3:Y:S01]  /*5b600*/  LDL.LU R12, [R1+0x240] ;  /* 0x00024000010c7983 */ /* 0x001ee20000300800 */
[----:B------:R-:W3:Y:S02]  /*5b610*/  LDL.LU R13, [R1+0x244] ;  /* 0x00024400010d7983 */ /* 0x000ee40000300800 */
[----:B------:R-:W4:Y:S02]  /*5b620*/  LDL.LU R14, [R1+0x248] ;  /* 0x00024800010e7983 */ /* 0x000f240000300800 */
[----:B------:R-:W4:Y:S02]  /*5b630*/  LDL.LU R15, [R1+0x24c] ;  /* 0x00024c00010f7983 */ /* 0x000f240000300800 */
[----:B------:R-:W-:-:S02]  /*5b640*/  IMAD.MOV.U32 R21, RZ, RZ, R26 ;  /* 0x000000ffff157224 */ /* 0x000fc400078e001a */
[----:B------:R-:W-:Y:S01]  /*5b650*/  IMAD.MOV.U32 R22, RZ, RZ, R27 ;  /* 0x000000ffff167224 */ /* 0x000fe200078e001b */
[----:B----4-:R-:W-:Y:S01]  /*5b660*/  STL.64 [R1+0x34e0], R14 ;  /* 0x0034e00e01007387 */ /* 0x010fe20000100a00 */
[----:B---3--:R0:W-:Y:S03]  /*5b670*/  STL.64 [R1+0x34d8], R12 ;  /* 0x0034d80c01007387 */ /* 0x0081e60000100a00 */
[----:B0-----:R-:W3:Y:S01]  /*5b680*/  LDL.LU R12, [R1+0x3c0] ;  /* 0x0003c000010c7983 */ /* 0x001ee20000300800 */
[----:B------:R-:W3:Y:S02]  /*5b690*/  LDL.LU R13, [R1+0x3c4] ;  /* 0x0003c400010d7983 */ /* 0x000ee40000300800 */
[----:B------:R-:W3:Y:S02]  /*5b6a0*/  LDL.LU R14, [R1+0x3c8] ;  /* 0x0003c800010e7983 */ /* 0x000ee40000300800 */
[----:B------:R-:W4:Y:S02]  /*5b6b0*/  LDL.LU.64 R26, [R1+0x3548] ;  /* 0x00354800011a7983 */ /* 0x000f240000300a00 */
[----:B------:R-:W-:Y:S01]  /*5b6c0*/  IMAD.MOV.U32 R15, RZ, RZ, R29 ;  /* 0x000000ffff0f7224 */ /* 0x000fe200078e001d */
[----:B------:R-:W-:Y:S01]  /*5b6d0*/  STL.64 [R1+0x410], R8 ;  /* 0x0004100801007387 */ /* 0x000fe20000100a00 */
[----:B------:R0:W-:Y:S02]  /*5b6e0*/  STL [R1+0x418], R10 ;  /* 0x0004180a01007387 */ /* 0x0001e40000100800 */
[----:B------:R-:W-:-:S02]  /*5b6f0*/  IMAD.MOV.U32 R29, RZ, RZ, R11 ;  /* 0x000000ffff1d7224 */ /* 0x000fc400078e000b */
[----:B0-----:R-:W4:Y:S01]  /*5b700*/  LDL.LU.64 R10, [R1+0x3540] ;  /* 0x00354000010a7983 */ /* 0x001f220000300a00 */
[----:B------:R-:W4:Y:S02]  /*5b710*/  LDL.LU.64 R8, [R1+0x3538] ;  /* 0x0035380001087983 */ /* 0x000f240000300a00 */
[----:B------:R0:W-:Y:S01]  /*5b720*/  STL [R1+0x3190], R29 ;  /* 0x0031901d01007387 */ /* 0x0001e20000100800 */
[C---:B----4-:R-:W-:Y:S01]  /*5b730*/  HMMA.16816.F32.BF16 R8, R4.reuse, R26, R8 ;  /* 0x0000001a0408723c */ /* 0x050fe20000041808 */
[----:B------:R-:W-:Y:S02]  /*5b740*/  IMAD.MOV.U32 R20, RZ, RZ, R26 ;  /* 0x000000ffff147224 */ /* 0x000fe400078e001a */
[----:B0-----:R-:W-:Y:S02]  /*5b750*/  IMAD.MOV.U32 R29, RZ, RZ, R27 ;  /* 0x000000ffff1d7224 */ /* 0x001fe400078e001b */
[----:B------:R-:W4:Y:S11]  /*5b760*/  LDL.LU.64 R26, [R1+0x3530] ;  /* 0x00353000011a7983 */ /* 0x000f360000300a00 */
[----:B------:R-:W-:Y:S07]  /*5b770*/  @!UPT UIADD3 URZ, URZ, URZ, URZ ;  /* 0x0000003f3f3ff290 */ /* 0x000fee000fffe03f */
[----:B------:R-:W-:Y:S01]  /*5b780*/  STL.64 [R1+0x400], R8 ;  /* 0x0004000801007387 */ /* 0x000fe20000100a00 */
[----:B------:R0:W-:Y:S02]  /*5b790*/  STL [R1+0x408], R10 ;  /* 0x0004080a01007387 */ /* 0x0001e40000100800 */
[----:B------:R-:W-:Y:S02]  /*5b7a0*/  IMAD.MOV.U32 R28, RZ, RZ, R11 ;  /* 0x000000ffff1c7224 */ /* 0x000fe400078e000b */
[----:B0-----:R-:W2:Y:S01]  /*5b7b0*/  LDL.LU.64 R10, [R1+0x3528] ;  /* 0x00352800010a7983 */ /* 0x001ea20000300a00 */
[----:B------:R-:W2:Y:S02]  /*5b7c0*/  LDL.LU.64 R8, [R1+0x3520] ;  /* 0x0035200001087983 */ /* 0x000ea40000300a00 */
[----:B------:R4:W-:Y:S02]  /*5b7d0*/  STL [R1+0x3194], R28 ;  /* 0x0031941c01007387 */ /* 0x0009e40000100800 */
[----:B----4-:R-:W-:Y:S01]  /*5b7e0*/  IMAD.MOV.U32 R28, RZ, RZ, R27 ;  /* 0x000000ffff1c7224 */ /* 0x010fe200078e001b */
[C---:B--2---:R-:W-:Y:S11]  /*5b7f0*/  HMMA.16816.F32.BF16 R8, R4.reuse, R26, R8 ;  /* 0x0000001a0408723c */ /* 0x044ff60000041808 */
[----:B------:R-:W-:Y:S11]  /*5b800*/  @!UPT UIADD3 URZ, URZ, URZ, URZ ;  /* 0x0000003f3f3ff290 */ /* 0x000ff6000fffe03f */
[----:B------:R-:W-:Y:S01]  /*5b810*/  @!UPT UIADD3 URZ, URZ, URZ, URZ ;  /* 0x0000003f3f3ff290 */ /* 0x000fe2000fffe03f */
[----:B------:R0:W-:Y:S01]  /*5b820*/  STL.64 [R1+0x3f0], R8 ;  /* 0x0003f00801007387 */ /* 0x0001e20000100a00 */
[----:B------:R1:W-:Y:S02]  /*5b830*/  STL.64 [R1+0x3f8], R10 ;  /* 0x0003f80a01007387 */ /* 0x0003e40000100a00 */
[----:B0-----:R-:W-:Y:S01]  /*5b840*/  IMAD.MOV.U32 R9, RZ, RZ, R26 ;  /* 0x000000ffff097224 */ /* 0x001fe200078e001a */
[----:B-1----:R-:W2:Y:S01]  /*5b850*/  LDL.LU.64 R10, [R1+0x3518] ;  /* 0x00351800010a7983 */ /* 0x002ea20000300a00 */
[----:B------:R-:W4:Y:S02]  /*5b860*/  LDL.LU.64 R26, [R1+0x3510] ;  /* 0x00351000011a7983 */ /* 0x000f240000300a00 */
[C---:B----4-:R-:W-:Y:S01]  /*5b870*/  HMMA.16816.F32.BF16 R16, R4.reuse, R26, R16 ;  /* 0x0000001a0410723c */ /* 0x050fe20000041810 */
[----:B------:R-:W-:Y:S02]  /*5b880*/  IMAD.MOV.U32 R0, RZ, RZ, R26 ;  /* 0x000000ffff007224 */ /* 0x000fe400078e001a */
[----:B------:R-:W-:Y:S11]  /*5b890*/  IMAD.MOV.U32 R8, RZ, RZ, R27 ;  /* 0x000000ffff087224 */ /* 0x000ff600078e001b */
[----:B------:R-:W-:Y:S09]  /*5b8a0*/  @!UPT UIADD3 URZ, URZ, URZ, URZ ;  /* 0x0000003f3f3ff290 */ /* 0x000ff2000fffe03f */
[----:B------:R-:W-:Y:S01]  /*5b8b0*/  STL.64 [R1+0x3e0], R16 ;  /* 0x0003e01001007387 */ /* 0x000fe20000100a00 */
[----:B------:R0:W-:Y:S03]  /*5b8c0*/  STL.64 [R1+0x3e8], R18 ;  /* 0x0003e81201007387 */ /* 0x0001e60000100a00 */
[----:B0-----:R-:W4:Y:S01]  /*5b8d0*/  LDL.LU.64 R18, [R1+0x3508] ;  /* 0x0035080001127983 */ /* 0x001f220000300a00 */
[----:B------:R-:W4:Y:S02]  /*5b8e0*/  LDL.LU.64 R26, [R1+0x3500] ;  /* 0x00350000011a7983 */ /* 0x000f240000300a00 */
[----:B------:R-:W4:Y:S02]  /*5b8f0*/  LDL.LU.64 R24, [R1+0x34f8] ;  /* 0x0034f80001187983 */ /* 0x000f240000300a00 */
[C---:B----4-:R-:W-:Y:S11]  /*5b900*/  HMMA.16816.F32.BF16 R24, R4.reuse, R18, R24 ;  /* 0x000000120418723c */ /* 0x050ff60000041818 */
[----:B------:R-:W-:Y:S11]  /*5b910*/  @!UPT UIADD3 URZ, URZ, URZ, URZ ;  /* 0x0000003f3f3ff290 */ /* 0x000ff6000fffe03f */
[----:B------:R-:W-:Y:S01]  /*5b920*/  @!UPT UIADD3 URZ, URZ, URZ, URZ ;  /* 0x0000003f3f3ff290 */ /* 0x000fe2000fffe03f */
[----:B------:R-:W-:Y:S01]  /*5b930*/  STL.64 [R1+0x3d0], R24 ;  /* 0x0003d01801007387 */ /* 0x000fe20000100a00 */
[----:B------:R0:W-:Y:S03]  /*5b940*/  STL.64 [R1+0x3d8], R26 ;  /* 0x0003d81a01007387 */ /* 0x0001e60000100a00 */
[----:B0-----:R-:W3:Y:S01]  /*5b950*/  LDL.LU.64 R26, [R1+0x34f0] ;  /* 0x0034f000011a7983 */ /* 0x001ee20000300a00 */
[----:B------:R-:W-:Y:S02]  /*5b960*/  IMAD.MOV.U32 R23, RZ, RZ, R18 ;  /* 0x000000ffff177224 */ /* 0x000fe400078e0012 */
[----:B------:R-:W-:Y:S02]  /*5b970*/  IMAD.MOV.U32 R17, RZ, RZ, R19 ;  /* 0x000000ffff117224 */ /* 0x000fe400078e0013 */
[----:B------:R-:W4:Y:S01]  /*5b980*/  LDL.LU.64 R18, [R1+0x34e8] ;  /* 0x0034e80001127983 */ /* 0x000f220000300a00 */
        /* <DEDUP_REMOVED lines=9> */
[----:B----4-:R-:W-:Y:S01]  /*5ba20*/  STL.64 [R1+0x3448], R18 ;  /* 0x0034481201007387 */ /* 0x010fe20000100a00 */
[----:B------:R-:W-:Y:S01]  /*5ba30*/  STL [R1+0x3440], R16 ;  /* 0x0034401001007387 */ /* 0x000fe20000100800 */
[----:B---3--:R-:W-:Y:S03]  /*5ba40*/  HMMA.16816.F32.BF16 R4, R4, R26, R12 ;  /* 0x0000001a0404723c */ /* 0x008fe6000004180c */
[----:B------:R-:W3:Y:S01]  /*5ba50*/  LDL.LU.64 R14, [R1+0x34c8] ;  /* 0x0034c800010e7983 */ /* 0x000ee20000300a00 */
[----:B------:R-:W4:Y:S02]  /*5ba60*/  LDL.LU.64 R12, [R1+0x34c0] ;  /* 0x0034c000010c7983 */ /* 0x000f240000300a00 */
[----:B------:R-:W2:Y:S11]  /*5ba70*/  LDL.LU R27, [R1+0x34bc] ;  /* 0x0034bc00011b7983 */ /* 0x000eb60000300800 */
[----:B------:R-:W-:Y:S06]  /*5ba80*/  @!UPT UIADD3 URZ, URZ, URZ, URZ ;  /* 0x0000003f3f3ff290 */ /* 0x000fec000fffe03f */
[----:B------:R-:W-:Y:S01]  /*5ba90*/  STL.64 [R1+0x240], R4 ;  /* 0x0002400401007387 */ /* 0x000fe20000100a00 */
[----:B------:R-:W-:Y:S02]  /*5baa0*/  STL.64 [R1+0x248], R6 ;  /* 0x0002480601007387 */ /* 0x000fe40000100a00 */
[----:B------:R-:W3:Y:S02]  /*5bab0*/  LDL.LU R24, [R1+0x230] ;  /* 0x0002300001187983 */ /* 0x000ee40000300800 */
[----:B------:R-:W3:Y:S01]  /*5bac0*/  LDL.LU R25, [R1+0x234] ;  /* 0x0002340001197983 */ /* 0x000ee20000300800 */
[----:B------:R-:W3:Y:S04]  /*5bad0*/  LDL.LU R26, [R1+0x238] ;  /* 0x00023800011a7983 */ /* 0x000ee80000300800 */
[----:B--2---:R0:W1:Y:S04]  /*5bae0*/  LDSM.16.MT88.4 R4, [R27+0x21800] ;  /* 0x021800001b04783b */ /* 0x0040680000004200 */
[----:B0-----:R-:W3:Y:S04]  /*5baf0*/  LDL.LU R27, [R1+0x23c] ;  /* 0x00023c00011b7983 */ /* 0x001ee80000300800 */
[----:B---3--:R-:W-:Y:S01]  /*5bb00*/  STL.64 [R1+0x3358], R26 ;  /* 0x0033581a01007387 */ /* 0x008fe20000100a00 */
[----:B------:R0:W-:Y:S03]  /*5bb10*/  STL.64 [R1+0x3350], R24 ;  /* 0x0033501801007387 */ /* 0x0001e60000100a00 */
[----:B0-----:R-:W2:Y:S01]  /*5bb20*/  LDL.LU R24, [R1+0x2d0] ;  /* 0x0002d00001187983 */ /* 0x001ea20000300800 */
[----:B------:R-:W2:Y:S02]  /*5bb30*/  LDL.LU R25, [R1+0x2d4] ;  /* 0x0002d40001197983 */ /* 0x000ea40000300800 */
[----:B------:R-:W3:Y:S02]  /*5bb40*/  LDL.LU R26, [R1+0x2d8] ;  /* 0x0002d800011a7983 */ /* 0x000ee40000300800 */
[----:B------:R-:W3:Y:S02]  /*5bb50*/  LDL.LU R27, [R1+0x2dc] ;  /* 0x0002dc00011b7983 */ /* 0x000ee40000300800 */
[----:B---3--:R0:W-:Y:S01]  /*5bb60*/  STL.64 [R1+0x3368], R26 ;  /* 0x0033681a01007387 */ /* 0x0081e20000100a00 */
[----:B--2---:R-:W-:Y:S02]  /*5bb70*/  STL.64 [R1+0x3360], R24 ;  /* 0x0033601801007387 */ /* 0x004fe40000100a00 */
[----:B0-----:R-:W-:-:S02]  /*5bb80*/  IMAD.MOV.U32 R26, RZ, RZ, R23 ;  /* 0x000000ffff1a7224 */ /* 0x001fc400078e0017 */
[----:B------:R-:W-:Y:S01]  /*5bb90*/  IMAD.MOV.U32 R27, RZ, RZ, R17 ;  /* 0x000000ffff1b7224 */ /* 0x000fe200078e0011 */
[----:B------:R-:W2:Y:S01]  /*5bba0*/  LDL.LU R23, [R1+0x34b8] ;  /* 0x0034b80001177983 */ /* 0x000ea20000300800 */
[----:B------:R-:W3:Y:S03]  /*5bbb0*/  LDL.LU R17, [R1+0x34b4] ;  /* 0x0034b40001117983 */ /* 0x000ee60000300800 */
[----:B------:R0:W-:Y:S02]  /*5bbc0*/  STL.64 [R1+0x3378], R26 ;  /* 0x0033781a01007387 */ /* 0x0001e40000100a00 */
[----:B0-----:R-:W-:Y:S02]  /*5bbd0*/  IMAD.MOV.U32 R26, RZ, RZ, R0 ;  /* 0x000000ffff1a7224 */ /* 0x001fe400078e0000 */
[----:B------:R-:W-:Y:S01]  /*5bbe0*/  IMAD.MOV.U32 R27, RZ, RZ, R8 ;  /* 0x000000ffff1b7224 */ /* 0x000fe200078e0008 */
[----:B------:R-:W2:Y:S01]  /*5bbf0*/  LDL.LU R0, [R1+0x34b0] ;  /* 0x0034b00001007983 */ /* 0x000ea20000300800 */
[----:B------:R-:W2:Y:S03]  /*5bc00*/  LDL.LU R8, [R1+0x34ac] ;  /* 0x0034ac0001087983 */ /* 0x000ea60000300800 */
[----:B------:R-:W-:Y:S01]  /*5bc10*/  STL.64 [R1+0x3390], R26 ;  /* 0x0033901a01007387 */ /* 0x000fe20000100a00 */
[----:B-1----:R0:W-:Y:S02]  /*5bc20*/  STL.64 [R1+0x3240], R6 ;  /* 0x0032400601007387 */ /* 0x0021e40000100a00 */
[----:B------:R1:W-:Y:S01]  /*5bc30*/  STL.64 [R1+0x3238], R4 ;  /* 0x0032380401007387 */ /* 0x0003e20000100a00 */
[----:B0-----:R-:W2:Y:S01]  /*5bc40*/  LDL.LU.64 R6, [R1+0xd8] ;  /* 0x0000d80001067983 */ /* 0x001ea20000300a00 */
[----:B------:R-:W-:-:S02]  /*5bc50*/  IMAD.MOV.U32 R26, RZ, RZ, R9 ;  /* 0x000000ffff1a7224 */ /* 0x000fc400078e0009 */
[----:B------:R-:W-:Y:S01]  /*5bc60*/  IMAD.MOV.U32 R27, RZ, RZ, R28 ;  /* 0x000000ffff1b7224 */ /* 0x000fe200078e001c */
[----:B--2---:R0:W-:Y:S01]  /*5bc70*/  STL.64 [R1+0x3370], R6 ;  /* 0x0033700601007387 */ /* 0x0041e20000100a00 */
[----:B-1----:R-:W2:Y:S02]  /*5bc80*/  LDL.LU R4, [R1+0x2e0] ;  /* 0x0002e00001047983 */ /* 0x002ea40000300800 */
[----:B------:R-:W2:Y:S01]  /*5bc90*/  LDL.LU R5, [R1+0x2e4] ;  /* 0x0002e40001057983 */ /* 0x000ea20000300800 */
[----:B0-----:R-:W2:Y:S01]  /*5bca0*/  LDL.LU R6, [R1+0x2e8] ;  /* 0x0002e80001067983 */ /* 0x001ea20000300800 */
[----:B------:R-:W2:Y:S02]  /*5bcb0*/  LDL.LU R7, [R1+0x2ec] ;  /* 0x0002ec0001077983 */ /* 0x000ea40000300800 */
[----:B------:R-:W3:Y:S02]  /*5bcc0*/  LDL.LU R9, [R1+0x34a8] ;  /* 0x0034a80001097983 */ /* 0x000ee40000300800 */
[----:B------:R0:W-:Y:S02]  /*5bcd0*/  STL.64 [R1+0x33a8], R26 ;  /* 0x0033a81a01007387 */ /* 0x0001e40000100a00 */
[----:B0-----:R-:W-:-:S02]  /*5bce0*/  IMAD.MOV.U32 R26, RZ, RZ, R20 ;  /* 0x000000ffff1a7224 */ /* 0x001fc400078e0014 */
[----:B------:R-:W-:Y:S01]  /*5bcf0*/  IMAD.MOV.U32 R27, RZ, RZ, R29 ;  /* 0x000000ffff1b7224 */ /* 0x000fe200078e001d */
[----:B------:R-:W3:Y:S04]  /*5bd00*/  LDL.LU R20, [R1+0x34a4] ;  /* 0x0034a40001147983 */ /* 0x000ee80000300800 */
        /* <DEDUP_REMOVED lines=19> */
[----:B------:R-:W-:-:S05]  /*5be40*/  IMAD.MOV.U32 R27, RZ, RZ, R14 ;  /* 0x000000ffff1b7224 */ /* 0x000fca00078e000e */
        /* <DEDUP_REMOVED lines=8> */
[----:B------:R-:W-:Y:S02]  /*5bed0*/  IMAD.MOV.U32 R27, RZ, RZ, R12 ;  /* 0x000000ffff1b7224 */ /* 0x000fe400078e000c */
[----:B------:R-:W-:-:S03]  /*5bee0*/  IMAD.MOV.U32 R18, RZ, RZ, R23 ;  /* 0x000000ffff127224 */ /* 0x000fc600078e0017 */
[----:B------:R-:W-:Y:S01]  /*5bef0*/  STL.64 [R1+0x3408], R26 ;  /* 0x0034081a01007387 */ /* 0x000fe20000100a00 */
[----:B------:R-:W-:-:S03]  /*5bf00*/  IMAD.MOV.U32 R19, RZ, RZ, R2 ;  /* 0x000000ffff137224 */ /* 0x000fc600078e0002 */
[----:B--2---:R-:W-:Y:S01]  /*5bf10*/  STL.64 [R1+0x33d0], R6 ;  /* 0x0033d00601007387 */ /* 0x004fe20000100a00 */
[----:B------:R0:W-:Y:S03]  /*5bf20*/  STL.64 [R1+0x33c8], R4 ;  /* 0x0033c80401007387 */ /* 0x0001e60000100a00 */
[----:B0-----:R-:W2:Y:S01]  /*5bf30*/  LDL.LU R4, [R1+0x320] ;  /* 0x0003200001047983 */ /* 0x001ea20000300800 */
[----:B------:R-:W2:Y:S02]  /*5bf40*/  LDL.LU R5, [R1+0x324] ;  /* 0x0003240001057983 */ /* 0x000ea40000300800 */
[----:B------:R-:W4:Y:S02]  /*5bf50*/  LDL.LU R6, [R1+0x328] ;  /* 0x0003280001067983 */ /* 0x000f240000300800 */
[----:B------:R-:W4:Y:S01]  /*5bf60*/  LDL.LU R7, [R1+0x32c] ;  /* 0x00032c0001077983 */ /* 0x000f220000300800 */
[----:B------:R-:W2:Y:S01]  /*5bf70*/  LDL.LU R23, [R1+0x3498] ;  /* 0x0034980001177983 */ /* 0x000ea20000300800 */
[----:B------:R-:W2:Y:S02]  /*5bf80*/  LDL.LU R2, [R1+0x3494] ;  /* 0x0034940001027983 */ /* 0x000ea40000300800 */
[----:B------:R0:W-:Y:S02]  /*5bf90*/  STL.64 [R1+0x3460], R18 ;  /* 0x0034601201007387 */ /* 0x0001e40000100a00 */
[----:B------:R-:W2:Y:S01]  /*5bfa0*/  LDL.LU R12, [R1+0x380] ;  /* 0x00038000010c7983 */ /* 0x000ea20000300800 */
[----:B------:R-:W2:Y:S01]  /*5bfb0*/  LDL.LU R13, [R1+0x384] ;  /* 0x00038400010d7983 */ /* 0x000ea20000300800 */
[----:B------:R-:W2:Y:S02]  /*5bfc0*/  LDL.LU R14, [R1+0x388] ;  /* 0x00038800010e7983 */ /* 0x000ea40000300800 */
[----:B------:R-:W2:Y:S02]  /*5bfd0*/  LDL.LU R15, [R1+0x38c] ;  /* 0x00038c00010f7983 */ /* 0x000ea40000300800 */
[----:B0-----:R-:W-:-:S02]  /*5bfe0*/  IMAD.MOV.U32 R18, RZ, RZ, R0 ;  /* 0x000000ffff127224 */ /* 0x001fc400078e0000 */
[----:B---3--:R-:W-:Y:S01]  /*5bff0*/  IMAD.MOV.U32 R19, RZ, RZ, R17 ;  /* 0x000000ffff137224 */ /* 0x008fe200078e0011 */
        /* <DEDUP_REMOVED lines=13> */
[----:B------:R-:W2:Y:S02]  /*5c0d0*/  LDL.LU R15, [R1+0x3ac] ;  /* 0x0003ac00010f7983 */ /* 0x000ea40000300800 */
[----:B------:R-:W-:-:S02]  /*5c0e0*/  IMAD.MOV.U32 R26, RZ, RZ, R11 ;  /* 0x000000ffff1a7224 */ /* 0x000fc400078e000b */
[----:B------:R-:W-:Y:S02]  /*5c0f0*/  IMAD.MOV.U32 R27, RZ, RZ, R10 ;  /* 0x000000ffff1b7224 */ /* 0x000fe400078e000a */
[----:B------:R-:W-:Y:S02]  /*5c100*/  IMAD.MOV.U32 R19, RZ, RZ, R8 ;  /* 0x000000ffff137224 */ /* 0x000fe400078e0008 */
[----:B------:R-:W-:Y:S01]  /*5c110*/  IMAD.MOV.U32 R18, RZ, RZ, R9 ;  /* 0x000000ffff127224 */ /* 0x000fe200078e0009 */
[----:B--2---:R-:W-:Y:S01]  /*5c120*/  STL.64 [R1+0x3488], R14 ;  /* 0x0034880e01007387 */ /* 0x004fe20000100a00 */
[----:B------:R0:W-:Y:S03]  /*5c130*/  STL.64 [R1+0x3480], R12 ;  /* 0x0034800c01007387 */ /* 0x0001e60000100a00 */
        /* <DEDUP_REMOVED lines=8> */
[----:B------:R0:W-:Y:S01]  /*5c1c0*/  STL.64 [R1+0x3420], R26 ;  /* 0x0034201a01007387 */ /* 0x0001e20000100a00 */
[----:B------:R-:W2:Y:S02]  /*5c1d0*/  LDL.LU R24, [R1+0x360] ;  /* 0x0003600001187983 */ /* 0x000ea40000300800 */
[----:B------:R-:W2:Y:S01]  /*5c1e0*/  LDL.LU R25, [R1+0x364] ;  /* 0x0003640001197983 */ /* 0x000ea20000300800 */
[----:B0-----:R-:W2:Y:S01]  /*5c1f0*/  LDL.LU R26, [R1+0x368] ;  /* 0x00036800011a7983 */ /* 0x001ea20000300800 */
[----:B------:R-:W2:Y:S02]  /*5c200*/  LDL.LU R27, [R1+0x36c] ;  /* 0x00036c00011b7983 */ /* 0x000ea40000300800 */
[----:B----4-:R-:W-:Y:S02]  /*5c210*/  STL.64 [R1+0x33e8], R6 ;  /* 0x0033e80601007387 */ /* 0x010fe40000100a00 */
[----:B------:R0:W-:Y:S02]  /*5c220*/  STL.64 [R1+0x33e0], R4 ;  /* 0x0033e00401007387 */ /* 0x0001e40000100a00 */
[----:B0-----:R-:W4:Y:S01]  /*5c230*/  LDL.LU R4, [R1+0x330] ;  /* 0x0003300001047983 */ /* 0x001f220000300800 */
[----:B------:R-:W4:Y:S02]  /*5c240*/  LDL.LU R5, [R1+0x334] ;  /* 0x0003340001057983 */ /* 0x000f240000300800 */
[----:B------:R-:W2:Y:S02]  /*5c250*/  LDL.LU R6, [R1+0x338] ;  /* 0x0003380001067983 */ /* 0x000ea40000300800 */
[----:B------:R-:W2:Y:S02]  /*5c260*/  LDL.LU R7, [R1+0x33c] ;  /* 0x00033c0001077983 */ /* 0x000ea40000300800 */
[----:B--2---:R-:W-:Y:S01]  /*5c270*/  STL.64 [R1+0x3400], R6 ;  /* 0x0034000601007387 */ /* 0x004fe20000100a00 */
[----:B----4-:R0:W-:Y:S03]  /*5c280*/  STL.64 [R1+0x33f8], R4 ;  /* 0x0033f80401007387 */ /* 0x0101e60000100a00 */
[----:B0-----:R-:W2:Y:S01]  /*5c290*/  LDL.LU R4, [R1+0x340] ;  /* 0x0003400001047983 */ /* 0x001ea20000300800 */
[----:B------:R-:W2:Y:S02]  /*5c2a0*/  LDL.LU R5, [R1+0x344] ;  /* 0x0003440001057983 */ /* 0x000ea40000300800 */
[----:B------:R-:W4:Y:S02]  /*5c2b0*/  LDL.LU R6, [R1+0x348] ;  /* 0x0003480001067983 */ /* 0x000f240000300800 */
[----:B------:R-:W4:Y:S01]  /*5c2c0*/  LDL.LU R7, [R1+0x34c] ;  /* 0x00034c0001077983 */ /* 0x000f220000300800 */
[C---:B------:R-:W-:Y:S01]  /*5c2d0*/  HMMA.16816.F32.BF16 R16, R20.reuse, R18, R12 ;  /* 0x000000121410723c */ /* 0x040fe2000004180c */
[----:B----4-:R-:W-:Y:S01]  /*5c2e0*/  STL.64 [R1+0x3418], R6 ;  /* 0x0034180601007387 */ /* 0x010fe20000100a00 */
[----:B--2---:R0:W-:Y:S03]  /*5c2f0*/  STL.64 [R1+0x3410], R4 ;  /* 0x0034100401007387 */ /* 0x0041e60000100a00 */
[----:B0-----:R-:W2:Y:S01]  /*5c300*/  LDL.LU R4, [R1+0x350] ;  /* 0x0003500001047983 */ /* 0x001ea20000300800 */
[----:B------:R-:W2:Y:S02]  /*5c310*/  LDL.LU R5, [R1+0x354] ;  /* 0x0003540001057983 */ /* 0x000ea40000300800 */
[----:B------:R-:W2:Y:S02]  /*5c320*/  LDL.LU R6, [R1+0x358] ;  /* 0x0003580001067983 */ /* 0x000ea40000300800 */
[----:B------:R-:W2:Y:S01]  /*5c330*/  LDL.LU R7, [R1+0x35c] ;  /* 0x00035c0001077983 */ /* 0x000ea20000300800 */
[----:B------:R-:W4:Y:S01]  /*5c340*/  LDL.LU.64 R14, [R1+0x3488] ;  /* 0x00348800010e7983 */ /* 0x000f220000300a00 */
[----:B------:R-:W4:Y:S11]  /*5c350*/  LDL.LU.64 R12, [R1+0x3480] ;  /* 0x00348000010c7983 */ /* 0x000f360000300a00 */
[----:B------:R-:W-:Y:S02]  /*5c360*/  STL.64 [R1+0x3b0], R16 ;  /* 0x0003b01001007387 */ /* 0x000fe40000100a00 */
[----:B------:R0:W-:Y:S02]  /*5c370*/  STL.64 [R1+0x3b8], R18 ;  /* 0x0003b81201007387 */ /* 0x0001e40000100a00 */
[----:B0-----:R-:W4:Y:S02]  /*5c380*/  LDL.LU.64 R18, [R1+0x3478] ;  /* 0x0034780001127983 */ /* 0x001f240000300a00 */
[C---:B----4-:R-:W-:Y:S02]  /*5c390*/  HMMA.16816.F32.BF16 R16, R20.reuse, R18, R12 ;  /* 0x000000121410723c */ /* 0x050fe4000004180c */
[----:B------:R-:W4:Y:S01]  /*5c3a0*/  LDL.LU.64 R14, [R1+0x3470] ;  /* 0x00347000010e7983 */ /* 0x000f220000300a00 */
[----:B------:R-:W4:Y:S11]  /*5c3b0*/  LDL.LU.64 R12, [R1+0x3468] ;  /* 0x00346800010c7983 */ /* 0x000f360000300a00 */
[----:B------:R-:W-:Y:S09]  /*5c3c0*/  @!UPT UIADD3 URZ, URZ, URZ, URZ ;  /* 0x0000003f3f3ff290 */ /* 0x000ff2000fffe03f */
[----:B------:R-:W-:Y:S01]  /*5c3d0*/  STL.64 [R1+0x3a0], R16 ;  /* 0x0003a01001007387 */ /* 0x000fe20000100a00 */
        /* <DEDUP_REMOVED lines=8> */
[----:B0-----:R-:W4:Y:S01]  /*5c460*/  LDL.LU.64 R18, [R1+0x3448] ;  /* 0x0034480001127983 */ /* 0x001f220000300a00 */
[----:B------:R-:W2:Y:S01]  /*5c470*/  LDL.LU R16, [R1+0x3440] ;  /* 0x0034400001107983 */ /* 0x000ea20000300800 */
[C---:B----4-:R-:W-:Y:S11]  /*5c480*/  HMMA.16816.F32.BF16 R12, R20.reuse, R18, R12 ;  /* 0x00000012140c723c */ /* 0x050ff6000004180c */
[----:B------:R-:W-:Y:S11]  /*5c490*/  @!UPT UIADD3 URZ, URZ, URZ, URZ ;  /* 0x0000003f3f3ff290 */ /* 0x000ff6000fffe03f */
[----:B------:R-:W-:Y:S01]  /*5c4a0*/  @!UPT UIADD3 URZ, URZ, URZ, URZ ;  /* 0x0000003f3f3ff290 */ /* 0x000fe2000fffe03f */
[----:B------:R-:W-:Y:S01]  /*5c4b0*/  STL.64 [R1+0x380], R12 ;  /* 0x0003800c01007387 */ /* 0x000fe20000100a00 */
[----:B------:R0:W-:Y:S03]  /*5c4c0*/  STL.64 [R1+0x388], R14 ;  /* 0x0003880e01007387 */ /* 0x0001e60000100a00 */
[----:B0-----:R-:W4:Y:S01]  /*5c4d0*/  LDL.LU.64 R14, [R1+0x3438] ;  /* 0x00343800010e7983 */ /* 0x001f220000300a00 */
[----:B------:R-:W2:Y:S02]  /*5c4e0*/  LDL.LU.64 R12, [R1+0x3430] ;  /* 0x00343000010c7983 */ /* 0x000ea40000300a00 */
[----:B------:R-:W-:Y:S01]  /*5c4f0*/  STL.64 [R1+0x3330], R18 ;  /* 0x0033301201007387 */ /* 0x000fe20000100a00 */
[C---:B----4-:R-:W-:Y:S11]  /*5c500*/  HMMA.16816.F32.BF16 R8, R20.reuse, R14, R8 ;  /* 0x0000000e1408723c */ /* 0x050ff60000041808 */
[----:B------:R-:W-:Y:S11]  /*5c510*/  @!UPT UIADD3 URZ, URZ, URZ, URZ ;  /* 0x0000003f3f3ff290 */ /* 0x000ff6000fffe03f */
[----:B------:R-:W-:Y:S01]  /*5c520*/  @!UPT UIADD3 URZ, URZ, URZ, URZ ;  /* 0x0000003f3f3ff290 */ /* 0x000fe2000fffe03f */
[----:B------:R-:W-:Y:S01]  /*5c530*/  STL.64 [R1+0x370], R8 ;  /* 0x0003700801007387 */ /* 0x000fe20000100a00 */
[----:B------:R0:W-:Y:S03]  /*5c540*/  STL.64 [R1+0x378], R10 ;  /* 0x0003780a01007387 */ /* 0x0001e60000100a00 */
[----:B0-----:R-:W4:Y:S01]  /*5c550*/  LDL.LU.64 R10, [R1+0x3428] ;  /* 0x00342800010a7983 */ /* 0x001f220000300a00 */
[----:B------:R0:W-:Y:S02]  /*5c560*/  STL.64 [R1+0x3328], R14 ;  /* 0x0033280e01007387 */ /* 0x0001e40000100a00 */
[----:B--2---:R-:W-:Y:S01]  /*5c570*/  STL.64 [R1+0x3320], R12 ;  /* 0x0033200c01007387 */ /* 0x004fe20000100a00 */
[----:B0-----:R-:W2:Y:S01]  /*5c580*/  LDL.LU.64 R14, [R1+0x18] ;  /* 0x00001800010e7983 */ /* 0x001ea20000300a00 */
[C---:B----4-:R-:W-:Y:S03]  /*5c590*/  HMMA.16816.F32.BF16 R24, R20.reuse, R10, R24 ;  /* 0x0000000a1418723c */ /* 0x050fe60000041818 */
[----:B--2---:R0:W-:Y:S04]  /*5c5a0*/  STL.64 [R1+0x3338], R14 ;  /* 0x0033380e01007387 */ /* 0x0041e80000100a00 */
[----:B0-----:R-:W2:Y:S11]  /*5c5b0*/  LDL.LU.64 R14, [R1+0x28] ;  /* 0x00002800010e7983 */ /* 0x001eb60000300a00 */
[----:B------:R-:W-:Y:S05]  /*5c5c0*/  @!UPT UIADD3 URZ, URZ, URZ, URZ ;  /* 0x0000003f3f3ff290 */ /* 0x000fea000fffe03f */
[----:B------:R-:W-:Y:S02]  /*5c5d0*/  STL.64 [R1+0x360], R24 ;  /* 0x0003601801007387 */ /* 0x000fe40000100a00 */
[----:B------:R0:W-:Y:S02]  /*5c5e0*/  STL.64 [R1+0x368], R26 ;  /* 0x0003681a01007387 */ /* 0x0001e40000100a00 */
[----:B0-----:R-:W4:Y:S01]  /*5c5f0*/  LDL.LU.64 R26, [R1+0x3420] ;  /* 0x00342000011a7983 */ /* 0x001f220000300a00 */
[----:B------:R0:W-:Y:S02]  /*5c600*/  STL.64 [R1+0x3318], R10 ;  /* 0x0033180a01007387 */ /* 0x0001e40000100a00 */
[----:B------:R-:W2:Y:S02]  /*5c610*/  LDL.LU R8, [R1+0x210] ;  /* 0x0002100001087983 */ /* 0x000ea40000300800 */
[----:B------:R-:W2:Y:S01]  /*5c620*/  LDL.LU R9, [R1+0x214] ;  /* 0x0002140001097983 */ /* 0x000ea20000300800 */
[----:B0-----:R-:W2:Y:S01]  /*5c630*/  LDL.LU R10, [R1+0x218] ;  /* 0x00021800010a7983 */ /* 0x001ea20000300800 */
[----:B------:R-:W2:Y:S01]  /*5c640*/  LDL.LU R11, [R1+0x21c] ;  /* 0x00021c00010b7983 */ /* 0x000ea20000300800 */
        /* <DEDUP_REMOVED lines=49> */
[----:B----4-:R-:W-:Y:S02]  /*5c960*/  HMMA.16816.F32.BF16 R24, R20, R26, R4 ;  /* 0x0000001a1418723c */ /* 0x010fe40000041804 */
[----:B------:R-:W4:Y:S11]  /*5c970*/  LDL.LU.64 R6, [R1+0x3370] ;  /* 0x0033700001067983 */ /* 0x000f360000300a00 */
[----:B------:R-:W-:Y:S10]  /*5c980*/  @!UPT UIADD3 URZ, URZ, URZ, URZ ;  /* 0x0000003f3f3ff290 */ /* 0x000ff4000fffe03f */
[----:B------:R-:W-:Y:S01]  /*5c990*/  STL.64 [R1+0x2e0], R24 ;  /* 0x0002e01801007387 */ /* 0x000fe20000100a00 */
[----:B------:R0:W-:Y:S03]  /*5c9a0*/  STL.64 [R1+0x2e8], R26 ;  /* 0x0002e81a01007387 */ /* 0x0001e60000100a00 */
[----:B0-----:R-:W2:Y:S01]  /*5c9b0*/  LDL.LU.64 R26, [R1+0x3368] ;  /* 0x00336800011a7983 */ /* 0x001ea20000300a00 */
[----:B------:R-:W2:Y:S02]  /*5c9c0*/  LDL.LU.64 R24, [R1+0x3360] ;  /* 0x0033600001187983 */ /* 0x000ea40000300a00 */
[----:B------:R-:W-:Y:S02]  /*5c9d0*/  IMAD.MOV.U32 R18, RZ, RZ, R16 ;  /* 0x000000ffff127224 */ /* 0x000fe400078e0010 */
[----:B------:R-:W-:-:S07]  /*5c9e0*/  IMAD.MOV.U32 R19, RZ, RZ, R3 ;  /* 0x000000ffff137224 */ /* 0x000fce00078e0003 */
[C---:B--2---:R-:W-:Y:S01]  /*5c9f0*/  HMMA.16816.F32.BF16 R16, R20.reuse, R18, R24 ;  /* 0x000000121410723c */ /* 0x044fe20000041818 */
[----:B------:R-:W4:Y:S01]  /*5ca00*/  LDL.LU.64 R26, [R1+0x3358] ;  /* 0x00335800011a7983 */ /* 0x000f220000300a00 */
[----:B------:R-:W4:Y:S11]  /*5ca10*/  LDL.LU.64 R24, [R1+0x3350] ;  /* 0x0033500001187983 */ /* 0x000f360000300a00 */
[----:B------:R-:W-:Y:S10]  /*5ca20*/  @!UPT UIADD3 URZ, URZ, URZ, URZ ;  /* 0x0000003f3f3ff290 */ /* 0x000ff4000fffe03f */
[----:B------:R-:W-:Y:S01]  /*5ca30*/  STL.64 [R1+0x2d0], R16 ;  /* 0x0002d01001007387 */ /* 0x000fe20000100a00 */
[----:B------:R0:W-:Y:S03]  /*5ca40*/  STL.64 [R1+0x2d8], R18 ;  /* 0x0002d81201007387 */ /* 0x0001e60000100a00 */
[----:B0-----:R-:W2:Y:S01]  /*5ca50*/  LDL.LU.64 R18, [R1+0x8] ;  /* 0x0000080001127983 */ /* 0x001ea20000300a00 */
[----:B----4-:R-:W-:Y:S03]  /*5ca60*/  HMMA.16816.F32.BF16 R20, R20, R6, R24 ;  /* 0x000000061414723c */ /* 0x010fe60000041818 */
[----:B------:R-:W4:Y:S01]  /*5ca70*/  LDL.LU.64 R26, [R1+0x3348] ;  /* 0x00334800011a7983 */ /* 0x000f220000300a00 */
[----:B------:R-:W4:Y:S11]  /*5ca80*/  LDL.LU.64 R24, [R1+0x3340] ;  /* 0x0033400001187983 */ /* 0x000f360000300a00 */
[----:B------:R-:W-:Y:S08]  /*5ca90*/  @!UPT UIADD3 URZ, URZ, URZ, URZ ;  /* 0x0000003f3f3ff290 */ /* 0x000ff0000fffe03f */
[----:B------:R0:W-:Y:S01]  /*5caa0*/  STL.64 [R1+0x230], R20 ;  /* 0x0002301401007387 */ /* 0x0001e20000100a00 */
[----:B------:R1:W-:Y:S03]  /*5cab0*/  STL.64 [R1+0x238], R22 ;  /* 0x0002381601007387 */ /* 0x0003e60000100a00 */
[----:B0-----:R-:W2:Y:S01]  /*5cac0*/  LDL.LU R20, [R1+0x200] ;  /* 0x0002000001147983 */ /* 0x001ea20000300800 */
[----:B------:R-:W2:Y:S02]  /*5cad0*/  LDL.LU R21, [R1+0x204] ;  /* 0x0002040001157983 */ /* 0x000ea40000300800 */
[----:B-1----:R-:W2:Y:S02]  /*5cae0*/  LDL.LU R22, [R1+0x208] ;  /* 0x0002080001167983 */ /* 0x002ea40000300800 */
[----:B------:R-:W2:Y:S01]  /*5caf0*/  LDL.LU R23, [R1+0x20c] ;  /* 0x00020c0001177983 */ /* 0x000ea20000300800 */
[----:B------:R0:W-:Y:S01]  /*5cb00*/  STL.64 [R1+0x3250], R6 ;  /* 0x0032500601007387 */ /* 0x0001e20000100a00 */
[----:B------:R-:W4:Y:S02]  /*5cb10*/  LDL.LU R4, [R1+0x220] ;  /* 0x0002200001047983 */ /* 0x000f240000300800 */
[----:B------:R-:W4:Y:S01]  /*5cb20*/  LDL.LU R5, [R1+0x224] ;  /* 0x0002240001057983 */ /* 0x000f220000300800 */
[----:B0-----:R-:W4:Y:S01]  /*5cb30*/  LDL.LU R6, [R1+0x228] ;  /* 0x0002280001067983 */ /* 0x001f220000300800 */
[----:B------:R-:W4:Y:S02]  /*5cb40*/  LDL.LU R7, [R1+0x22c] ;  /* 0x00022c0001077983 */ /* 0x000f240000300800 */
[C---:B----4-:R-:W-:Y:S11]  /*5cb50*/  HMMA.16816.F32.BF16 R4, R24.reuse, R14, R4 ;  /* 0x0000000e1804723c */ /* 0x050ff60000041804 */
[----:B------:R-:W-:Y:S11]  /*5cb60*/  @!UPT UIADD3 URZ, URZ, URZ, URZ ;  /* 0x0000003f3f3ff290 */ /* 0x000ff6000fffe03f */
[----:B------:R-:W-:Y:S01]  /*5cb70*/  @!UPT UIADD3 URZ, URZ, URZ, URZ ;  /* 0x0000003f3f3ff290 */ /* 0x000fe2000fffe03f */
[----:B------:R0:W-:Y:S01]  /*5cb80*/  STL.64 [R1+0x220], R4 ;  /* 0x0002200401007387 */ /* 0x0001e20000100a00 */
[----:B------:R1:W-:Y:S02]  /*5cb90*/  STL.64 [R1+0x228], R6 ;  /* 0x0002280601007387 */ /* 0x0003e40000100a00 */
[----:B0-----:R-:W-:Y:S02]  /*5cba0*/  IMAD.MOV.U32 R5, RZ, RZ, R14 ;  /* 0x000000ffff057224 */ /* 0x001fe400078e000e */
[----:B------:R-:W-:Y:S02]  /*5cbb0*/  IMAD.MOV.U32 R4, RZ, RZ, R15 ;  /* 0x000000ffff047224 */ /* 0x000fe400078e000f */
[----:B------:R-:W4:Y:S02]  /*5cbc0*/  LDL.LU.64 R14, [R1+0x3338] ;  /* 0x00333800010e7983 */ /* 0x000f240000300a00 */
[----:B----4-:R-:W-:Y:S01]  /*5cbd0*/  HMMA.16816.F32.BF16 R8, R24, R14, R8 ;  /* 0x0000000e1808723c */ /* 0x010fe20000041808 */
[----:B-1----:R-:W-:-:S02]  /*5cbe0*/  IMAD.MOV.U32 R7, RZ, RZ, R14 ;  /* 0x000000ffff077224 */ /* 0x002fc400078e000e */
[----:B------:R-:W-:Y:S11]  /*5cbf0*/  IMAD.MOV.U32 R6, RZ, RZ, R15 ;  /* 0x000000ffff067224 */ /* 0x000ff600078e000f */
[----:B------:R-:W-:Y:S09]  /*5cc00*/  @!UPT UIADD3 URZ, URZ, URZ, URZ ;  /* 0x0000003f3f3ff290 */ /* 0x000ff2000fffe03f */
[----:B------:R0:W-:Y:S01]  /*5cc10*/  STL.64 [R1+0x210], R8 ;  /* 0x0002100801007387 */ /* 0x0001e20000100a00 */
[----:B------:R1:W-:Y:S03]  /*5cc20*/  STL.64 [R1+0x218], R10 ;  /* 0x0002180a01007387 */ /* 0x0003e60000100a00 */
[----:B0-----:R-:W4:Y:S01]  /*5cc30*/  LDL.LU R8, [R1+0x1e0] ;  /* 0x0001e00001087983 */ /* 0x001f220000300800 */
[----:B------:R-:W4:Y:S02]  /*5cc40*/  LDL.LU R9, [R1+0x1e4] ;  /* 0x0001e40001097983 */ /* 0x000f240000300800 */
[----:B-1----:R-:W4:Y:S02]  /*5cc50*/  LDL.LU R10, [R1+0x1e8] ;  /* 0x0001e800010a7983 */ /* 0x002f240000300800 */
[----:B------:R-:W4:Y:S01]  /*5cc60*/  LDL.LU R11, [R1+0x1ec] ;  /* 0x0001ec00010b7983 */ /* 0x000f220000300800 */
[----:B------:R-:W2:Y:S01]  /*5cc70*/  LDL.LU R12, [R1+0x1f0] ;  /* 0x0001f000010c7983 */ /* 0x000ea20000300800 */
[----:B------:R-:W2:Y:S02]  /*5cc80*/  LDL.LU R13, [R1+0x1f4] ;  /* 0x0001f400010d7983 */ /* 0x000ea40000300800 */
[----:B------:R-:W2:Y:S02]  /*5cc90*/  LDL.LU R14, [R1+0x1f8] ;  /* 0x0001f800010e7983 */ /* 0x000ea40000300800 */
[----:B------:R-:W2:Y:S01]  /*5cca0*/  LDL.LU R15, [R1+0x1fc] ;  /* 0x0001fc00010f7983 */ /* 0x000ea20000300800 */
[----:B------:R0:W-:Y:S01]  /*5ccb0*/  STL.64 [R1+0x32b8], R6 ;  /* 0x0032b80601007387 */ /* 0x0001e20000100a00 */
[----:B------:R-:W-:Y:S03]  /*5ccc0*/  STL.64 [R1+0x32b0], R4 ;  /* 0x0032b00401007387 */ /* 0x000fe60000100a00 */
[----:B0-----:R-:W2:Y:S04]  /*5ccd0*/  LDL.LU.64 R6, [R1+0x138] ;  /* 0x0001380001067983 */ /* 0x001ea80000300a00 */
[----:B--2---:R0:W-:Y:S04]  /*5cce0*/  STL.64 [R1+0x32c8], R6 ;  /* 0x0032c80601007387 */ /* 0x0041e80000100a00 */
[----:B0-----:R-:W2:Y:S04]  /*5ccf0*/  LDL.LU.64 R6, [R1+0x148] ;  /* 0x0001480001067983 */ /* 0x001ea80000300a00 */
[----:B--2---:R0:W-:Y:S04]  /*5cd00*/  STL.64 [R1+0x32e0], R6 ;  /* 0x0032e00601007387 */ /* 0x0041e80000100a00 */
[----:B0-----:R-:W2:Y:S01]  /*5cd10*/  LDL.LU.64 R6, [R1+0x158] ;  /* 0x0001580001067983 */ /* 0x001ea20000300a00 */
[----:B------:R-:W-:Y:S03]  /*5cd20*/  HMMA.16816.F32.BF16 R20, R24, R18, R20 ;  /* 0x000000121814723c */ /* 0x000fe60000041814 */
[----:B--2---:R0:W-:Y:S04]  /*5cd30*/  STL.64 [R1+0x32f8], R6 ;  /* 0x0032f80601007387 */ /* 0x0041e80000100a00 */
[----:B0-----:R-:W2:Y:S04]  /*5cd40*/  LDL.LU.64 R6, [R1+0x38] ;  /* 0x0000380001067983 */ /* 0x001ea80000300a00 */
[----:B--2---:R0:W-:Y:S01]  /*5cd50*/  STL.64 [R1+0x3310], R6 ;  /* 0x0033100601007387 */ /* 0x0041e20000100a00 */
[----:B------:R-:W2:Y:S02]  /*5cd60*/  LDL.LU R4, [R1+0x1d0] ;  /* 0x0001d00001047983 */ /* 0x000ea40000300800 */
[----:B------:R-:W2:Y:S01]  /*5cd70*/  LDL.LU R5, [R1+0x1d4] ;  /* 0x0001d40001057983 */ /* 0x000ea20000300800 */
[----:B0-----:R-:W2:Y:S01]  /*5cd80*/  LDL.LU R6, [R1+0x1d8] ;  /* 0x0001d80001067983 */ /* 0x001ea20000300800 */
[----:B------:R-:W2:Y:S07]  /*5cd90*/  LDL.LU R7, [R1+0x1dc] ;  /* 0x0001dc0001077983 */ /* 0x000eae0000300800 */
[----:B------:R0:W-:Y:S02]  /*5cda0*/  STL.64 [R1+0x200], R20 ;  /* 0x0002001401007387 */ /* 0x0001e40000100a00 */
[----:B------:R-:W-:Y:S02]  /*5cdb0*/  STL.64 [R1+0x208], R22 ;  /* 0x0002081601007387 */ /* 0x000fe40000100a00 */
[----:B0-----:R-:W-:-:S02]  /*5cdc0*/  IMAD.MOV.U32 R21, RZ, RZ, R18 ;  /* 0x000000ffff157224 */ /* 0x001fc400078e0012 */
[----:B------:R-:W-:Y:S02]  /*5cdd0*/  IMAD.MOV.U32 R20, RZ, RZ, R19 ;  /* 0x000000ffff147224 */ /* 0x000fe400078e0013 */
[----:B------:R-:W2:Y:S03]  /*5cde0*/  LDL.LU.64 R18, [R1+0x3330] ;  /* 0x0033300001127983 */ /* 0x000ea60000300a00 */
[----:B------:R0:W-:Y:S02]  /*5cdf0*/  STL.64 [R1+0x32c0], R20 ;  /* 0x0032c01401007387 */ /* 0x0001e40000100a00 */
        /* <DEDUP_REMOVED lines=36> */
[C---:B----4-:R-:W-:Y:S11]  /*5d040*/  HMMA.16816.F32.BF16 R4, R24.reuse, R10, R4 ;  /* 0x0000000a1804723c */ /* 0x050ff60000041804 */
[----:B------:R-:W-:Y:S11]  /*5d050*/  @!UPT UIADD3 URZ, URZ, URZ, URZ ;  /* 0x0000003f3f3ff290 */ /* 0x000ff6000fffe03f */
[----:B------:R-:W-:Y:S01]  /*5d060*/  @!UPT UIADD3 URZ, URZ, URZ, URZ ;  /* 0x0000003f3f3ff290 */ /* 0x000fe2000fffe03f */
[----:B------:R-:W-:Y:S01]  /*5d070*/  STL.64 [R1+0x4f0], R4 ;  /* 0x0004f00401007387 */ /* 0x000fe20000100a00 */
[----:B------:R0:W-:Y:S03]  /*5d080*/  STL.64 [R1+0x4f8], R6 ;  /* 0x0004f80601007387 */ /* 0x0001e60000100a00 */
[----:B0-----:R-:W4:Y:S02]  /*5d090*/  LDL.LU.64 R6, [R1+0x3310] ;  /* 0x0033100001067983 */ /* 0x001f240000300a00 */
        /* <DEDUP_REMOVED lines=9> */
[----:B------:R-:W-:Y:S01]  /*5d130*/  STL.64 [R1+0x31e8], R18 ;  /* 0x0031e81201007387 */ /* 0x000fe20000100a00 */
[----:B------:R0:W-:Y:S04]  /*5d140*/  STL.64 [R1+0x31e0], R16 ;  /* 0x0031e01001007387 */ /* 0x0001e80000100a00 */
[----:B0-----:R-:W2:Y:S01]  /*5d150*/  LDL.LU R16, [R1+0x180] ;  /* 0x0001800001107983 */ /* 0x001ea20000300800 */
[----:B------:R-:W2:Y:S02]  /*5d160*/  LDL.LU R17, [R1+0x184] ;  /* 0x0001840001117983 */ /* 0x000ea40000300800 */
[----:B------:R-:W2:Y:S02]  /*5d170*/  LDL.LU R18, [R1+0x188] ;  /* 0x0001880001127983 */ /* 0x000ea40000300800 */
[----:B------:R-:W2:Y:S01]  /*5d180*/  LDL.LU R19, [R1+0x18c] ;  /* 0x00018c0001137983 */ /* 0x000ea20000300800 */
[----:B----4-:R-:W-:Y:S01]  /*5d190*/  HMMA.16816.F32.BF16 R20, R24, R6, R20 ;  /* 0x000000061814723c */ /* 0x010fe20000041814 */
[----:B------:R-:W-:-:S02]  /*5d1a0*/  IMAD.MOV.U32 R8, RZ, RZ, R6 ;  /* 0x000000ffff087224 */ /* 0x000fc400078e0006 */
[----:B------:R-:W-:Y:S11]  /*5d1b0*/  IMAD.MOV.U32 R9, RZ, RZ, R7 ;  /* 0x000000ffff097224 */ /* 0x000ff600078e0007 */
[----:B------:R-:W-:Y:S09]  /*5d1c0*/  @!UPT UIADD3 URZ, URZ, URZ, URZ ;  /* 0x0000003f3f3ff290 */ /* 0x000ff2000fffe03f */
[----:B------:R-:W-:Y:S01]  /*5d1d0*/  STL.64 [R1+0x560], R20 ;  /* 0x0005601401007387 */ /* 0x000fe20000100a00 */
[----:B------:R0:W-:Y:S03]  /*5d1e0*/  STL.64 [R1+0x568], R22 ;  /* 0x0005681601007387 */ /* 0x0001e60000100a00 */
[----:B0-----:R-:W4:Y:S01]  /*5d1f0*/  LDL.LU.64 R22, [R1+0x32f0] ;  /* 0x0032f00001167983 */ /* 0x001f220000300a00 */
[----:B------:R-:W4:Y:S02]  /*5d200*/  LDL.LU.64 R20, [R1+0x32e8] ;  /* 0x0032e80001147983 */ /* 0x000f240000300a00 */
[----:B------:R-:W4:Y:S02]  /*5d210*/  LDL.LU.64 R6, [R1+0x32e0] ;  /* 0x0032e00001067983 */ /* 0x000f240000300a00 */
[----:B------:R-:W-:Y:S01]  /*5d220*/  STL [R1+0x319c], R9 ;  /* 0x00319c0901007387 */ /* 0x000fe20000100800 */
[----:B------:R-:W-:Y:S01]  /*5d230*/  STL [R1+0x3198], R8 ;  /* 0x0031980801007387 */ /* 0x000fe20000100800 */
        /* <DEDUP_REMOVED lines=15> */
[----:B------:R0:W-:Y:S01]  /*5d330*/  STL.64 [R1+0x540], R20 ;  /* 0x0005401401007387 */ /* 0x0001e20000100a00 */
[----:B------:R1:W-:Y:S03]  /*5d340*/  STL.64 [R1+0x548], R22 ;  /* 0x0005481601007387 */ /* 0x0003e60000100a00 */
[----:B0-----:R-:W4:Y:S01]  /*5d350*/  LDL.LU.64 R20, [R1+0x32c0] ;  /* 0x0032c00001147983 */ /* 0x001f220000300a00 */
[----:B------:R-:W3:Y:S02]  /*5d360*/  LDL.LU.64 R6, [R1+0x32b8] ;  /* 0x0032b80001067983 */ /* 0x000ee40000300a00 */
[----:B------:R-:W3:Y:S02]  /*5d370*/  LDL.LU.64 R4, [R1+0x32b0] ;  /* 0x0032b00001047983 */ /* 0x000ee40000300a00 */
[----:B-1----:R-:W3:Y:S01]  /*5d380*/  LDL R23, [R1+0x694] ;  /* 0x0006940001177983 */ /* 0x002ee20000100800 */
[----:B--2---:R-:W-:Y:S01]  /*5d390*/  HMMA.16816.F32.BF16 R16, R24, R14, R16 ;  /* 0x0000000e1810723c */ /* 0x004fe20000041810 */
[----:B------:R-:W-:-:S02]  /*5d3a0*/  IMAD.MOV.U32 R29, RZ, RZ, R14 ;  /* 0x000000ffff1d7224 */ /* 0x000fc400078e000e */
[----:B------:R-:W-:Y:S01]  /*5d3b0*/  IMAD.MOV.U32 R9, RZ, RZ, R15 ;  /* 0x000000ffff097224 */ /* 0x000fe200078e000f */
[----:B---3--:R-:W-:Y:S01]  /*5d3c0*/  STL [R1+0x31cc], R23 ;  /* 0x0031cc1701007387 */ /* 0x008fe20000100800 */
[----:B------:R-:W-:Y:S02]  /*5d3d0*/  STL [R1+0x31ac], R28 ;  /* 0x0031ac1c01007387 */ /* 0x000fe40000100800 */
[----:B------:R-:W-:Y:S11]  /*5d3e0*/  STL [R1+0x31a8], R8 ;  /* 0x0031a80801007387 */ /* 0x000ff60000100800 */
[----:B------:R-:W-:Y:S05]  /*5d3f0*/  @!UPT UIADD3 URZ, URZ, URZ, URZ ;  /* 0x0000003f3f3ff290 */ /* 0x000fea000fffe03f */
[----:B------:R-:W-:Y:S01]  /*5d400*/  STL.64 [R1+0x530], R16 ;  /* 0x0005301001007387 */ /* 0x000fe20000100a00 */
[----:B------:R4:W-:Y:S01]  /*5d410*/  STL.64 [R1+0x538], R18 ;  /* 0x0005381201007387 */ /* 0x0009e20000100a00 */
[----:B------:R-:W2:Y:S02]  /*5d420*/  LDL.LU R12, [R1+0x60] ;  /* 0x00006000010c7983 */ /* 0x000ea40000300800 */
[----:B------:R-:W2:Y:S02]  /*5d430*/  LDL.LU R13, [R1+0x64] ;  /* 0x00006400010d7983 */ /* 0x000ea40000300800 */
[----:B------:R-:W3:Y:S01]  /*5d440*/  LDL.LU R14, [R1+0x68] ;  /* 0x00006800010e7983 */ /* 0x000ee20000300800 */
[----:B------:R-:W3:Y:S01]  /*5d450*/  LDL.LU R15, [R1+0x6c] ;  /* 0x00006c00010f7983 */ /* 0x000ee20000300800 */
[----:B----4-:R-:W-:Y:S02]  /*5d460*/  IMAD.MOV.U32 R18, RZ, RZ, R21 ;  /* 0x000000ffff127224 */ /* 0x010fe400078e0015 */
[----:B------:R-:W-:Y:S01]  /*5d470*/  IMAD.MOV.U32 R19, RZ, RZ, R20 ;  /* 0x000000ffff137224 */ /* 0x000fe200078e0014 */
[----:B---3--:R-:W-:Y:S01]  /*5d480*/  STL.64 [R1+0x31f8], R14 ;  /* 0x0031f80e01007387 */ /* 0x008fe20000100a00 */
[----:B--2---:R0:W-:Y:S03]  /*5d490*/  STL.64 [R1+0x31f0], R12 ;  /* 0x0031f00c01007387 */ /* 0x0041e60000100a00 */
[----:B------:R1:W-:Y:S01]  /*5d4a0*/  STL.64 [R1+0x3200], R18 ;  /* 0x0032001201007387 */ /* 0x0003e20000100a00 */
[----:B0-----:R-:W2:Y:S01]  /*5d4b0*/  LDL.LU R12, [R1+0x70] ;  /* 0x00007000010c7983 */ /* 0x001ea20000300800 */
[----:B------:R-:W2:Y:S02]  /*5d4c0*/  LDL.LU R13, [R1+0x74] ;  /* 0x00007400010d7983 */ /* 0x000ea40000300800 */
[----:B------:R-:W3:Y:S02]  /*5d4d0*/  LDL.LU R14, [R1+0x78] ;  /* 0x00007800010e7983 */ /* 0x000ee40000300800 */
[----:B------:R-:W3:Y:S02]  /*5d4e0*/  LDL.LU R15, [R1+0x7c] ;  /* 0x00007c00010f7983 */ /* 0x000ee40000300800 */
[----:B-1----:R-:W-:-:S02]  /*5d4f0*/  IMAD.MOV.U32 R18, RZ, RZ, R7 ;  /* 0x000000ffff127224 */ /* 0x002fc400078e0007 */
[----:B------:R-:W-:Y:S01]  /*5d500*/  IMAD.MOV.U32 R19, RZ, RZ, R6 ;  /* 0x000000ffff137224 */ /* 0x000fe200078e0006 */
[----:B---3--:R-:W-:Y:S01]  /*5d510*/  STL.64 [R1+0x3210], R14 ;  /* 0x0032100e01007387 */ /* 0x008fe20000100a00 */
[----:B--2---:R0:W-:Y:S03]  /*5d520*/  STL.64 [R1+0x3208], R12 ;  /* 0x0032080c01007387 */ /* 0x0041e60000100a00 */
[----:B------:R-:W-:Y:S01]  /*5d530*/  STL.64 [R1+0x3218], R18 ;  /* 0x0032181201007387 */ /* 0x000fe20000100a00 */
[----:B0-----:R-:W2:Y:S01]  /*5d540*/  LDL.LU R12, [R1+0x80] ;  /* 0x00008000010c7983 */ /* 0x001ea20000300800 */
[----:B------:R-:W2:Y:S02]  /*5d550*/  LDL.LU R13, [R1+0x84] ;  /* 0x00008400010d7983 */ /* 0x000ea40000300800 */
[----:B------:R-:W3:Y:S02]  /*5d560*/  LDL.LU R14, [R1+0x88] ;  /* 0x00008800010e7983 */ /* 0x000ee40000300800 */
[----:B------:R-:W3:Y:S01]  /*5d570*/  LDL.LU R15, [R1+0x8c] ;  /* 0x00008c00010f7983 */ /* 0x000ee20000300800 */
[----:B------:R-:W4:Y:S04]  /*5d580*/  LDL.LU.64 R6, [R1+0xe8] ;  /* 0x0000e80001067983 */ /* 0x000f280000300a00 */
[----:B----4-:R0:W-:Y:S01]  /*5d590*/  STL.64 [R1+0x3268], R6 ;  /* 0x0032680601007387 */ /* 0x0101e20000100a00 */
[----:B---3--:R-:W-:Y:S02]  /*5d5a0*/  STL.64 [R1+0x3228], R14 ;  /* 0x0032280e01007387 */ /* 0x008fe40000100a00 */
[----:B--2---:R-:W-:Y:S01]  /*5d5b0*/  STL.64 [R1+0x3220], R12 ;  /* 0x0032200c01007387 */ /* 0x004fe20000100a00 */
[----:B0-----:R-:W2:Y:S01]  /*5d5c0*/  LDL.LU.64 R6, [R1+0xf8] ;  /* 0x0000f80001067983 */ /* 0x001ea20000300a00 */
[----:B------:R-:W-:-:S02]  /*5d5d0*/  IMAD.MOV.U32 R18, RZ, RZ, R5 ;  /* 0x000000ffff127224 */ /* 0x000fc400078e0005 */
[----:B------:R-:W-:Y:S01]  /*5d5e0*/  IMAD.MOV.U32 R19, RZ, RZ, R4 ;  /* 0x000000ffff137224 */ /* 0x000fe200078e0004 */
[----:B--2---:R0:W-:Y:S04]  /*5d5f0*/  STL.64 [R1+0x3280], R6 ;  /* 0x0032800601007387 */ /* 0x0041e80000100a00 */
[----:B0-----:R-:W2:Y:S04]  /*5d600*/  LDL.LU.64 R6, [R1+0x108] ;  /* 0x0001080001067983 */ /* 0x001ea80000300a00 */
[----:B--2---:R0:W-:Y:S04]  /*5d610*/  STL.64 [R1+0x3298], R6 ;  /* 0x0032980601007387 */ /* 0x0041e80000100a00 */
[----:B0-----:R-:W2:Y:S01]  /*5d620*/  LDL.LU.64 R6, [R1+0x118] ;  /* 0x0001180001067983 */ /* 0x001ea20000300a00 */
[----:B------:R0:W-:Y:S02]  /*5d630*/  STL.64 [R1+0x3248], R18 ;  /* 0x0032481201007387 */ /* 0x0001e40000100a00 */
        /* <DEDUP_REMOVED lines=36> */
[----:B------:R-:W-:Y:S01]  /*5d880*/  STL [R1+0x31b4], R9 ;  /* 0x0031b40901007387 */ /* 0x000fe20000100800 */
        /* <DEDUP_REMOVED lines=43> */
[----:B--2---:R-:W-:Y:S01]  /*5db40*/  HMMA.16816.F32.BF16 R24, R24, R6, R16 ;  /* 0x000000061818723c */ /* 0x004fe20000041810 */
        /* <DEDUP_REMOVED lines=11> */
[----:B------:R-:W-:-:S02]  /*5dc00*/  IMAD.MOV.U32 R27, RZ, RZ, R0 ;  /* 0x000000ffff1b7224 */ /* 0x000fc400078e0000 */
[----:B------:R-:W3:Y:S01]  /*5dc10*/  LDL.LU R0, [R1+0x3230] ;  /* 0x0032300001007983 */ /* 0x000ee20000300800 */
[C---:B----4-:R-:W-:Y:S03]  /*5dc20*/  HMMA.16816.F32.BF16 R16, R4.reuse, R18, R12 ;  /* 0x000000120410723c */ /* 0x050fe6000004180c */
[----:B------:R-:W4:Y:S01]  /*5dc30*/  LDL.LU.64 R14, [R1+0x3228] ;  /* 0x00322800010e7983 */ /* 0x000f220000300a00 */
[----:B------:R-:W4:Y:S11]  /*5dc40*/  LDL.LU.64 R12, [R1+0x3220] ;  /* 0x00322000010c7983 */ /* 0x000f360000300a00 */
[----:B------:R-:W-:Y:S08]  /*5dc50*/  @!UPT UIADD3 URZ, URZ, URZ, URZ ;  /* 0x0000003f3f3ff290 */ /* 0x000ff0000fffe03f */
        /* <DEDUP_REMOVED lines=30> */
[----:B0-----:R-:W4:Y:S01]  /*5de40*/  LDL.LU R23, [R1+0x31cc] ;  /* 0x0031cc0001177983 */ /* 0x001f220000300800 */
[----:B--2---:R-:W-:Y:S11]  /*5de50*/  HMMA.16816.F32.BF16 R24, R4, R10, R24 ;  /* 0x0000000a0418723c */ /* 0x004ff60000041818 */
[----:B------:R-:W-:Y:S11]  /*5de60*/  @!UPT UIADD3 URZ, URZ, URZ, URZ ;  /* 0x0000003f3f3ff290 */ /* 0x000ff6000fffe03f */
[----:B------:R-:W-:Y:S01]  /*5de70*/  @!UPT UIADD3 URZ, URZ, URZ, URZ ;  /* 0x0000003f3f3ff290 */ /* 0x000fe2000fffe03f */
[----:B------:R-:W-:Y:S01]  /*5de80*/  STL.64 [R1+0x40], R24 ;  /* 0x0000401801007387 */ /* 0x000fe20000100a00 */
[----:B------:R-:W-:Y:S03]  /*5de90*/  STL.64 [R1+0x48], R26 ;  /* 0x0000481a01007387 */ /* 0x000fe60000100a00 */
[----:B----4-:R-:W0:Y:S02]  /*5dea0*/  LDSM.16.MT88.4 R24, [R23+0x22000] ;  /* 0x022000001718783b */ /* 0x010e240000004200 */
[----:B---3--:R-:W-:Y:S02]  /*5deb0*/  LDSM.16.M88.4 R20, [R0+0x2080] ;  /* 0x002080000014783b */ /* 0x008fe40000000200 */
[----:B0-----:R0:W-:Y:S02]  /*5dec0*/  STL.64 [R1+0x30b0], R26 ;  /* 0x0030b01a01007387 */ /* 0x0011e40000100a00 */
[----:B0-----:R-:W-:-:S02]  /*5ded0*/  IMAD.MOV.U32 R26, RZ, RZ, R17 ;  /* 0x000000ffff1a7224 */ /* 0x001fc400078e0011 */
[----:B------:R-:W-:Y:S02]  /*5dee0*/  IMAD.MOV.U32 R27, RZ, RZ, R16 ;  /* 0x000000ffff1b7224 */ /* 0x000fe400078e0010 */
[----:B------:R-:W0:Y:S04]  /*5def0*/  LDSM.16.M88.4 R16, [R0+0x80] ;  /* 0x000080000010783b */ /* 0x000e280000000200 */
[----:B------:R-:W-:Y:S04]  /*5df00*/  STL.64 [R1+0x30a8], R24 ;  /* 0x0030a81801007387 */ /* 0x000fe80000100a00 */
[----:B0-----:R-:W-:Y:S01]  /*5df10*/  STL.64 [R1+0x20], R16 ;  /* 0x0000201001007387 */ /* 0x001fe20000100a00 */
[----:B------:R-:W-:Y:S02]  /*5df20*/  STL.64 [R1+0x28], R18 ;  /* 0x0000281201007387 */ /* 0x000fe40000100a00 */
[----:B------:R-:W-:Y:S02]  /*5df30*/  STL.64 [R1+0x10], R20 ;  /* 0x0000101401007387 */ /* 0x000fe40000100a00 */
[----:B------:R-:W-:Y:S02]  /*5df40*/  STL.64 [R1+0x18], R22 ;  /* 0x0000181601007387 */ /* 0x000fe40000100a00 */
[----:B------:R-:W0:Y:S04]  /*5df50*/  LDSM.16.M88.4 R20, [R0+0x6080] ;  /* 0x006080000014783b */ /* 0x000e280000000200 */
[----:B------:R-:W1:Y:S04]  /*5df60*/  LDSM.16.M88.4 R16, [R0+0x4080] ;  /* 0x004080000010783b */ /* 0x000e680000000200 */
[----:B0-----:R-:W-:Y:S01]  /*5df70*/  STL [R1+0x2f6c], R22 ;  /* 0x002f6c1601007387 */ /* 0x001fe20000100800 */
[----:B-1----:R-:W-:Y:S02]  /*5df80*/  STL.64 [R1], R16 ;  /* 0x0000001001007387 */ /* 0x002fe40000100a00 */
[----:B------:R-:W-:Y:S02]  /*5df90*/  STL.64 [R1+0x8], R18 ;  /* 0x0000081201007387 */ /* 0x000fe40000100a00 */
[----:B------:R-:W0:Y:S04]  /*5dfa0*/  LDSM.16.M88.4 R16, [R0+0x8080] ;  /* 0x008080000010783b */ /* 0x000e280000000200 */
[----:B------:R-:W-:Y:S04]  /*5dfb0*/  STL [R1+0x2f68], R23 ;  /* 0x002f681701007387 */ /* 0x000fe80000100800 */
[----:B0-----:R-:W-:Y:S01]  /*5dfc0*/  STL [R1+0x2cac], R18 ;  /* 0x002cac1201007387 */ /* 0x001fe20000100800 */
[----:B------:R-:W-:Y:S02]  /*5dfd0*/  STL [R1+0x2ca8], R19 ;  /* 0x002ca81301007387 */ /* 0x000fe40000100800 */
[----:B------:R0:W-:Y:S02]  /*5dfe0*/  STL.64 [R1+0x3090], R16 ;  /* 0x0030901001007387 */ /* 0x0001e40000100a00 */
[----:B0-----:R-:W2:Y:S01]  /*5dff0*/  LDL.LU R16, [R1+0x490] ;  /* 0x0004900001107983 */ /* 0x001ea20000300800 */
[----:B------:R-:W-:-:S02]  /*5e000*/  IMAD.MOV.U32 R17, RZ, RZ, R13 ;  /* 0x000000ffff117224 */ /* 0x000fc400078e000d */
[----:B------:R-:W-:Y:S02]  /*5e010*/  IMAD.MOV.U32 R18, RZ, RZ, R12 ;  /* 0x000000ffff127224 */ /* 0x000fe400078e000c */
[----:B------:R-:W-:Y:S01]  /*5e020*/  IMAD.MOV.U32 R19, RZ, RZ, R2 ;  /* 0x000000ffff137224 */ /* 0x000fe200078e0002 */
[----:B------:R-:W0:Y:S04]  /*5e030*/  LDSM.16.M88.4 R12, [R0+0xa080] ;  /* 0x00a08000000c783b */ /* 0x000e280000000200 */
[----:B0-----:R-:W-:Y:S01]  /*5e040*/  STL [R1+0x2bfc], R14 ;  /* 0x002bfc0e01007387 */ /* 0x001fe20000100800 */
[----:B------:R-:W-:Y:S01]  /*5e050*/  STL [R1+0x2bf8], R15 ;  /* 0x002bf80f01007387 */ /* 0x000fe20000100800 */
[----:B--2---:R-:W-:Y:S02]  /*5e060*/  HMMA.16816.F32.BF16 R24, R4, R26, R16 ;  /* 0x0000001a0418723c */ /* 0x004fe40000041810 */
[----:B------:R-:W0:Y:S11]  /*5e070*/  LDSM.16.M88.4 R16, [R0+0xc080] ;  /* 0x00c080000010783b */ /* 0x000e360000000200 */
[----:B------:R-:W-:Y:S10]  /*5e080*/  @!UPT UIADD3 URZ, URZ, URZ, URZ ;  /* 0x0000003f3f3ff290 */ /* 0x000ff4000fffe03f */
[----:B------:R-:W-:Y:S01]  /*5e090*/  STL.64 [R1+0x4a0], R24 ;  /* 0x0004a01801007387 */ /* 0x000fe20000100a00 */
[----:B------:R-:W-:Y:S02]  /*5e0a0*/  STL.64 [R1+0x4a8], R26 ;  /* 0x0004a81a01007387 */ /* 0x000fe40000100a00 */
[----:B------:R-:W1:Y:S01]  /*5e0b0*/  LDSM.16.M88.4 R24, [R0+0xe080] ;  /* 0x00e080000018783b */ /* 0x000e620000000200 */
[----:B0-----:R-:W-:Y:S03]  /*5e0c0*/  STL.64 [R1+0x30], R16 ;  /* 0x0000301001007387 */ /* 0x001fe60000100a00 */
[----:B------:R-:W-:Y:S02]  /*5e0d0*/  STL.64 [R1+0x38], R18 ;  /* 0x0000381201007387 */ /* 0x000fe40000100a00 */
[----:B------:R-:W0:Y:S01]  /*5e0e0*/  LDSM.16.M88.4 R16, [R0+0x10080] ;  /* 0x010080000010783b */ /* 0x000e220000000200 */
[----:B-1----:R-:W-:Y:S03]  /*5e0f0*/  STL.64 [R1+0x1e0], R24 ;  /* 0x0001e01801007387 */ /* 0x002fe60000100a00 */
[----:B------:R-:W-:Y:S02]  /*5e100*/  STL.64 [R1+0x1e8], R26 ;  /* 0x0001e81a01007387 */ /* 0x000fe40000100a00 */
[----:B------:R-:W-:Y:S04]  /*5e110*/  LDSM.16.M88.4 R24, [R0+0x14080] ;  /* 0x014080000018783b */ /* 0x000fe80000000200 */
[----:B0-----:R-:W-:-:S02]  /*5e120*/  IMAD.MOV.U32 R15, RZ, RZ, R16 ;  /* 0x000000ffff0f7224 */ /* 0x001fc400078e0010 */
[----:B------:R-:W-:Y:S01]  /*5e130*/  IMAD.MOV.U32 R14, RZ, RZ, R17 ;  /* 0x000000ffff0e7224 */ /* 0x000fe200078e0011 */
[----:B------:R-:W-:Y:S01]  /*5e140*/  STL.64 [R1+0x1d0], R16 ;  /* 0x0001d01001007387 */ /* 0x000fe20000100a00 */
[----:B------:R-:W-:Y:S02]  /*5e150*/  STL.64 [R1+0x1d8], R18 ;  /* 0x0001d81201007387 */ /* 0x000fe40000100a00 */
[----:B------:R-:W-:Y:S01]  /*5e160*/  LDSM.16.M88.4 R16, [R0+0x16080] ;  /* 0x016080000010783b */ /* 0x000fe20000000200 */
[----:B------:R-:W-:Y:S03]  /*5e170*/  STL.64 [R1+0x3070], R14 ;  /* 0x0030700e01007387 */ /* 0x000fe60000100a00 */
[----:B------:R-:W-:Y:S02]  /*5e180*/  STL.64 [R1+0x3068], R12 ;  /* 0x0030680c01007387 */ /* 0x000fe40000100a00 */
[----:B------:R-:W0:Y:S02]  /*5e190*/  LDSM.16.M88.4 R12, [R0+0x12080] ;  /* 0x01208000000c783b */ /* 0x000e240000000200 */
[----:B0-----:R-:W-:Y:S02]  /*5e1a0*/  STL.64 [R1+0x1c0], R12 ;  /* 0x0001c00c01007387 */ /* 0x001fe40000100a00 */
[----:B------:R-:W-:Y:S02]  /*5e1b0*/  STL.64 [R1+0x1c8], R14 ;  /* 0x0001c80e01007387 */ /* 0x000fe40000100a00 */
[----:B------:R-:W0:Y:S04]  /*5e1c0*/  LDSM.16.M88.4 R12, [R0+0x18080] ;  /* 0x01808000000c783b */ /* 0x000e280000000200 */
[----:B------:R-:W-:Y:S01]  /*5e1d0*/  STL.64 [R1+0x1b0], R24 ;  /* 0x0001b01801007387 */ /* 0x000fe20000100a00 */
[----:B------:R-:W-:Y:S02]  /*5e1e0*/  STL.64 [R1+0x1b8], R26 ;  /* 0x0001b81a01007387 */ /* 0x000fe40000100a00 */
[----:B------:R-:W1:Y:S04]  /*5e1f0*/  LDSM.16.M88.4 R24, [R0+0x1a080] ;  /* 0x01a080000018783b */ /* 0x000e680000000200 */
[----:B------:R-:W-:Y:S02]  /*5e200*/  STL.64 [R1+0x1a0], R16 ;  /* 0x0001a01001007387 */ /* 0x000fe40000100a00 */
[----:B------:R-:W-:Y:S02]  /*5e210*/  STL.64 [R1+0x1a8], R18 ;  /* 0x0001a81201007387 */ /* 0x000fe40000100a00 */
[----:B------:R-:W2:Y:S04]  /*5e220*/  LDSM.16.M88.4 R16, [R0+0x1c080] ;  /* 0x01c080000010783b */ /* 0x000ea80000000200 */
[----:B0-----:R-:W-:Y:S01]  /*5e230*/  STL.64 [R1+0x190], R12 ;  /* 0x0001900c01007387 */ /* 0x001fe20000100a00 */
[----:B------:R-:W-:Y:S02]  /*5e240*/  STL.64 [R1+0x198], R14 ;  /* 0x0001980e01007387 */ /* 0x000fe40000100a00 */
[----:B------:R-:W0:Y:S04]  /*5e250*/  LDSM.16.M88.4 R12, [R0+0x1e080] ;  /* 0x01e08000000c783b */ /* 0x000e280000000200 */
[----:B-1----:R-:W-:Y:S01]  /*5e260*/  STL.64 [R1+0x180], R24 ;  /* 0x0001801801007387 */ /* 0x002fe20000100a00 */
[----:B------:R1:W-:Y:S01]  /*5e270*/  STL.64 [R1+0x188], R26 ;  /* 0x0001881a01007387 */ /* 0x0003e20000100a00 */
[----:B--2---:R2:W-:Y:S03]  /*5e280*/  STL.64 [R1+0x170], R16 ;  /* 0x0001701001007387 */ /* 0x0045e60000100a00 */
[----:B------:R3:W-:Y:S01]  /*5e290*/  STL.64 [R1+0x178], R18 ;  /* 0x0001781201007387 */ /* 0x0007e20000100a00 */
[----:B-1----:R-:W-:-:S02]  /*5e2a0*/  IMAD.MOV.U32 R26, RZ, RZ, R8 ;  /* 0x000000ffff1a7224 */ /* 0x002fc400078e0008 */
[----:B------:R-:W-:Y:S01]  /*5e2b0*/  IMAD.MOV.U32 R27, RZ, RZ, R28 ;  /* 0x000000ffff1b7224 */ /* 0x000fe200078e001c */
[----:B0-----:R-:W-:Y:S01]  /*5e2c0*/  STL.64 [R1+0x160], R12 ;  /* 0x0001600c01007387 */ /* 0x001fe20000100a00 */
[----:B------:R-:W-:Y:S02]  /*5e2d0*/  STL.64 [R1+0x168], R14 ;  /* 0x0001680e01007387 */ /* 0x000fe40000100a00 */
[----:B------:R-:W4:Y:S02]  /*5e2e0*/  LDL.LU R8, [R1+0x31c8] ;  /* 0x0031c80001087983 */ /* 0x000f240000300800 */
[----:B------:R-:W4:Y:S01]  /*5e2f0*/  LDL.LU R28, [R1+0x31c4] ;  /* 0x0031c400011c7983 */ /* 0x000f220000300800 */
[----:B------:R0:W-:Y:S01]  /*5e300*/  STL.64 [R1+0x30c0], R26 ;  /* 0x0030c01a01007387 */ /* 0x0001e20000100a00 */
[----:B--2---:R-:W2:Y:S02]  /*5e310*/  LDL.LU R16, [R1+0x2a0] ;  /* 0x0002a00001107983 */ /* 0x004ea40000300800 */
[----:B------:R-:W2:Y:S02]  /*5e320*/  LDL.LU R17, [R1+0x2a4] ;  /* 0x0002a40001117983 */ /* 0x000ea40000300800 */
[----:B---3--:R-:W3:Y:S01]  /*5e330*/  LDL.LU R18, [R1+0x2a8] ;  /* 0x0002a80001127983 */ /* 0x008ee20000300800 */
[----:B------:R-:W3:Y:S01]  /*5e340*/  LDL.LU R19, [R1+0x2ac] ;  /* 0x0002ac0001137983 */ /* 0x000ee20000300800 */
[----:B0-----:R-:W-:-:S02]  /*5e350*/  IMAD.MOV.U32 R26, RZ, RZ, R29 ;  /* 0x000000ffff1a7224 */ /* 0x001fc400078e001d */
[----:B------:R-:W-:Y:S01]  /*5e360*/  IMAD.MOV.U32 R27, RZ, RZ, R3 ;  /* 0x000000ffff1b7224 */ /* 0x000fe200078e0003 */
[----:B------:R-:W4:Y:S01]  /*5e370*/  LDL.LU R29, [R1+0x31c0] ;  /* 0x0031c000011d7983 */ /* 0x000f220000300800 */
[----:B------:R-:W4:Y:S03]  /*5e380*/  LDL.LU R3, [R1+0x31bc] ;  /* 0x0031bc0001037983 */ /* 0x000f260000300800 */
[----:B------:R-:W-:Y:S04]  /*5e390*/  STL.64 [R1+0x30d8], R26 ;  /* 0x0030d81a01007387 */ /* 0x000fe80000100a00 */
[----:B---3--:R-:W-:Y:S01]  /*5e3a0*/  STL.64 [R1+0x30a0], R18 ;  /* 0x0030a01201007387 */ /* 0x008fe20000100a00 */
[----:B--2---:R0:W-:Y:S03]  /*5e3b0*/  STL.64 [R1+0x3098], R16 ;  /* 0x0030981001007387 */ /* 0x0041e60000100a00 */
[----:B0-----:R-:W2:Y:S01]  /*5e3c0*/  LDL.64 R16, [R1+0x20] ;  /* 0x0000200001107983 */ /* 0x001ea20000100a00 */
[----:B----4-:R-:W-:-:S02]  /*5e3d0*/  IMAD.MOV.U32 R26, RZ, RZ, R8 ;  /* 0x000000ffff1a7224 */ /* 0x010fc400078e0008 */
[----:B------:R-:W-:Y:S01]  /*5e3e0*/  IMAD.MOV.U32 R27, RZ, RZ, R9 ;  /* 0x000000ffff1b7224 */ /* 0x000fe200078e0009 */
[----:B--2---:R0:W-:Y:S04]  /*5e3f0*/  STL.64 [R1+0x30b8], R16 ;  /* 0x0030b81001007387 */ /* 0x0041e80000100a00 */
[----:B0-----:R-:W2:Y:S01]  /*5e400*/  LDL.LU R16, [R1+0x2c0] ;  /* 0x0002c00001107983 */ /* 0x001ea20000300800 */
[----:B------:R-:W2:Y:S02]  /*5e410*/  LDL.LU R17, [R1+0x2c4] ;  /* 0x0002c40001117983 */ /* 0x000ea40000300800 */
[----:B------:R-:W3:Y:S02]  /*5e420*/  LDL.LU R18, [R1+0x2c8] ;  /* 0x0002c80001127983 */ /* 0x000ee40000300800 */
[----:B------:R-:W3:Y:S01]  /*5e430*/  LDL.LU R19, [R1+0x2cc] ;  /* 0x0002cc0001137983 */ /* 0x000ee20000300800 */
[----:B------:R-:W4:Y:S01]  /*5e440*/  LDL.LU R8, [R1+0x31b8] ;  /* 0x0031b80001087983 */ /* 0x000f220000300800 */
[----:B------:R-:W4:Y:S02]  /*5e450*/  LDL.LU R9, [R1+0x31b4] ;  /* 0x0031b40001097983 */ /* 0x000f240000300800 */
[----:B------:R0:W-:Y:S02]  /*5e460*/  STL.64 [R1+0x30f0], R26 ;  /* 0x0030f01a01007387 */ /* 0x0001e40000100a00 */
[----:B0-----:R-:W-:-:S02]  /*5e470*/  IMAD.MOV.U32 R26, RZ, RZ, R29 ;  /* 0x000000ffff1a7224 */ /* 0x001fc400078e001d */
[----:B------:R-:W-:Y:S01]  /*5e480*/  IMAD.MOV.U32 R27, RZ, RZ, R28 ;  /* 0x000000ffff1b7224 */ /* 0x000fe200078e001c */
[----:B------:R-:W4:Y:S01]  /*5e490*/  LDL.LU R29, [R1+0x31b0] ;  /* 0x0031b000011d7983 */ /* 0x000f220000300800 */
[----:B------:R-:W4:Y:S03]  /*5e4a0*/  LDL.LU R28, [R1+0x31ac] ;  /* 0x0031ac00011c7983 */ /* 0x000f260000300800 */
[----:B------:R-:W-:Y:S04]  /*5e4b0*/  STL.64 [R1+0x3108], R26 ;  /* 0x0031081a01007387 */ /* 0x000fe80000100a00 */
[----:B---3--:R-:W-:Y:S01]  /*5e4c0*/  STL.64 [R1+0x30d0], R18 ;  /* 0x0030d01201007387 */ /* 0x008fe20000100a00 */
[----:B--2---:R0:W-:Y:S03]  /*5e4d0*/  STL.64 [R1+0x30c8], R16 ;  /* 0x0030c81001007387 */ /* 0x0041e60000100a00 */
[----:B0-----:R-:W2:Y:S01]  /*5e4e0*/  LDL.LU R16, [R1+0x440] ;  /* 0x0004400001107983 */ /* 0x001ea20000300800 */
[----:B------:R-:W2:Y:S02]  /*5e4f0*/  LDL.LU R17, [R1+0x444] ;  /* 0x0004440001117983 */ /* 0x000ea40000300800 */
[----:B------:R-:W3:Y:S02]  /*5e500*/  LDL.LU R18, [R1+0x448] ;  /* 0x0004480001127983 */ /* 0x000ee40000300800 */
[----:B------:R-:W3:Y:S02]  /*5e510*/  LDL.LU R19, [R1+0x44c] ;  /* 0x00044c0001137983 */ /* 0x000ee40000300800 */
[----:B----4-:R-:W-:-:S02]  /*5e520*/  IMAD.MOV.U32 R26, RZ, RZ, R8 ;  /* 0x000000ffff1a7224 */ /* 0x010fc400078e0008 */
        /* <DEDUP_REMOVED lines=47> */
[----:B---3--:R-:W-:Y:S01]  /*5e820*/  STL.64 [R1+0x3148], R18 ;  /* 0x0031481201007387 */ /* 0x008fe20000100a00 */
[----:B--2---:R0:W-:Y:S03]  /*5e830*/  STL.64 [R1+0x3140], R16 ;  /* 0x0031401001007387 */ /* 0x0041e60000100a00 */
[----:B0-----:R-:W2:Y:S01]  /*5e840*/  LDL.LU R16, [R1+0x570] ;  /* 0x0005700001107983 */ /* 0x001ea20000300800 */
[----:B------:R-:W2:Y:S02]  /*5e850*/  LDL.LU R17, [R1+0x574] ;  /* 0x0005740001117983 */ /* 0x000ea40000300800 */
[----:B------:R-:W3:Y:S02]  /*5e860*/  LDL.LU R18, [R1+0x578] ;  /* 0x0005780001127983 */ /* 0x000ee40000300800 */
[----:B----4-:R-:W-:-:S02]  /*5e870*/  IMAD.MOV.U32 R19, RZ, RZ, R8 ;  /* 0x000000ffff137224 */ /* 0x010fc400078e0008 */
[----:B------:R-:W4:Y:S04]  /*5e880*/  LDL.LU R8, [R1+0x3180] ;  /* 0x0031800001087983 */ /* 0x000f280000300800 */
        /* <DEDUP_REMOVED lines=8> */
[----:B---3--:R-:W-:Y:S01]  /*5e910*/  STL.64 [R1+0x3178], R18 ;  /* 0x0031781201007387 */ /* 0x008fe20000100a00 */
[----:B--2---:R0:W-:Y:S03]  /*5e920*/  STL.64 [R1+0x3170], R16 ;  /* 0x0031701001007387 */ /* 0x0041e60000100a00 */
[----:B0-----:R-:W2:Y:S01]  /*5e930*/  LDL.LU R16, [R1+0x4d0] ;  /* 0x0004d00001107983 */ /* 0x001ea20000300800 */
[----:B------:R-:W2:Y:S02]  /*5e940*/  LDL.LU R17, [R1+0x4d4] ;  /* 0x0004d40001117983 */ /* 0x000ea40000300800 */
[----:B------:R-:W2:Y:S02]  /*5e950*/  LDL.LU R18, [R1+0x4d8] ;  /* 0x0004d80001127983 */ /* 0x000ea40000300800 */
[----:B------:R-:W-:Y:S01]  /*5e960*/  STL.64 [R1+0x3080], R22 ;  /* 0x0030801601007387 */ /* 0x000fe20000100a00 */
[----:B------:R0:W-:Y:S04]  /*5e970*/  STL.64 [R1+0x3078], R20 ;  /* 0x0030781401007387 */ /* 0x0001e80000100a00 */
[----:B0-----:R-:W3:Y:S01]  /*5e980*/  LDL.64 R20, [R1] ;  /* 0x0000000001147983 */ /* 0x001ee20000100a00 */
[----:B----4-:R-:W-:-:S02]  /*5e990*/  IMAD.MOV.U32 R19, RZ, RZ, R8 ;  /* 0x000000ffff137224 */ /* 0x010fc400078e0008 */
[----:B------:R-:W0:Y:S04]  /*5e9a0*/  LDSM.16.MT88.4 R8, [R9+0x22000] ;  /* 0x022000000908783b */ /* 0x000e280000004200 */
[----:B------:R-:W-:Y:S02]  /*5e9b0*/  IMAD.MOV.U32 R0, RZ, RZ, R15 ;  /* 0x000000ffff007224 */ /* 0x000fe400078e000f */
[----:B------:R-:W-:Y:S01]  /*5e9c0*/  IMAD.MOV.U32 R2, RZ, RZ, R14 ;  /* 0x000000ffff027224 */ /* 0x000fe200078e000e */
[C---:B--2---:R-:W-:Y:S01]  /*5e9d0*/  HMMA.16816.F32.BF16 R24, R4.reuse, R26, R16 ;  /* 0x0000001a0418723c */ /* 0x044fe20000041810 */
[----:B---3--:R1:W-:Y:S04]  /*5e9e0*/  STL.64 [R1+0x3088], R20 ;  /* 0x0030881401007387 */ /* 0x0083e80000100a00 */
[----:B-1----:R-:W2:Y:S01]  /*5e9f0*/  LDL.64 R20, [R1+0x10] ;  /* 0x0000100001147983 */ /* 0x002ea20000100a00 */
[----:B------:R-:W-:Y:S02]  /*5ea00*/  STL [R1+0x2c44], R0 ;  /* 0x002c440001007387 */ /* 0x000fe40000100800 */
[----:B------:R-:W-:Y:S02]  /*5ea10*/  STL [R1+0x2c40], R2 ;  /* 0x002c400201007387 */ /* 0x000fe40000100800 */
[----:B------:R-:W3:Y:S01]  /*5ea20*/  LDL.LU R12, [R1+0x280] ;  /* 0x00028000010c7983 */ /* 0x000ee20000300800 */
[----:B------:R-:W3:Y:S01]  /*5ea30*/  LDL.LU R13, [R1+0x284] ;  /* 0x00028400010d7983 */ /* 0x000ee20000300800 */
[----:B------:R-:W3:Y:S02]  /*5ea40*/  LDL.LU R14, [R1+0x288] ;  /* 0x00028800010e7983 */ /* 0x000ee40000300800 */
[----:B------:R-:W3:Y:S02]  /*5ea50*/  LDL.LU R15, [R1+0x28c] ;  /* 0x00028c00010f7983 */ /* 0x000ee40000300800 */
[----:B0-----:R-:W-:Y:S01]  /*5ea60*/  STL.64 [R1+0x2fb8], R10 ;  /* 0x002fb80a01007387 */ /* 0x001fe20000100a00 */
[----:B------:R0:W-:Y:S04]  /*5ea70*/  STL.64 [R1+0x2fb0], R8 ;  /* 0x002fb00801007387 */ /* 0x0001e80000100a00 */
[----:B0-----:R-:W4:Y:S01]  /*5ea80*/  LDL.LU R8, [R1+0x2b0] ;  /* 0x0002b00001087983 */ /* 0x001f220000300800 */
[----:B------:R-:W4:Y:S02]  /*5ea90*/  LDL.LU R9, [R1+0x2b4] ;  /* 0x0002b40001097983 */ /* 0x000f240000300800 */
[----:B------:R-:W4:Y:S02]  /*5eaa0*/  LDL.LU R10, [R1+0x2b8] ;  /* 0x0002b800010a7983 */ /* 0x000f240000300800 */
[----:B------:R-:W4:Y:S01]  /*5eab0*/  LDL.LU R11, [R1+0x2bc] ;  /* 0x0002bc00010b7983 */ /* 0x000f220000300800 */
[----:B------:R-:W2:Y:S01]  /*5eac0*/  LDL.LU.64 R18, [R1+0x3178] ;  /* 0x0031780001127983 */ /* 0x000ea20000300a00 */
[----:B------:R-:W2:Y:S02]  /*5ead0*/  LDL.LU.64 R16, [R1+0x3170] ;  /* 0x0031700001107983 */ /* 0x000ea40000300a00 */
[----:B------:R-:W-:Y:S02]  /*5eae0*/  STL.64 [R1+0x4d0], R24 ;  /* 0x0004d01801007387 */ /* 0x000fe40000100a00 */
[----:B------:R0:W-:Y:S02]  /*5eaf0*/  STL.64 [R1+0x4d8], R26 ;  /* 0x0004d81a01007387 */ /* 0x0001e40000100a00 */
        /* <DEDUP_REMOVED lines=50> */
[----:B--2---:R-:W-:Y:S02]  /*5ee20*/  HMMA.16816.F32.BF16 R4, R4, R26, R16 ;  /* 0x0000001a0404723c */ /* 0x004fe40000041810 */
[----:B------:R-:W4:Y:S01]  /*5ee30*/  LDL.LU.64 R16, [R1+0x30b8] ;  /* 0x0030b80001107983 */ /* 0x000f220000300a00 */
[----:B------:R-:W4:Y:S02]  /*5ee40*/  LDL.LU.64 R26, [R1+0x30b0] ;  /* 0x0030b000011a7983 */ /* 0x000f240000300a00 */
[----:B------:R-:W4:Y:S11]  /*5ee50*/  LDL.LU.64 R24, [R1+0x30a8] ;  /* 0x0030a80001187983 */ /* 0x000f360000300a00 */
[----:B------:R-:W-:Y:S07]  /*5ee60*/  @!UPT UIADD3 URZ, URZ, URZ, URZ ;  /* 0x0000003f3f3ff290 */ /* 0x000fee000fffe03f */
[----:B------:R0:W-:Y:S01]  /*5ee70*/  STL.64 [R1+0x2c0], R4 ;  /* 0x0002c00401007387 */ /* 0x0001e20000100a00 */
[----:B------:R1:W-:Y:S03]  /*5ee80*/  STL.64 [R1+0x2c8], R6 ;  /* 0x0002c80601007387 */ /* 0x0003e60000100a00 */
[----:B0-----:R-:W2:Y:S01]  /*5ee90*/  LDL.LU R4, [R1+0x260] ;  /* 0x0002600001047983 */ /* 0x001ea20000300800 */
[----:B------:R-:W2:Y:S02]  /*5eea0*/  LDL.LU R5, [R1+0x264] ;  /* 0x0002640001057983 */ /* 0x000ea40000300800 */
[----:B-1----:R-:W2:Y:S02]  /*5eeb0*/  LDL.LU R6, [R1+0x268] ;  /* 0x0002680001067983 */ /* 0x002ea40000300800 */
[----:B------:R-:W2:Y:S01]  /*5eec0*/  LDL.LU R7, [R1+0x26c] ;  /* 0x00026c0001077983 */ /* 0x000ea20000300800 */
[C---:B----4-:R-:W-:Y:S11]  /*5eed0*/  HMMA.16816.F32.BF16 R8, R24.reuse, R16, R8 ;  /* 0x000000101808723c */ /* 0x050ff60000041808 */
[----:B------:R-:W-:Y:S11]  /*5eee0*/  @!UPT UIADD3 URZ, URZ, URZ, URZ ;  /* 0x0000003f3f3ff290 */ /* 0x000ff6000fffe03f */
[----:B------:R-:W-:Y:S01]  /*5eef0*/  @!UPT UIADD3 URZ, URZ, URZ, URZ ;  /* 0x0000003f3f3ff290 */ /* 0x000fe2000fffe03f */
[----:B------:R-:W-:Y:S01]  /*5ef00*/  STL.64 [R1+0x2b0], R8 ;  /* 0x0002b00801007387 */ /* 0x000fe20000100a00 */
[----:B------:R0:W-:Y:S02]  /*5ef10*/  STL.64 [R1+0x2b8], R10 ;  /* 0x0002b80a01007387 */ /* 0x0001e40000100a00 */
[----:B------:R-:W4:Y:S02]  /*5ef20*/  LDL.LU.64 R18, [R1+0x30a0] ;  /* 0x0030a00001127983 */ /* 0x000f240000300a00 */
[----:B0-----:R-:W-:Y:S02]  /*5ef30*/  IMAD.MOV.U32 R11, RZ, RZ, R16 ;  /* 0x000000ffff0b7224 */ /* 0x001fe400078e0010 */
[----:B------:R-:W-:Y:S02]  /*5ef40*/  IMAD.MOV.U32 R10, RZ, RZ, R17 ;  /* 0x000000ffff0a7224 */ /* 0x000fe400078e0011 */
[----:B------:R-:W4:Y:S03]  /*5ef50*/  LDL.LU.64 R16, [R1+0x3098] ;  /* 0x0030980001107983 */ /* 0x000f260000300a00 */
[----:B------:R0:W-:Y:S02]  /*5ef60*/  STL [R1+0x3014], R10 ;  /* 0x0030140a01007387 */ /* 0x0001e40000100800 */
[----:B------:R1:W-:Y:S02]  /*5ef70*/  STL [R1+0x3010], R11 ;  /* 0x0030100b01007387 */ /* 0x0003e40000100800 */
[----:B------:R-:W2:Y:S01]  /*5ef80*/  LDL.LU R8, [R1+0x290] ;  /* 0x0002900001087983 */ /* 0x000ea20000300800 */
[----:B------:R-:W2:Y:S04]  /*5ef90*/  LDL.LU R9, [R1+0x294] ;  /* 0x0002940001097983 */ /* 0x000ea80000300800 */
[----:B0-----:R-:W2:Y:S01]  /*5efa0*/  LDL.LU R10, [R1+0x298] ;  /* 0x00029800010a7983 */ /* 0x001ea20000300800 */
[----:B-1----:R-:W2:Y:S01]  /*5efb0*/  LDL.LU R11, [R1+0x29c] ;  /* 0x00029c00010b7983 */ /* 0x002ea20000300800 */
[C---:B----4-:R-:W-:Y:S11]  /*5efc0*/  HMMA.16816.F32.BF16 R16, R24.reuse, R20, R16 ;  /* 0x000000141810723c */ /* 0x050ff60000041810 */
[----:B------:R-:W-:Y:S11]  /*5efd0*/  @!UPT UIADD3 URZ, URZ, URZ, URZ ;  /* 0x0000003f3f3ff290 */ /* 0x000ff6000fffe03f */
[----:B------:R-:W-:Y:S01]  /*5efe0*/  @!UPT UIADD3 URZ, URZ, URZ, URZ ;  /* 0x0000003f3f3ff290 */ /* 0x000fe2000fffe03f */
[----:B------:R0:W-:Y:S01]  /*5eff0*/  STL.64 [R1+0x2a0], R16 ;  /* 0x0002a01001007387 */ /* 0x0001e20000100a00 */
[----:B------:R1:W-:Y:S03]  /*5f000*/  STL.64 [R1+0x2a8], R18 ;  /* 0x0002a81201007387 */ /* 0x0003e60000100a00 */
[----:B0-----:R-:W4:Y:S01]  /*5f010*/  LDL.LU.64 R16, [R1+0x3090] ;  /* 0x0030900001107983 */ /* 0x001f220000300a00 */
[----:B-1----:R-:W-:Y:S02]  /*5f020*/  IMAD.MOV.U32 R19, RZ, RZ, R20 ;  /* 0x000000ffff137224 */ /* 0x002fe400078e0014 */
[----:B------:R-:W-:Y:S02]  /*5f030*/  IMAD.MOV.U32 R18, RZ, RZ, R21 ;  /* 0x000000ffff127224 */ /* 0x000fe400078e0015 */
[----:B------:R-:W2:Y:S02]  /*5f040*/  LDL.LU.64 R20, [R1+0x3088] ;  /* 0x0030880001147983 */ /* 0x000ea40000300a00 */
[C---:B--2---:R-:W-:Y:S11]  /*5f050*/  HMMA.16816.F32.BF16 R8, R24.reuse, R20, R8 ;  /* 0x000000141808723c */ /* 0x044ff60000041808 */
[----:B------:R-:W-:Y:S11]  /*5f060*/  @!UPT UIADD3 URZ, URZ, URZ, URZ ;  /* 0x0000003f3f3ff290 */ /* 0x000ff6000fffe03f */
[----:B------:R-:W-:Y:S01]  /*5f070*/  @!UPT UIADD3 URZ, URZ, URZ, URZ ;  /* 0x0000003f3f3ff290 */ /* 0x000fe2000fffe03f */
[----:B------:R-:W-:Y:S01]  /*5f080*/  STL.64 [R1+0x290], R8 ;  /* 0x0002900801007387 */ /* 0x000fe20000100a00 */
[----:B------:R0:W-:Y:S02]  /*5f090*/  STL.64 [R1+0x298], R10 ;  /* 0x0002980a01007387 */ /* 0x0001e40000100a00 */
[----:B------:R-:W2:Y:S02]  /*5f0a0*/  LDL.LU.64 R22, [R1+0x3080] ;  /* 0x0030800001167983 */ /* 0x000ea40000300a00 */
[----:B0-----:R-:W-:Y:S02]  /*5f0b0*/  IMAD.MOV.U32 R10, RZ, RZ, R20 ;  /* 0x000000ffff0a7224 */ /* 0x001fe400078e0014 */
[----:B------:R-:W-:Y:S02]  /*5f0c0*/  IMAD.MOV.U32 R11, RZ, RZ, R21 ;  /* 0x000000ffff0b7224 */ /* 0x000fe400078e0015 */
[----:B------:R-:W3:Y:S03]  /*5f0d0*/  LDL.LU.64 R20, [R1+0x3078] ;  /* 0x0030780001147983 */ /* 0x000ee60000300a00 */
[----:B------:R0:W-:Y:S02]  /*5f0e0*/  STL.64 [R1+0x3038], R10 ;  /* 0x0030380a01007387 */ /* 0x0001e40000100a00 */
[----:B------:R-:W4:Y:S02]  /*5f0f0*/  LDL.LU R8, [R1+0x270] ;  /* 0x0002700001087983 */ /* 0x000f240000300800 */
[----:B------:R-:W4:Y:S01]  /*5f100*/  LDL.LU R9, [R1+0x274] ;  /* 0x0002740001097983 */ /* 0x000f220000300800 */
[----:B0-----:R-:W4:Y:S01]  /*5f110*/  LDL.LU R10, [R1+0x278] ;  /* 0x00027800010a7983 */ /* 0x001f220000300800 */
[----:B---3--:R-:W-:Y:S11]  /*5f120*/  HMMA.16816.F32.BF16 R12, R24, R20, R12 ;  /* 0x00000014180c723c */ /* 0x008ff6000004180c */
[----:B------:R-:W-:Y:S11]  /*5f130*/  @!UPT UIADD3 URZ, URZ, URZ, URZ ;  /* 0x0000003f3f3ff290 */ /* 0x000ff6000fffe03f */
[----:B------:R-:W-:Y:S01]  /*5f140*/  @!UPT UIADD3 URZ, URZ, URZ, URZ ;  /* 0x0000003f3f3ff290 */ /* 0x000fe2000fffe03f */
[----:B------:R0:W-:Y:S01]  /*5f150*/  STL.64 [R1+0x288], R14 ;  /* 0x0002880e01007387 */ /* 0x0001e20000100a00 */
[----:B------:R-:W-:Y:S02]  /*5f160*/  IMAD.MOV.U32 R0, RZ, RZ, R12 ;  /* 0x000000ffff007224 */ /* 0x000fe400078e000c */
[----:B------:R-:W-:Y:S01]  /*5f170*/  IMAD.MOV.U32 R2, RZ, RZ, R13 ;  /* 0x000000ffff027224 */ /* 0x000fe200078e000d */
[----:B0-----:R-:W3:Y:S01]  /*5f180*/  LDL.LU.64 R14, [R1+0x3070] ;  /* 0x00307000010e7983 */ /* 0x001ee20000300a00 */
[----:B------:R-:W3:Y:S02]  /*5f190*/  LDL.LU.64 R12, [R1+0x3068] ;  /* 0x00306800010c7983 */ /* 0x000ee40000300a00 */
[----:B------:R-:W-:-:S07]  /*5f1a0*/  IMAD.MOV.U32 R11, RZ, RZ, R3 ;  /* 0x000000ffff0b7224 */ /* 0x000fce00078e0003 */
[C---:B----4-:R-:W-:Y:S01]  /*5f1b0*/  HMMA.16816.F32.BF16 R8, R24.reuse, R16, R8 ;  /* 0x000000101808723c */ /* 0x050fe20000041808 */
[----:B------:R-:W-:Y:S01]  /*5f1c0*/  STL.64 [R1+0x2fd0], R20 ;  /* 0x002fd01401007387 */ /* 0x000fe20000100a00 */
[----:B--2---:R-:W-:Y:S02]  /*5f1d0*/  STL.64 [R1+0x2ff8], R22 ;  /* 0x002ff81601007387 */ /* 0x004fe40000100a00 */
[----:B------:R-:W-:Y:S02]  /*5f1e0*/  STL [R1+0x2cbc], R2 ;  /* 0x002cbc0201007387 */ /* 0x000fe40000100800 */
[----:B------:R-:W-:Y:S11]  /*5f1f0*/  STL [R1+0x2cb8], R0 ;  /* 0x002cb80001007387 */ /* 0x000ff60000100800 */
[----:B------:R-:W-:Y:S06]  /*5f200*/  @!UPT UIADD3 URZ, URZ, URZ, URZ ;  /* 0x0000003f3f3ff290 */ /* 0x000fec000fffe03f */
[----:B------:R-:W-:Y:S01]  /*5f210*/  STL.64 [R1+0x270], R8 ;  /* 0x0002700801007387 */ /* 0x000fe20000100a00 */
[----:B------:R-:W-:Y:S02]  /*5f220*/  IMAD.MOV.U32 R3, RZ, RZ, R11 ;  /* 0x000000ffff037224 */ /* 0x000fe400078e000b */
[----:B------:R-:W-:Y:S02]  /*5f230*/  STL [R1+0x278], R10 ;  /* 0x0002780a01007387 */ /* 0x000fe40000100800 */
[----:B------:R0:W-:Y:S01]  /*5f240*/  STL.64 [R1+0x3008], R18 ;  /* 0x0030081201007387 */ /* 0x0001e20000100a00 */
[----:B------:R-:W-:Y:S01]  /*5f250*/  STL.64 [R1+0x3000], R16 ;  /* 0x0030001001007387 */ /* 0x000fe20000100a00 */
[----:B------:R-:W-:Y:S02]  /*5f260*/  STL [R1+0x2c38], R3 ;  /* 0x002c380301007387 */ /* 0x000fe40000100800 */
[----:B0-----:R-:W-:Y:S01]  /*5f270*/  IMAD.MOV.U32 R19, RZ, RZ, R28 ;  /* 0x000000ffff137224 */ /* 0x001fe200078e001c */
[----:B---3--:R-:W-:Y:S01]  /*5f280*/  HMMA.16816.F32.BF16 R4, R24, R12, R4 ;  /* 0x0000000c1804723c */ /* 0x008fe20000041804 */
[----:B------:R0:W-:Y:S04]  /*5f290*/  STL.64 [R1+0x3058], R12 ;  /* 0x0030580c01007387 */ /* 0x0001e80000100a00 */
[----:B0-----:R-:W2:Y:S11]  /*5f2a0*/  LDL.64 R12, [R1+0x30] ;  /* 0x00003000010c7983 */ /* 0x001eb60000100a00 */
[----:B------:R-:W-:Y:S07]  /*5f2b0*/  @!UPT UIADD3 URZ, URZ, URZ, URZ ;  /* 0x0000003f3f3ff290 */ /* 0x000fee000fffe03f */
[----:B------:R-:W-:Y:S01]  /*5f2c0*/  STL.64 [R1+0x260], R4 ;  /* 0x0002600401007387 */ /* 0x000fe20000100a00 */
[----:B------:R-:W-:Y:S02]  /*5f2d0*/  STL.64 [R1+0x268], R6 ;  /* 0x0002680601007387 */ /* 0x000fe40000100a00 */
[----:B------:R-:W3:Y:S02]  /*5f2e0*/  LDL.LU R16, [R1+0x400] ;  /* 0x0004000001107983 */ /* 0x000ee40000300800 */
[----:B------:R-:W3:Y:S01]  /*5f2f0*/  LDL.LU R17, [R1+0x404] ;  /* 0x0004040001117983 */ /* 0x000ee20000300800 */
[----:B------:R-:W4:Y:S01]  /*5f300*/  LDL.LU R18, [R1+0x408] ;  /* 0x0004080001127983 */ /* 0x000f220000300800 */
[----:B------:R-:W2:Y:S02]  /*5f310*/  LDL.LU R28, [R1+0x3060] ;  /* 0x00306000011c7983 */ /* 0x000ea40000300800 */
[----:B------:R-:W3:Y:S02]  /*5f320*/  LDL.LU R8, [R1+0x430] ;  /* 0x0004300001087983 */ /* 0x000ee40000300800 */
[----:B------:R-:W3:Y:S01]  /*5f330*/  LDL.LU R9, [R1+0x434] ;  /* 0x0004340001097983 */ /* 0x000ee20000300800 */
[----:B------:R-:W3:Y:S01]  /*5f340*/  LDL.LU R10, [R1+0x438] ;  /* 0x00043800010a7983 */ /* 0x000ee20000300800 */
[----:B------:R-:W3:Y:S03]  /*5f350*/  LDL.LU R11, [R1+0x43c] ;  /* 0x00043c00010b7983 */ /* 0x000ee60000300800 */
[----:B--2---:R-:W0:Y:S04]  /*5f360*/  LDSM.16.MT88.4 R4, [R28+0x22000] ;  /* 0x022000001c04783b */ /* 0x004e280000004200 */
[----:B---3--:R-:W-:Y:S01]  /*5f370*/  STL.64 [R1+0x3050], R10 ;  /* 0x0030500a01007387 */ /* 0x008fe20000100a00 */
[----:B------:R1:W-:Y:S03]  /*5f380*/  STL.64 [R1+0x3048], R8 ;  /* 0x0030480801007387 */ /* 0x0003e60000100a00 */
[----:B-1----:R-:W2:Y:S01]  /*5f390*/  LDL.LU R8, [R1+0x250] ;  /* 0x0002500001087983 */ /* 0x002ea20000300800 */
[----:B------:R-:W2:Y:S02]  /*5f3a0*/  LDL.LU R9, [R1+0x254] ;  /* 0x0002540001097983 */ /* 0x000ea40000300800 */
[----:B------:R-:W2:Y:S02]  /*5f3b0*/  LDL.LU R10, [R1+0x258] ;  /* 0x00025800010a7983 */ /* 0x000ea40000300800 */
[----:B------:R-:W2:Y:S01]  /*5f3c0*/  LDL.LU R11, [R1+0x25c] ;  /* 0x00025c00010b7983 */ /* 0x000ea20000300800 */
[----:B----4-:R-:W-:Y:S01]  /*5f3d0*/  STL.64 [R1+0x3020], R18 ;  /* 0x0030201201007387 */ /* 0x010fe20000100a00 */
[----:B------:R1:W-:Y:S03]  /*5f3e0*/  STL.64 [R1+0x3018], R16 ;  /* 0x0030181001007387 */ /* 0x0003e60000100a00 */
[----:B-1----:R-:W3:Y:S04]  /*5f3f0*/  LDL.64 R16, [R1+0x1c0] ;  /* 0x0001c00001107983 */ /* 0x002ee80000100a00 */
[----:B---3--:R1:W-:Y:S02]  /*5f400*/  STL.64 [R1+0x3028], R16 ;  /* 0x0030281001007387 */ /* 0x0083e40000100a00 */
[----:B-1----:R-:W-:-:S02]  /*5f410*/  IMAD.MOV.U32 R16, RZ, RZ, R15 ;  /* 0x000000ffff107224 */ /* 0x002fc400078e000f */
[----:B------:R-:W-:-:S05]  /*5f420*/  IMAD.MOV.U32 R17, RZ, RZ, R14 ;  /* 0x000000ffff117224 */ /* 0x000fca00078e000e */
[----:B------:R1:W-:Y:S01]  /*5f430*/  STL.64 [R1+0x3040], R16 ;  /* 0x0030401001007387 */ /* 0x0003e20000100a00 */
[----:B------:R-:W3:Y:S01]  /*5f440*/  LDL.64 R20, [R1+0x1a0] ;  /* 0x0001a00001147983 */ /* 0x000ee20000100a00 */
[----:B--2---:R-:W-:Y:S02]  /*5f450*/  HMMA.16816.F32.BF16 R8, R24, R12, R8 ;  /* 0x0000000c1808723c */ /* 0x004fe40000041808 */
[----:B-1----:R-:W2:Y:S01]  /*5f460*/  LDL.64 R16, [R1+0x1e0] ;  /* 0x0001e00001107983 */ /* 0x002ea20000100a00 */
[----:B------:R-:W-:Y:S02]  /*5f470*/  IMAD.MOV.U32 R2, RZ, RZ, R12 ;  /* 0x000000ffff027224 */ /* 0x000fe400078e000c */
[----:B------:R-:W-:Y:S11]  /*5f480*/  IMAD.MOV.U32 R0, RZ, RZ, R13 ;  /* 0x000000ffff007224 */ /* 0x000ff600078e000d */
[----:B------:R-:W-:Y:S08]  /*5f490*/  @!UPT UIADD3 URZ, URZ, URZ, URZ ;  /* 0x0000003f3f3ff290 */ /* 0x000ff0000fffe03f */
[----:B------:R-:W-:Y:S02]  /*5f4a0*/  IMAD.MOV.U32 R14, RZ, RZ, R10 ;  /* 0x000000ffff0e7224 */ /* 0x000fe400078e000a */
[----:B------:R-:W-:Y:S01]  /*5f4b0*/  IMAD.MOV.U32 R15, RZ, RZ, R11 ;  /* 0x000000ffff0f7224 */ /* 0x000fe200078e000b */
[----:B---3--:R1:W-:Y:S04]  /*5f4c0*/  STL.64 [R1+0x3030], R20 ;  /* 0x0030301401007387 */ /* 0x0083e80000100a00 */
[----:B-1----:R-:W3:Y:S01]  /*5f4d0*/  LDL.LU R20, [R1+0x420] ;  /* 0x0004200001147983 */ /* 0x002ee20000300800 */
[----:B------:R-:W3:Y:S02]  /*5f4e0*/  LDL.LU R21, [R1+0x424] ;  /* 0x0004240001157983 */ /* 0x000ee40000300800 */
[----:B------:R-:W3:Y:S02]  /*5f4f0*/  LDL.LU R22, [R1+0x428] ;  /* 0x0004280001167983 */ /* 0x000ee40000300800 */
[----:B------:R-:W3:Y:S01]  /*5f500*/  LDL.LU R23, [R1+0x42c] ;  /* 0x00042c0001177983 */ /* 0x000ee20000300800 */
[----:B0-----:R-:W-:Y:S01]  /*5f510*/  STL.64 [R1+0x2e58], R6 ;  /* 0x002e580601007387 */ /* 0x001fe20000100a00 */
[----:B------:R0:W-:Y:S03]  /*5f520*/  STL.64 [R1+0x2e50], R4 ;  /* 0x002e500401007387 */ /* 0x0001e60000100a00 */
[----:B0-----:R-:W4:Y:S01]  /*5f530*/  LDL.LU R4, [R1+0x410] ;  /* 0x0004100001047983 */ /* 0x001f220000300800 */
[----:B------:R-:W4:Y:S02]  /*5f540*/  LDL.LU R5, [R1+0x414] ;  /* 0x0004140001057983 */ /* 0x000f240000300800 */
[----:B------:R-:W4:Y:S02]  /*5f550*/  LDL.LU R6, [R1+0x418] ;  /* 0x0004180001067983 */ /* 0x000f240000300800 */
[----:B------:R-:W-:Y:S01]  /*5f560*/  STL [R1+0x2bf4], R28 ;  /* 0x002bf41c01007387 */ /* 0x000fe20000100800 */
[----:B------:R-:W3:Y:S01]  /*5f570*/  LDL.LU.64 R12, [R1+0x3058] ;  /* 0x00305800010c7983 */ /* 0x000ee20000300a00 */
[----:B------:R0:W-:Y:S02]  /*5f580*/  STL.64 [R1+0x250], R8 ;  /* 0x0002500801007387 */ /* 0x0001e40000100a00 */
[----:B------:R-:W3:Y:S01]  /*5f590*/  LDL.LU.64 R10, [R1+0x3050] ;  /* 0x00305000010a7983 */ /* 0x000ee20000300a00 */
[----:B0-----:R-:W3:Y:S01]  /*5f5a0*/  LDL.LU.64 R8, [R1+0x3048] ;  /* 0x0030480001087983 */ /* 0x001ee20000300a00 */
[----:B------:R-:W-:Y:S02]  /*5f5b0*/  STL [R1+0x2f44], R0 ;  /* 0x002f440001007387 */ /* 0x000fe40000100800 */
[----:B------:R-:W-:Y:S02]  /*5f5c0*/  STL [R1+0x2f40], R2 ;  /* 0x002f400201007387 */ /* 0x000fe40000100800 */
[----:B------:R-:W-:Y:S01]  /*5f5d0*/  STL [R1+0x2cc4], R15 ;  /* 0x002cc40f01007387 */ /* 0x000fe20000100800 */
[----:B------:R0:W-:Y:S01]  /*5f5e0*/  STL [R1+0x2cc0], R14 ;  /* 0x002cc00e01007387 */ /* 0x0001e20000100800 */
[----:B--2---:R-:W-:-:S02]  /*5f5f0*/  IMAD.MOV.U32 R3, RZ, RZ, R17 ;  /* 0x000000ffff037224 */ /* 0x004fc400078e0011 */
[----:B0-----:R-:W-:Y:S01]  /*5f600*/  IMAD.MOV.U32 R14, RZ, RZ, R16 ;  /* 0x000000ffff0e7224 */ /* 0x001fe200078e0010 */
[C---:B---3--:R-:W-:Y:S01]  /*5f610*/  HMMA.16816.F32.BF16 R8, R24.reuse, R16, R8 ;  /* 0x000000101808723c */ /* 0x048fe20000041808 */
[----:B------:R-:W2:Y:S11]  /*5f620*/  LDL.LU.64 R16, [R1+0x3040] ;  /* 0x0030400001107983 */ /* 0x000eb60000300a00 */
[----:B------:R-:W-:Y:S11]  /*5f630*/  @!UPT UIADD3 URZ, URZ, URZ, URZ ;  /* 0x0000003f3f3ff290 */ /* 0x000ff6000fffe03f */
[----:B------:R-:W-:Y:S01]  /*5f640*/  STL [R1+0x430], R8 ;  /* 0x0004300801007387 */ /* 0x000fe20000100800 */
[----:B------:R0:W-:Y:S02]  /*5f650*/  STL.64 [R1+0x438], R10 ;  /* 0x0004380a01007387 */ /* 0x0001e40000100a00 */
[----:B------:R-:W-:Y:S01]  /*5f660*/  IMAD.MOV.U32 R28, RZ, RZ, R9 ;  /* 0x000000ffff1c7224 */ /* 0x000fe200078e0009 */
[----:B0-----:R-:W3:Y:S01]  /*5f670*/  LDL.LU.64 R10, [R1+0x3038] ;  /* 0x00303800010a7983 */ /* 0x001ee20000300a00 */
[----:B------:R-:W3:Y:S02]  /*5f680*/  LDL.64 R8, [R1+0x190] ;  /* 0x0001900001087983 */ /* 0x000ee40000100a00 */
[----:B------:R-:W-:Y:S02]  /*5f690*/  STL [R1+0x2f4c], R3 ;  /* 0x002f4c0301007387 */ /* 0x000fe40000100800 */
[----:B------:R-:W-:Y:S01]  /*5f6a0*/  STL [R1+0x2f48], R14 ;  /* 0x002f480e01007387 */ /* 0x000fe20000100800 */
[----:B------:R-:W-:Y:S01]  /*5f6b0*/  STL [R1+0x2c3c], R28 ;  /* 0x002c3c1c01007387 */ /* 0x000fe20000100800 */
[C---:B--2---:R-:W-:Y:S03]  /*5f6c0*/  HMMA.16816.F32.BF16 R16, R24.reuse, R16, R20 ;  /* 0x000000101810723c */ /* 0x044fe60000041814 */
[----:B------:R-:W2:Y:S11]  /*5f6d0*/  LDL.LU.64 R20, [R1+0x3030] ;  /* 0x0030300001147983 */ /* 0x000eb60000300a00 */
[----:B------:R-:W-:Y:S09]  /*5f6e0*/  @!UPT UIADD3 URZ, URZ, URZ, URZ ;  /* 0x0000003f3f3ff290 */ /* 0x000ff2000fffe03f */
[----:B------:R0:W-:Y:S01]  /*5f6f0*/  STL.64 [R1+0x420], R16 ;  /* 0x0004201001007387 */ /* 0x0001e20000100a00 */
[----:B------:R1:W-:Y:S03]  /*5f700*/  STL.64 [R1+0x428], R18 ;  /* 0x0004281201007387 */ /* 0x0003e60000100a00 */
[----:B0-----:R-:W4:Y:S01]  /*5f710*/  LDL.LU.64 R16, [R1+0x3028] ;  /* 0x0030280001107983 */ /* 0x001f220000300a00 */
[----:B------:R-:W-:Y:S02]  /*5f720*/  IMAD.MOV.U32 R7, RZ, RZ, R29 ;  /* 0x000000ffff077224 */ /* 0x000fe400078e001d */
[----:B-1----:R-:W2:Y:S05]  /*5f730*/  LDL.LU.64 R18, [R1+0x3020] ;  /* 0x0030200001127983 */ /* 0x002eaa0000300a00 */
[----:B----4-:R-:W-:Y:S01]  /*5f740*/  HMMA.16816.F32.BF16 R4, R24, R16, R4 ;  /* 0x000000101804723c */ /* 0x010fe20000041804 */
[----:B------:R-:W-:-:S02]  /*5f750*/  IMAD.MOV.U32 R28, RZ, RZ, R16 ;  /* 0x000000ffff1c7224 */ /* 0x000fc400078e0010 */
[----:B------:R-:W-:Y:S02]  /*5f760*/  IMAD.MOV.U32 R15, RZ, RZ, R17 ;  /* 0x000000ffff0f7224 */ /* 0x000fe400078e0011 */
[----:B------:R-:W2:Y:S11]  /*5f770*/  LDL.LU.64 R16, [R1+0x3018] ;  /* 0x0030180001107983 */ /* 0x000eb60000300a00 */
[----:B------:R-:W-:Y:S07]  /*5f780*/  @!UPT UIADD3 URZ, URZ, URZ, URZ ;  /* 0x0000003f3f3ff290 */ /* 0x000fee000fffe03f */
[----:B------:R3:W-:Y:S01]  /*5f790*/  STL.64 [R1+0x410], R4 ;  /* 0x0004100401007387 */ /* 0x0007e20000100a00 */
[----:B------:R-:W-:Y:S02]  /*5f7a0*/  STL [R1+0x418], R6 ;  /* 0x0004180601007387 */ /* 0x000fe40000100800 */
[----:B---3--:R-:W-:Y:S02]  /*5f7b0*/  IMAD.MOV.U32 R4, RZ, RZ, R10 ;  /* 0x000000ffff047224 */ /* 0x008fe400078e000a */
[----:B------:R-:W-:Y:S01]  /*5f7c0*/  IMAD.MOV.U32 R5, RZ, RZ, R11 ;  /* 0x000000ffff057224 */ /* 0x000fe200078e000b */
[----:B------:R-:W3:Y:S01]  /*5f7d0*/  LDL.LU R10, [R1+0x3014] ;  /* 0x00301400010a7983 */ /* 0x000ee20000300800 */
[----:B------:R-:W4:Y:S03]  /*5f7e0*/  LDL.LU R11, [R1+0x3010] ;  /* 0x00301000010b7983 */ /* 0x000f260000300800 */
[----:B------:R0:W-:Y:S04]  /*5f7f0*/  STL.64 [R1+0x2f80], R4 ;  /* 0x002f800401007387 */ /* 0x0001e80000100a00 */
[----:B0-----:R-:W2:Y:S01]  /*5f800*/  LDL.64 R4, [R1+0x1b0] ;  /* 0x0001b00001047983 */ /* 0x001ea20000100a00 */
[----:B------:R-:W-:-:S02]  /*5f810*/  IMAD.MOV.U32 R29, RZ, RZ, R7 ;  /* 0x000000ffff1d7224 */ /* 0x000fc400078e0007 */
[----:B------:R-:W-:Y:S02]  /*5f820*/  STL [R1+0x2f54], R15 ;  /* 0x002f540f01007387 */ /* 0x000fe40000100800 */
[----:B------:R-:W-:Y:S01]  /*5f830*/  STL [R1+0x2f50], R28 ;  /* 0x002f501c01007387 */ /* 0x000fe20000100800 */
[----:B------:R-:W-:Y:S01]  /*5f840*/  STL [R1+0x2bf0], R29 ;  /* 0x002bf01d01007387 */ /* 0x000fe20000100800 */
[----:B--2---:R-:W-:Y:S11]  /*5f850*/  HMMA.16816.F32.BF16 R16, R24, R4, R16 ;  /* 0x000000041810723c */ /* 0x004ff60000041810 */
[----:B------:R-:W-:Y:S11]  /*5f860*/  @!UPT UIADD3 URZ, URZ, URZ, URZ ;  /* 0x0000003f3f3ff290 */ /* 0x000ff6000fffe03f */
[----:B------:R-:W-:Y:S01]  /*5f870*/  @!UPT UIADD3 URZ, URZ, URZ, URZ ;  /* 0x0000003f3f3ff290 */ /* 0x000fe2000fffe03f */
[----:B------:R-:W-:Y:S01]  /*5f880*/  STL.64 [R1+0x400], R16 ;  /* 0x0004001001007387 */ /* 0x000fe20000100a00 */
[----:B------:R0:W-:Y:S03]  /*5f890*/  STL.64 [R1+0x408], R18 ;  /* 0x0004081201007387 */ /* 0x0001e60000100a00 */
[----:B0-----:R-:W2:Y:S01]  /*5f8a0*/  LDL.LU.64 R18, [R1+0x3008] ;  /* 0x0030080001127983 */ /* 0x001ea20000300a00 */
[----:B------:R-:W-:Y:S02]  /*5f8b0*/  IMAD.MOV.U32 R0, RZ, RZ, R4 ;  /* 0x000000ffff007224 */ /* 0x000fe400078e0004 */
[----:B------:R-:W-:Y:S02]  /*5f8c0*/  IMAD.MOV.U32 R2, RZ, RZ, R5 ;  /* 0x000000ffff027224 */ /* 0x000fe400078e0005 */
[----:B------:R-:W3:Y:S02]  /*5f8d0*/  LDL.LU.64 R16, [R1+0x3000] ;  /* 0x0030000001107983 */ /* 0x000ee40000300a00 */
[----:B--2---:R-:W-:-:S02]  /*5f8e0*/  IMAD.MOV.U32 R4, RZ, RZ, R19 ;  /* 0x000000ffff047224 */ /* 0x004fc400078e0013 */
[----:B------:R-:W-:-:S05]  /*5f8f0*/  IMAD.MOV.U32 R5, RZ, RZ, R18 ;  /* 0x000000ffff057224 */ /* 0x000fca00078e0012 */
[----:B------:R0:W-:Y:S04]  /*5f900*/  STL.64 [R1+0x2f98], R4 ;  /* 0x002f980401007387 */ /* 0x0001e80000100a00 */
[----:B0-----:R-:W2:Y:S01]  /*5f910*/  LDL.LU R4, [R1+0x3f0] ;  /* 0x0003f00001047983 */ /* 0x001ea20000300800 */
[----:B------:R-:W2:Y:S02]  /*5f920*/  LDL.LU R5, [R1+0x3f4] ;  /* 0x0003f40001057983 */ /* 0x000ea40000300800 */
[----:B------:R-:W2:Y:S02]  /*5f930*/  LDL.LU R6, [R1+0x3f8] ;  /* 0x0003f80001067983 */ /* 0x000ea40000300800 */
[----:B------:R-:W2:Y:S02]  /*5f940*/  LDL.LU R7, [R1+0x3fc] ;  /* 0x0003fc0001077983 */ /* 0x000ea40000300800 */
[----:B------:R-:W-:Y:S01]  /*5f950*/  IMAD.MOV.U32 R14, RZ, RZ, R21 ;  /* 0x000000ffff0e7224 */ /* 0x000fe200078e0015 */
[----:B------:R-:W3:Y:S01]  /*5f960*/  LDL.LU.64 R22, [R1+0x2ff8] ;  /* 0x002ff80001167983 */ /* 0x000ee20000300a00 */
[----:B--2---:R-:W-:Y:S11]  /*5f970*/  HMMA.16816.F32.BF16 R4, R24, R20, R4 ;  /* 0x000000141804723c */ /* 0x004ff60000041804 */
[----:B------:R-:W-:Y:S11]  /*5f980*/  @!UPT UIADD3 URZ, URZ, URZ, URZ ;  /* 0x0000003f3f3ff290 */ /* 0x000ff6000fffe03f */
[----:B------:R-:W-:Y:S01]  /*5f990*/  @!UPT UIADD3 URZ, URZ, URZ, URZ ;  /* 0x0000003f3f3ff290 */ /* 0x000fe2000fffe03f */
[----:B------:R-:W-:Y:S01]  /*5f9a0*/  STL.64 [R1+0x3f0], R4 ;  /* 0x0003f00401007387 */ /* 0x000fe20000100a00 */
[----:B------:R-:W-:Y:S02]  /*5f9b0*/  STL [R1+0x3f8], R6 ;  /* 0x0003f80601007387 */ /* 0x000fe40000100800 */
[----:B------:R-:W-:Y:S02]  /*5f9c0*/  STL [R1+0x2ff0], R14 ;  /* 0x002ff00e01007387 */ /* 0x000fe40000100800 */
[----:B------:R0:W-:Y:S02]  /*5f9d0*/  STL.64 [R1+0x2fe8], R12 ;  /* 0x002fe80c01007387 */ /* 0x0001e40000100a00 */
[----:B0-----:R-:W2:Y:S01]  /*5f9e0*/  LDL.LU R12, [R1+0x3e0] ;  /* 0x0003e000010c7983 */ /* 0x001ea20000300800 */
[----:B------:R-:W2:Y:S02]  /*5f9f0*/  LDL.LU R13, [R1+0x3e4] ;  /* 0x0003e400010d7983 */ /* 0x000ea40000300800 */
[----:B------:R-:W2:Y:S02]  /*5fa00*/  LDL.LU R14, [R1+0x3e8] ;  /* 0x0003e800010e7983 */ /* 0x000ea40000300800 */
[----:B------:R-:W2:Y:S02]  /*5fa10*/  LDL.LU R15, [R1+0x3ec] ;  /* 0x0003ec00010f7983 */ /* 0x000ea40000300800 */
[----:B----4-:R-:W-:-:S02]  /*5fa20*/  IMAD.MOV.U32 R4, RZ, RZ, R11 ;  /* 0x000000ffff047224 */ /* 0x010fc400078e000b */
[----:B---3--:R-:W-:Y:S02]  /*5fa30*/  IMAD.MOV.U32 R5, RZ, RZ, R10 ;  /* 0x000000ffff057224 */ /* 0x008fe400078e000a */
[----:B------:R-:W-:-:S03]  /*5fa40*/  IMAD.MOV.U32 R29, RZ, RZ, R7 ;  /* 0x000000ffff1d7224 */ /* 0x000fc600078e0007 */
[----:B------:R-:W-:Y:S02]  /*5fa50*/  STL.64 [R1+0x2fc0], R4 ;  /* 0x002fc00401007387 */ /* 0x000fe40000100a00 */
[----:B------:R0:W-:Y:S02]  /*5fa60*/  STL [R1+0x2cc8], R29 ;  /* 0x002cc81d01007387 */ /* 0x0001e40000100800 */
[----:B------:R-:W-:Y:S02]  /*5fa70*/  IMAD.MOV.U32 R3, RZ, RZ, R20 ;  /* 0x000000ffff037224 */ /* 0x000fe400078e0014 */
[----:B------:R-:W-:Y:S02]  /*5fa80*/  IMAD.MOV.U32 R18, RZ, RZ, R9 ;  /* 0x000000ffff127224 */ /* 0x000fe400078e0009 */
[----:B------:R-:W-:Y:S01]  /*5fa90*/  IMAD.MOV.U32 R19, RZ, RZ, R8 ;  /* 0x000000ffff137224 */ /* 0x000fe200078e0008 */
[----:B0-----:R-:W3:Y:S01]  /*5faa0*/  LDL R29, [R1+0x1bc0] ;  /* 0x001bc000011d7983 */ /* 0x001ee20000100800 */
[----:B--2---:R-:W-:Y:S07]  /*5fab0*/  HMMA.16816.F32.BF16 R4, R24, R8, R12 ;  /* 0x000000081804723c */ /* 0x004fee000004180c */
[----:B------:R-:W-:-:S02]  /*5fac0*/  IMAD.MOV.U32 R9, RZ, RZ, R22 ;  /* 0x000000ffff097224 */ /* 0x000fc400078e0016 */
[----:B------:R-:W-:Y:S11]  /*5fad0*/  IMAD.MOV.U32 R8, RZ, RZ, R23 ;  /* 0x000000ffff087224 */ /* 0x000ff600078e0017 */
[----:B------:R-:W-:Y:S03]  /*5fae0*/  @!UPT UIADD3 URZ, URZ, URZ, URZ ;  /* 0x0000003f3f3ff290 */ /* 0x000fe6000fffe03f */
[----:B------:R-:W-:Y:S01]  /*5faf0*/  STL.64 [R1+0x3e0], R4 ;  /* 0x0003e00401007387 */ /* 0x000fe20000100a00 */
[----:B------:R-:W-:Y:S02]  /*5fb00*/  STL.64 [R1+0x3e8], R6 ;  /* 0x0003e80601007387 */ /* 0x000fe40000100a00 */
[----:B------:R-:W2:Y:S02]  /*5fb10*/  LDL.LU R20, [R1+0x3c0] ;  /* 0x0003c00001147983 */ /* 0x000ea40000300800 */
[----:B------:R-:W2:Y:S01]  /*5fb20*/  LDL.LU R21, [R1+0x3c4] ;  /* 0x0003c40001157983 */ /* 0x000ea20000300800 */
[----:B------:R-:W4:Y:S01]  /*5fb30*/  LDL.LU R22, [R1+0x3c8] ;  /* 0x0003c80001167983 */ /* 0x000f220000300800 */
[----:B------:R-:W4:Y:S02]  /*5fb40*/  LDL.LU R23, [R1+0x3cc] ;  /* 0x0003cc0001177983 */ /* 0x000f240000300800 */
[----:B------:R-:W2:Y:S02]  /*5fb50*/  LDL.LU R12, [R1+0x3d0] ;  /* 0x0003d000010c7983 */ /* 0x000ea40000300800 */
[----:B------:R-:W3:Y:S01]  /*5fb60*/  LDL.LU R13, [R1+0x3d4] ;  /* 0x0003d400010d7983 */ /* 0x000ee20000300800 */
[----:B------:R-:W3:Y:S01]  /*5fb70*/  LDL.LU R14, [R1+0x3d8] ;  /* 0x0003d800010e7983 */ /* 0x000ee20000300800 */
[----:B------:R-:W3:Y:S03]  /*5fb80*/  LDL.LU R15, [R1+0x3dc] ;  /* 0x0003dc00010f7983 */ /* 0x000ee60000300800 */
[----:B----4-:R-:W-:Y:S01]  /*5fb90*/  STL.64 [R1+0x2fe0], R22 ;  /* 0x002fe01601007387 */ /* 0x010fe20000100a00 */
[----:B--2---:R0:W-:Y:S03]  /*5fba0*/  STL.64 [R1+0x2fd8], R20 ;  /* 0x002fd81401007387 */ /* 0x0041e60000100a00 */
[----:B0-----:R-:W3:Y:S01]  /*5fbb0*/  LDL.64 R20, [R1+0x180] ;  /* 0x0001800001147983 */ /* 0x001ee20000100a00 */
[----:B------:R0:W-:Y:S03]  /*5fbc0*/  STL.64 [R1+0x2fc8], R8 ;  /* 0x002fc80801007387 */ /* 0x0001e60000100a00 */
[----:B0-----:R-:W2:Y:S01]  /*5fbd0*/  LDL.64 R8, [R1+0x170] ;  /* 0x0001700001087983 */ /* 0x001ea20000100a00 */
[----:B------:R-:W4:Y:S02]  /*5fbe0*/  LDL.LU R4, [R1+0x240] ;  /* 0x0002400001047983 */ /* 0x000f240000300800 */
[----:B------:R-:W4:Y:S02]  /*5fbf0*/  LDL.LU R5, [R1+0x244] ;  /* 0x0002440001057983 */ /* 0x000f240000300800 */
[----:B------:R-:W4:Y:S01]  /*5fc00*/  LDL.LU R6, [R1+0x248] ;  /* 0x0002480001067983 */ /* 0x000f220000300800 */
[----:B------:R-:W4:Y:S01]  /*5fc10*/  LDL.LU R7, [R1+0x24c] ;  /* 0x00024c0001077983 */ /* 0x000f220000300800 */
[----:B------:R-:W-:Y:S02]  /*5fc20*/  STL.64 [R1+0x2f60], R18 ;  /* 0x002f601201007387 */ /* 0x000fe40000100a00 */
        /* <DEDUP_REMOVED lines=11> */
[----:B---3--:R-:W-:Y:S01]  /*5fce0*/  HMMA.16816.F32.BF16 R12, R24, R20, R12 ;  /* 0x00000014180c723c */ /* 0x008fe2000004180c */
[----:B--2---:R-:W-:Y:S01]  /*5fcf0*/  STL.64 [R1+0x2f90], R18 ;  /* 0x002f901201007387 */ /* 0x004fe20000100a00 */
[----:B------:R0:W-:Y:S03]  /*5fd00*/  STL.64 [R1+0x2f88], R16 ;  /* 0x002f881001007387 */ /* 0x0001e60000100a00 */
[----:B0-----:R-:W2:Y:S01]  /*5fd10*/  LDL.LU R16, [R1+0x3a0] ;  /* 0x0003a00001107983 */ /* 0x001ea20000300800 */
[----:B------:R-:W2:Y:S02]  /*5fd20*/  LDL.LU R17, [R1+0x3a4] ;  /* 0x0003a40001117983 */ /* 0x000ea40000300800 */
[----:B------:R-:W3:Y:S02]  /*5fd30*/  LDL.LU R18, [R1+0x3a8] ;  /* 0x0003a80001127983 */ /* 0x000ee40000300800 */
[----:B------:R-:W3:Y:S02]  /*5fd40*/  LDL.LU R19, [R1+0x3ac] ;  /* 0x0003ac0001137983 */ /* 0x000ee40000300800 */
[----:B------:R-:W-:Y:S01]  /*5fd50*/  IMAD.MOV.U32 R28, RZ, RZ, R21 ;  /* 0x000000ffff1c7224 */ /* 0x000fe200078e0015 */
[----:B---3--:R-:W-:Y:S01]  /*5fd60*/  STL.64 [R1+0x2fa8], R18 ;  /* 0x002fa81201007387 */ /* 0x008fe20000100a00 */
[----:B--2---:R0:W-:Y:S03]  /*5fd70*/  STL.64 [R1+0x2fa0], R16 ;  /* 0x002fa01001007387 */ /* 0x0041e60000100a00 */
[----:B0-----:R-:W2:Y:S01]  /*5fd80*/  LDL.LU R16, [R1+0x3b0] ;  /* 0x0003b00001107983 */ /* 0x001ea20000300800 */
[----:B------:R-:W2:Y:S02]  /*5fd90*/  LDL.LU R17, [R1+0x3b4] ;  /* 0x0003b40001117983 */ /* 0x000ea40000300800 */
[----:B------:R-:W2:Y:S02]  /*5fda0*/  LDL.LU R18, [R1+0x3b8] ;  /* 0x0003b80001127983 */ /* 0x000ea40000300800 */
[----:B------:R-:W2:Y:S01]  /*5fdb0*/  LDL.LU R19, [R1+0x3bc] ;  /* 0x0003bc0001137983 */ /* 0x000ea20000300800 */
[----:B------:R-:W-:Y:S01]  /*5fdc0*/  STL.64 [R1+0x3d0], R12 ;  /* 0x0003d00c01007387 */ /* 0x000fe20000100a00 */
[----:B------:R0:W-:Y:S03]  /*5fdd0*/  STL.64 [R1+0x3d8], R14 ;  /* 0x0003d80e01007387 */ /* 0x0001e60000100a00 */
[----:B0-----:R-:W3:Y:S01]  /*5fde0*/  LDL.LU R14, [R1+0x2ff0] ;  /* 0x002ff000010e7983 */ /* 0x001ee20000300800 */
[----:B------:R-:W2:Y:S02]  /*5fdf0*/  LDL.LU.64 R12, [R1+0x2fe8] ;  /* 0x002fe800010c7983 */ /* 0x000ea40000300a00 */
[----:B------:R-:W-:-:S02]  /*5fe00*/  IMAD.MOV.U32 R15, RZ, RZ, R20 ;  /* 0x000000ffff0f7224 */ /* 0x000fc400078e0014 */
[----:B------:R-:W2:Y:S01]  /*5fe10*/  LDL.LU.64 R22, [R1+0x2fe0] ;  /* 0x002fe00001167983 */ /* 0x000ea20000300a00 */
        /* <DEDUP_REMOVED lines=10> */
[----:B----4-:R-:W-:Y:S02]  /*5fec0*/  HMMA.16816.F32.BF16 R24, R24, R8, R4 ;  /* 0x000000081818723c */ /* 0x010fe40000041804 */
        /* <DEDUP_REMOVED lines=10> */
[C---:B----4-:R-:W-:Y:S01]  /*5ff70*/  HMMA.16816.F32.BF16 R4, R8.reuse, R4, R16 ;  /* 0x000000040804723c */ /* 0x050fe20000041810 */
[----:B------:R-:W4:Y:S01]  /*5ff80*/  LDL.LU.64 R18, [R1+0x2fa8] ;  /* 0x002fa80001127983 */ /* 0x000f220000300a00 */
[----:B------:R-:W4:Y:S11]  /*5ff90*/  LDL.LU.64 R16, [R1+0x2fa0] ;  /* 0x002fa00001107983 */ /* 0x000f360000300a00 */
[----:B------:R-:W-:Y:S10]  /*5ffa0*/  @!UPT UIADD3 URZ, URZ, URZ, URZ ;  /* 0x0000003f3f3ff290 */ /* 0x000ff4000fffe03f */
        /* <DEDUP_REMOVED lines=11> */
[----:B------:R-:W2:Y:S01]  /*60060*/  LDL.LU.64 R18, [R1+0x2f78] ;  /* 0x002f780001127983 */ /* 0x000ea20000300a00 */
[----:B------:R-:W2:Y:S11]  /*60070*/  LDL.LU.64 R16, [R1+0x2f70] ;  /* 0x002f700001107983 */ /* 0x000eb60000300a00 */
[----:B------:R-:W-:Y:S09]  /*60080*/  @!UPT UIADD3 URZ, URZ, URZ, URZ ;  /* 0x0000003f3f3ff290 */ /* 0x000ff2000fffe03f */
[----:B------:R0:W-:Y:S01]  /*60090*/  STL.64 [R1+0x390], R4 ;  /* 0x0003900401007387 */ /* 0x0001e20000100a00 */
[----:B------:R1:W-:Y:S03]  /*600a0*/  STL.64 [R1+0x398], R6 ;  /* 0x0003980601007387 */ /* 0x0003e60000100a00 */
[----:B0-----:R-:W4:Y:S01]  /*600b0*/  LDL.LU R4, [R1+0x230] ;  /* 0x0002300001047983 */ /* 0x001f220000300800 */
[----:B------:R-:W4:Y:S02]  /*600c0*/  LDL.LU R5, [R1+0x234] ;  /* 0x0002340001057983 */ /* 0x000f240000300800 */
[----:B-1----:R-:W3:Y:S02]  /*600d0*/  LDL.LU R6, [R1+0x238] ;  /* 0x0002380001067983 */ /* 0x002ee40000300800 */
[----:B------:R-:W3:Y:S01]  /*600e0*/  LDL.LU R7, [R1+0x23c] ;  /* 0x00023c0001077983 */ /* 0x000ee20000300800 */
[----:B--2---:R-:W-:Y:S01]  /*600f0*/  HMMA.16816.F32.BF16 R16, R8, R20, R16 ;  /* 0x000000140810723c */ /* 0x004fe20000041810 */
[----:B---3--:R-:W-:Y:S01]  /*60100*/  STL.64 [R1+0x2e68], R6 ;  /* 0x002e680601007387 */ /* 0x008fe20000100a00 */
[----:B----4-:R0:W-:Y:S02]  /*60110*/  STL.64 [R1+0x2e60], R4 ;  /* 0x002e600401007387 */ /* 0x0101e40000100a00 */
[----:B0-----:R-:W-:-:S02]  /*60120*/  IMAD.MOV.U32 R4, RZ, RZ, R22 ;  /* 0x000000ffff047224 */ /* 0x001fc400078e0016 */
[----:B------:R-:W-:Y:S01]  /*60130*/  IMAD.MOV.U32 R5, RZ, RZ, R23 ;  /* 0x000000ffff057224 */ /* 0x000fe200078e0017 */
[----:B------:R-:W2:Y:S01]  /*60140*/  LDL.LU R22, [R1+0x2f6c] ;  /* 0x002f6c0001167983 */ /* 0x000ea20000300800 */
[----:B------:R-:W2:Y:S03]  /*60150*/  LDL.LU R23, [R1+0x2f68] ;  /* 0x002f680001177983 */ /* 0x000ea60000300800 */
[----:B------:R0:W-:Y:S04]  /*60160*/  STL.64 [R1+0x2e80], R4 ;  /* 0x002e800401007387 */ /* 0x0001e80000100a00 */
[----:B0-----:R-:W3:Y:S01]  /*60170*/  LDL.LU R4, [R1+0x370] ;  /* 0x0003700001047983 */ /* 0x001ee20000300800 */
[----:B------:R-:W3:Y:S02]  /*60180*/  LDL.LU R5, [R1+0x374] ;  /* 0x0003740001057983 */ /* 0x000ee40000300800 */
[----:B------:R-:W3:Y:S02]  /*60190*/  LDL.LU R6, [R1+0x378] ;  /* 0x0003780001067983 */ /* 0x000ee40000300800 */
[----:B------:R-:W3:Y:S03]  /*601a0*/  LDL.LU R7, [R1+0x37c] ;  /* 0x00037c0001077983 */ /* 0x000ee60000300800 */
[----:B------:R-:W-:Y:S01]  /*601b0*/  STL.64 [R1+0x380], R16 ;  /* 0x0003801001007387 */ /* 0x000fe20000100a00 */
[----:B------:R0:W-:Y:S03]  /*601c0*/  STL.64 [R1+0x388], R18 ;  /* 0x0003881201007387 */ /* 0x0001e60000100a00 */
[----:B0-----:R-:W4:Y:S01]  /*601d0*/  LDL.LU.64 R18, [R1+0x2f60] ;  /* 0x002f600001127983 */ /* 0x001f220000300a00 */
[----:B------:R-:W3:Y:S03]  /*601e0*/  LDL.LU.64 R16, [R1+0x2f58] ;  /* 0x002f580001107983 */ /* 0x000ee60000300a00 */
[----:B--2---:R-:W-:Y:S01]  /*601f0*/  STL.64 [R1+0x2e28], R22 ;  /* 0x002e281601007387 */ /* 0x004fe20000100a00 */
[----:B------:R3:W-:Y:S02]  /*60200*/  STL.64 [R1+0x2e20], R20 ;  /* 0x002e201401007387 */ /* 0x0007e40000100a00 */
[----:B---3--:R-:W-:Y:S07]  /*60210*/  HMMA.16816.F32.BF16 R20, R8, R16, R4 ;  /* 0x000000100814723c */ /* 0x008fee0000041804 */
[----:B------:R-:W-:-:S02]  /*60220*/  IMAD.MOV.U32 R4, RZ, RZ, R15 ;  /* 0x000000ffff047224 */ /* 0x000fc400078e000f */
[----:B------:R-:W-:Y:S01]  /*60230*/  IMAD.MOV.U32 R5, RZ, RZ, R28 ;  /* 0x000000ffff057224 */ /* 0x000fe200078e001c */
[----:B------:R-:W2:Y:S11]  /*60240*/  LDL.LU R15, [R1+0x2f54] ;  /* 0x002f5400010f7983 */ /* 0x000eb60000300800 */
[----:B------:R-:W-:Y:S02]  /*60250*/  @!UPT UIADD3 URZ, URZ, URZ, URZ ;  /* 0x0000003f3f3ff290 */ /* 0x000fe4000fffe03f */
[----:B------:R-:W-:Y:S01]  /*60260*/  STL.64 [R1+0x370], R20 ;  /* 0x0003701401007387 */ /* 0x000fe20000100a00 */
[----:B------:R-:W-:Y:S02]  /*60270*/  STL.64 [R1+0x378], R22 ;  /* 0x0003781601007387 */ /* 0x000fe40000100a00 */
[----:B------:R-:W3:Y:S02]  /*60280*/  LDL.LU R28, [R1+0x2f50] ;  /* 0x002f5000011c7983 */ /* 0x000ee40000300800 */
[----:B------:R0:W-:Y:S02]  /*60290*/  STL.64 [R1+0x2e98], R4 ;  /* 0x002e980401007387 */ /* 0x0001e40000100a00 */
[----:B0-----:R-:W-:Y:S01]  /*602a0*/  HMMA.16816.F32.BF16 R4, R8, R12, R24 ;  /* 0x0000000c0804723c */ /* 0x001fe20000041818 */
[----:B------:R-:W-:Y:S01]  /*602b0*/  STL.64 [R1+0x2e48], R16 ;  /* 0x002e481001007387 */ /* 0x000fe20000100a00 */
[----:B------:R-:W-:Y:S03]  /*602c0*/  STL.64 [R1+0x2e18], R12 ;  /* 0x002e180c01007387 */ /* 0x000fe60000100a00 */
[----:B------:R-:W0:Y:S11]  /*602d0*/  LDSM.16.MT88.4 R24, [R29+0x22000] ;  /* 0x022000001d18783b */ /* 0x000e360000004200 */
[----:B------:R-:W-:Y:S07]  /*602e0*/  @!UPT UIADD3 URZ, URZ, URZ, URZ ;  /* 0x0000003f3f3ff290 */ /* 0x000fee000fffe03f */
[----:B------:R4:W-:Y:S01]  /*602f0*/  STL.64 [R1+0x360], R4 ;  /* 0x0003600401007387 */ /* 0x0009e20000100a00 */
[----:B------:R-:W-:Y:S02]  /*60300*/  STL.64 [R1+0x368], R6 ;  /* 0x0003680601007387 */ /* 0x000fe40000100a00 */
[----:B----4-:R-:W-:Y:S02]  /*60310*/  IMAD.MOV.U32 R4, RZ, RZ, R19 ;  /* 0x000000ffff047224 */ /* 0x010fe400078e0013 */
[----:B------:R-:W-:-:S05]  /*60320*/  IMAD.MOV.U32 R5, RZ, RZ, R18 ;  /* 0x000000ffff057224 */ /* 0x000fca00078e0012 */
[----:B------:R1:W-:Y:S01]  /*60330*/  STL.64 [R1+0x2eb0], R4 ;  /* 0x002eb00401007387 */ /* 0x0003e20000100a00 */
[----:B------:R-:W4:Y:S02]  /*60340*/  LDL.LU R16, [R1+0x220] ;  /* 0x0002200001107983 */ /* 0x000f240000300800 */
[----:B------:R-:W4:Y:S02]  /*60350*/  LDL.LU R17, [R1+0x224] ;  /* 0x0002240001117983 */ /* 0x000f240000300800 */
[----:B------:R-:W2:Y:S01]  /*60360*/  LDL.LU R18, [R1+0x228] ;  /* 0x0002280001127983 */ /* 0x000ea20000300800 */
[----:B------:R-:W2:Y:S01]  /*60370*/  LDL.LU R19, [R1+0x22c] ;  /* 0x00022c0001137983 */ /* 0x000ea20000300800 */
[----:B-1----:R-:W-:Y:S02]  /*60380*/  IMAD.MOV.U32 R4, RZ, RZ, R3 ;  /* 0x000000ffff047224 */ /* 0x002fe400078e0003 */
[----:B------:R-:W-:Y:S01]  /*60390*/  IMAD.MOV.U32 R5, RZ, RZ, R14 ;  /* 0x000000ffff057224 */ /* 0x000fe200078e000e */
[----:B------:R-:W3:Y:S01]  /*603a0*/  LDL.LU R3, [R1+0x2f4c] ;  /* 0x002f4c0001037983 */ /* 0x000ee20000300800 */
[----:B------:R-:W3:Y:S03]  /*603b0*/  LDL.LU R14, [R1+0x2f48] ;  /* 0x002f4800010e7983 */ /* 0x000ee60000300800 */
[----:B------:R-:W-:Y:S04]  /*603c0*/  STL.64 [R1+0x2ec8], R4 ;  /* 0x002ec80401007387 */ /* 0x000fe80000100a00 */
[----:B--2---:R-:W-:Y:S01]  /*603d0*/  STL.64 [R1+0x2e78], R18 ;  /* 0x002e781201007387 */ /* 0x004fe20000100a00 */
[----:B----4-:R1:W-:Y:S03]  /*603e0*/  STL.64 [R1+0x2e70], R16 ;  /* 0x002e701001007387 */ /* 0x0103e60000100a00 */
[----:B-1----:R-:W2:Y:S01]  /*603f0*/  LDL.LU R16, [R1+0x2d0] ;  /* 0x0002d00001107983 */ /* 0x002ea20000300800 */
[----:B------:R-:W2:Y:S02]  /*60400*/  LDL.LU R17, [R1+0x2d4] ;  /* 0x0002d40001117983 */ /* 0x000ea40000300800 */
[----:B------:R-:W4:Y:S02]  /*60410*/  LDL.LU R18, [R1+0x2d8] ;  /* 0x0002d80001127983 */ /* 0x000f240000300800 */
[----:B------:R-:W4:Y:S02]  /*60420*/  LDL.LU R19, [R1+0x2dc] ;  /* 0x0002dc0001137983 */ /* 0x000f240000300800 */
[----:B------:R-:W-:-:S02]  /*60430*/  IMAD.MOV.U32 R4, RZ, RZ, R0 ;  /* 0x000000ffff047224 */ /* 0x000fc400078e0000 */
[----:B------:R-:W-:Y:S01]  /*60440*/  IMAD.MOV.U32 R5, RZ, RZ, R2 ;  /* 0x000000ffff057224 */ /* 0x000fe200078e0002 */
[----:B------:R-:W2:Y:S01]  /*60450*/  LDL.LU R0, [R1+0x2f44] ;  /* 0x002f440001007983 */ /* 0x000ea20000300800 */
[----:B------:R-:W2:Y:S03]  /*60460*/  LDL.LU R2, [R1+0x2f40] ;  /* 0x002f400001027983 */ /* 0x000ea60000300800 */
[----:B------:R3:W-:Y:S02]  /*60470*/  STL.64 [R1+0x2ee0], R4 ;  /* 0x002ee00401007387 */ /* 0x0007e40000100a00 */
[----:B---3--:R-:W-:Y:S02]  /*60480*/  IMAD.MOV.U32 R4, RZ, RZ, R28 ;  /* 0x000000ffff047224 */ /* 0x008fe400078e001c */
[----:B------:R-:W-:Y:S01]  /*60490*/  IMAD.MOV.U32 R5, RZ, RZ, R15 ;  /* 0x000000ffff057224 */ /* 0x000fe200078e000f */
[----:B----4-:R-:W-:Y:S01]  /*604a0*/  STL.64 [R1+0x2e90], R18 ;  /* 0x002e901201007387 */ /* 0x010fe20000100a00 */
[----:B--2---:R1:W-:Y:S03]  /*604b0*/  STL.64 [R1+0x2e88], R16 ;  /* 0x002e881001007387 */ /* 0x0043e60000100a00 */
[----:B-1----:R-:W2:Y:S01]  /*604c0*/  LDL.LU R16, [R1+0x2e0] ;  /* 0x0002e00001107983 */ /* 0x002ea20000300800 */
[----:B------:R-:W2:Y:S02]  /*604d0*/  LDL.LU R17, [R1+0x2e4] ;  /* 0x0002e40001117983 */ /* 0x000ea40000300800 */
[----:B------:R-:W3:Y:S02]  /*604e0*/  LDL.LU R18, [R1+0x2e8] ;  /* 0x0002e80001127983 */ /* 0x000ee40000300800 */
[----:B------:R-:W3:Y:S01]  /*604f0*/  LDL.LU R19, [R1+0x2ec] ;  /* 0x0002ec0001137983 */ /* 0x000ee20000300800 */
[----:B------:R1:W-:Y:S04]  /*60500*/  STL.64 [R1+0x2ef8], R4 ;  /* 0x002ef80401007387 */ /* 0x0003e80000100a00 */
[----:B-1----:R-:W4:Y:S04]  /*60510*/  LDL.64 R4, [R1+0x1d0] ;  /* 0x0001d00001047983 */ /* 0x002f280000100a00 */
[----:B----4-:R-:W-:Y:S01]  /*60520*/  STL.64 [R1+0x2f10], R4 ;  /* 0x002f100401007387 */ /* 0x010fe20000100a00 */
[----:B---3--:R-:W-:Y:S02]  /*60530*/  STL.64 [R1+0x2ea8], R18 ;  /* 0x002ea81201007387 */ /* 0x008fe40000100a00 */
[----:B--2---:R1:W-:Y:S02]  /*60540*/  STL.64 [R1+0x2ea0], R16 ;  /* 0x002ea01001007387 */ /* 0x0043e40000100a00 */
[----:B-1----:R-:W2:Y:S01]  /*60550*/  LDL.LU R16, [R1+0x2f0] ;  /* 0x0002f00001107983 */ /* 0x002ea20000300800 */
[----:B------:R-:W2:Y:S02]  /*60560*/  LDL.LU R17, [R1+0x2f4] ;  /* 0x0002f40001117983 */ /* 0x000ea40000300800 */
[----:B------:R-:W3:Y:S02]  /*60570*/  LDL.LU R18, [R1+0x2f8] ;  /* 0x0002f80001127983 */ /* 0x000ee40000300800 */
[----:B------:R-:W3:Y:S02]  /*60580*/  LDL.LU R19, [R1+0x2fc] ;  /* 0x0002fc0001137983 */ /* 0x000ee40000300800 */
[----:B------:R-:W-:-:S02]  /*60590*/  IMAD.MOV.U32 R4, RZ, RZ, R14 ;  /* 0x000000ffff047224 */ /* 0x000fc400078e000e */
[----:B------:R-:W-:-:S05]  /*605a0*/  IMAD.MOV.U32 R5, RZ, RZ, R3 ;  /* 0x000000ffff057224 */ /* 0x000fca00078e0003 */
[----:B------:R-:W-:Y:S04]  /*605b0*/  STL.64 [R1+0x2f28], R4 ;  /* 0x002f280401007387 */ /* 0x000fe80000100a00 */
[----:B---3--:R-:W-:Y:S01]  /*605c0*/  STL.64 [R1+0x2ec0], R18 ;  /* 0x002ec01201007387 */ /* 0x008fe20000100a00 */
[----:B--2---:R1:W-:Y:S03]  /*605d0*/  STL.64 [R1+0x2eb8], R16 ;  /* 0x002eb81001007387 */ /* 0x0043e60000100a00 */
[----:B-1----:R-:W2:Y:S01]  /*605e0*/  LDL.LU R16, [R1+0x300] ;  /* 0x0003000001107983 */ /* 0x002ea20000300800 */
[----:B------:R-:W2:Y:S02]  /*605f0*/  LDL.LU R17, [R1+0x304] ;  /* 0x0003040001117983 */ /* 0x000ea40000300800 */
[----:B------:R-:W3:Y:S02]  /*60600*/  LDL.LU R18, [R1+0x308] ;  /* 0x0003080001127983 */ /* 0x000ee40000300800 */
[----:B------:R-:W3:Y:S02]  /*60610*/  LDL.LU R19, [R1+0x30c] ;  /* 0x00030c0001137983 */ /* 0x000ee40000300800 */
        /* <DEDUP_REMOVED lines=24> */
[----:B------:R-:W-:-:S02]  /*607a0*/  IMAD.MOV.U32 R4, RZ, RZ, R2 ;  /* 0x000000ffff047224 */ /* 0x000fc400078e0002 */
[----:B------:R-:W-:Y:S01]  /*607b0*/  IMAD.MOV.U32 R5, RZ, RZ, R0 ;  /* 0x000000ffff057224 */ /* 0x000fe200078e0000 */
[----:B---3--:R-:W-:Y:S01]  /*607c0*/  STL.64 [R1+0x2f38], R18 ;  /* 0x002f381201007387 */ /* 0x008fe20000100a00 */
[----:B--2---:R1:W-:Y:S03]  /*607d0*/  STL.64 [R1+0x2f30], R16 ;  /* 0x002f301001007387 */ /* 0x0043e60000100a00 */
[----:B-1----:R-:W2:Y:S01]  /*607e0*/  LDL.LU R16, [R1+0x350] ;  /* 0x0003500001107983 */ /* 0x002ea20000300800 */
[----:B------:R-:W2:Y:S02]  /*607f0*/  LDL.LU R17, [R1+0x354] ;  /* 0x0003540001117983 */ /* 0x000ea40000300800 */
[----:B------:R-:W2:Y:S02]  /*60800*/  LDL.LU R18, [R1+0x358] ;  /* 0x0003580001127983 */ /* 0x000ea40000300800 */
[----:B------:R-:W2:Y:S01]  /*60810*/  LDL.LU R19, [R1+0x35c] ;  /* 0x00035c0001137983 */ /* 0x000ea20000300800 */
[----:B------:R-:W3:Y:S01]  /*60820*/  LDL.LU.64 R12, [R1+0x20] ;  /* 0x00002000010c7983 */ /* 0x000ee20000300a00 */
[----:B------:R-:W4:Y:S01]  /*60830*/  LDL.LU.64 R20, [R1] ;  /* 0x0000000001147983 */ /* 0x000f220000300a00 */
[C---:B--2---:R-:W-:Y:S02]  /*60840*/  HMMA.16816.F32.BF16 R4, R8.reuse, R4, R16 ;  /* 0x000000040804723c */ /* 0x044fe40000041810 */
[----:B----4-:R1:W-:Y:S04]  /*60850*/  STL.64 [R1+0x2e40], R20 ;  /* 0x002e401401007387 */ /* 0x0103e80000100a00 */
[----:B-1----:R-:W2:Y:S01]  /*60860*/  LDL.LU.64 R20, [R1+0x10] ;  /* 0x0000100001147983 */ /* 0x002ea20000300a00 */
[----:B0-----:R-:W-:Y:S02]  /*60870*/  STL.64 [R1+0x2d70], R26 ;  /* 0x002d701a01007387 */ /* 0x001fe40000100a00 */
[----:B------:R0:W-:Y:S02]  /*60880*/  STL.64 [R1+0x2d68], R24 ;  /* 0x002d681801007387 */ /* 0x0001e40000100a00 */
[----:B0-----:R-:W4:Y:S01]  /*60890*/  LDL.LU.64 R24, [R1+0x160] ;  /* 0x0001600001187983 */ /* 0x001f220000300a00 */
[----:B------:R-:W2:Y:S02]  /*608a0*/  LDL.LU.64 R18, [R1+0x2f38] ;  /* 0x002f380001127983 */ /* 0x000ea40000300a00 */
[----:B------:R-:W2:Y:S09]  /*608b0*/  LDL.LU.64 R16, [R1+0x2f30] ;  /* 0x002f300001107983 */ /* 0x000eb20000300a00 */
[----:B------:R0:W-:Y:S01]  /*608c0*/  STL.64 [R1+0x350], R4 ;  /* 0x0003500401007387 */ /* 0x0001e20000100a00 */
[----:B------:R2:W-:Y:S04]  /*608d0*/  STL.64 [R1+0x358], R6 ;  /* 0x0003580601007387 */ /* 0x0005e80000100a00 */
[----:B0-----:R-:W2:Y:S02]  /*608e0*/  LDL.LU.64 R4, [R1+0x2f28] ;  /* 0x002f280001047983 */ /* 0x001ea40000300a00 */
[C---:B--2---:R-:W-:Y:S02]  /*608f0*/  HMMA.16816.F32.BF16 R4, R8.reuse, R4, R16 ;  /* 0x000000040804723c */ /* 0x044fe40000041810 */
[----:B------:R-:W2:Y:S01]  /*60900*/  LDL.LU.64 R18, [R1+0x2f20] ;  /* 0x002f200001127983 */ /* 0x000ea20000300a00 */
[----:B------:R-:W2:Y:S11]  /*60910*/  LDL.LU.64 R16, [R1+0x2f18] ;  /* 0x002f180001107983 */ /* 0x000eb60000300a00 */
[----:B------:R-:W-:Y:S09]  /*60920*/  @!UPT UIADD3 URZ, URZ, URZ, URZ ;  /* 0x0000003f3f3ff290 */ /* 0x000ff2000fffe03f */
[----:B------:R0:W-:Y:S01]  /*60930*/  STL.64 [R1+0x340], R4 ;  /* 0x0003400401007387 */ /* 0x0001e20000100a00 */
[----:B------:R-:W-:Y:S03]  /*60940*/  STL.64 [R1+0x348], R6 ;  /* 0x0003480601007387 */ /* 0x000fe60000100a00 */
        /* <DEDUP_REMOVED lines=46> */
[----:B------:R-:W3:Y:S01]  /*60c30*/  LDL.LU.64 R18, [R1+0x2e78] ;  /* 0x002e780001127983 */ /* 0x000ee20000300a00 */
[----:B------:R-:W3:Y:S11]  /*60c40*/  LDL.LU.64 R16, [R1+0x2e70] ;  /* 0x002e700001107983 */ /* 0x000ef60000300a00 */
[----:B------:R-:W-:Y:S09]  /*60c50*/  @!UPT UIADD3 URZ, URZ, URZ, URZ ;  /* 0x0000003f3f3ff290 */ /* 0x000ff2000fffe03f */
[----:B------:R-:W-:Y:S01]  /*60c60*/  STL.64 [R1+0x2d0], R4 ;  /* 0x0002d00401007387 */ /* 0x000fe20000100a00 */
[----:B------:R0:W-:Y:S03]  /*60c70*/  STL.64 [R1+0x2d8], R6 ;  /* 0x0002d80601007387 */ /* 0x0001e60000100a00 */
[----:B0-----:R-:W4:Y:S01]  /*60c80*/  LDL.LU.64 R6, [R1+0x2e68] ;  /* 0x002e680001067983 */ /* 0x001f220000300a00 */
[----:B------:R-:W4:Y:S02]  /*60c90*/  LDL.LU.64 R4, [R1+0x2e60] ;  /* 0x002e600001047983 */ /* 0x000f240000300a00 */
[----:B----4-:R-:W-:Y:S01]  /*60ca0*/  HMMA.16816.F32.BF16 R8, R8, R24, R4 ;  /* 0x000000180808723c */ /* 0x010fe20000041804 */
[----:B------:R-:W3:Y:S01]  /*60cb0*/  LDL.LU.64 R6, [R1+0x2e58] ;  /* 0x002e580001067983 */ /* 0x000ee20000300a00 */
[----:B------:R-:W3:Y:S11]  /*60cc0*/  LDL.LU.64 R4, [R1+0x2e50] ;  /* 0x002e500001047983 */ /* 0x000ef60000300a00 */
[----:B------:R-:W-:Y:S10]  /*60cd0*/  @!UPT UIADD3 URZ, URZ, URZ, URZ ;  /* 0x0000003f3f3ff290 */ /* 0x000ff4000fffe03f */
[----:B------:R0:W-:Y:S01]  /*60ce0*/  STL.64 [R1+0x230], R8 ;  /* 0x0002300801007387 */ /* 0x0001e20000100a00 */
[----:B------:R1:W-:Y:S03]  /*60cf0*/  STL.64 [R1+0x238], R10 ;  /* 0x0002380a01007387 */ /* 0x0003e60000100a00 */
[----:B0-----:R-:W2:Y:S01]  /*60d00*/  LDL.LU R8, [R1+0x1f0] ;  /* 0x0001f00001087983 */ /* 0x001ea20000300800 */
[----:B------:R-:W2:Y:S02]  /*60d10*/  LDL.LU R9, [R1+0x1f4] ;  /* 0x0001f40001097983 */ /* 0x000ea40000300800 */
[----:B-1----:R-:W4:Y:S02]  /*60d20*/  LDL.LU R10, [R1+0x1f8] ;  /* 0x0001f800010a7983 */ /* 0x002f240000300800 */
[----:B------:R-:W4:Y:S02]  /*60d30*/  LDL.LU R11, [R1+0x1fc] ;  /* 0x0001fc00010b7983 */ /* 0x000f240000300800 */
[----:B----4-:R-:W-:Y:S01]  /*60d40*/  STL.64 [R1+0x2e38], R10 ;  /* 0x002e380a01007387 */ /* 0x010fe20000100a00 */
[----:B--2---:R0:W-:Y:S03]  /*60d50*/  STL.64 [R1+0x2e30], R8 ;  /* 0x002e300801007387 */ /* 0x0041e60000100a00 */
[----:B0-----:R-:W2:Y:S01]  /*60d60*/  LDL.LU R8, [R1+0x200] ;  /* 0x0002000001087983 */ /* 0x001ea20000300800 */
[----:B------:R-:W2:Y:S02]  /*60d70*/  LDL.LU R9, [R1+0x204] ;  /* 0x0002040001097983 */ /* 0x000ea40000300800 */
[----:B------:R-:W2:Y:S02]  /*60d80*/  LDL.LU R10, [R1+0x208] ;  /* 0x00020800010a7983 */ /* 0x000ea40000300800 */
[----:B------:R-:W2:Y:S01]  /*60d90*/  LDL.LU R11, [R1+0x20c] ;  /* 0x00020c00010b7983 */ /* 0x000ea20000300800 */
[----:B------:R0:W-:Y:S04]  /*60da0*/  STL.64 [R1+0x2d88], R24 ;  /* 0x002d881801007387 */ /* 0x0001e80000100a00 */
[----:B0-----:R-:W4:Y:S01]  /*60db0*/  LDL.LU R24, [R1+0x210] ;  /* 0x0002100001187983 */ /* 0x001f220000300800 */
[----:B------:R-:W4:Y:S02]  /*60dc0*/  LDL.LU R25, [R1+0x214] ;  /* 0x0002140001197983 */ /* 0x000f240000300800 */
[----:B------:R-:W4:Y:S02]  /*60dd0*/  LDL.LU R26, [R1+0x218] ;  /* 0x00021800011a7983 */ /* 0x000f240000300800 */
[----:B------:R-:W4:Y:S01]  /*60de0*/  LDL.LU R27, [R1+0x21c] ;  /* 0x00021c00011b7983 */ /* 0x000f220000300800 */
[C---:B---3--:R-:W-:Y:S01]  /*60df0*/  HMMA.16816.F32.BF16 R16, R4.reuse, R12, R16 ;  /* 0x0000000c0410723c */ /* 0x048fe20000041810 */
[----:B------:R-:W-:Y:S11]  /*60e00*/  IMAD.MOV.U32 R3, RZ, RZ, R13 ;  /* 0x000000ffff037224 */ /* 0x000ff600078e000d */
[----:B------:R-:W-:Y:S11]  /*60e10*/  @!UPT UIADD3 URZ, URZ, URZ, URZ ;  /* 0x0000003f3f3ff290 */ /* 0x000ff6000fffe03f */
[----:B------:R0:W-:Y:S01]  /*60e20*/  STL.64 [R1+0x220], R16 ;  /* 0x0002201001007387 */ /* 0x0001e20000100a00 */
[----:B------:R1:W-:Y:S03]  /*60e30*/  STL.64 [R1+0x228], R18 ;  /* 0x0002281201007387 */ /* 0x0003e60000100a00 */
[----:B0-----:R-:W3:Y:S01]  /*60e40*/  LDL.LU.64 R16, [R1+0x2e48] ;  /* 0x002e480001107983 */ /* 0x001ee20000300a00 */
[----:B-1----:R-:W-:Y:S02]  /*60e50*/  IMAD.MOV.U32 R18, RZ, RZ, R12 ;  /* 0x000000ffff127224 */ /* 0x002fe400078e000c */
[----:B------:R-:W3:Y:S02]  /*60e60*/  LDL.LU R12, [R1+0x500] ;  /* 0x00050000010c7983 */ /* 0x000ee40000300800 */
[----:B------:R-:W3:Y:S01]  /*60e70*/  LDL.LU R13, [R1+0x504] ;  /* 0x00050400010d7983 */ /* 0x000ee20000300800 */
[----:B------:R-:W3:Y:S01]  /*60e80*/  LDL.LU R14, [R1+0x508] ;  /* 0x00050800010e7983 */ /* 0x000ee20000300800 */
[----:B------:R-:W3:Y:S02]  /*60e90*/  LDL.LU R15, [R1+0x50c] ;  /* 0x00050c00010f7983 */ /* 0x000ee40000300800 */
[----:B------:R-:W-:Y:S01]  /*60ea0*/  IMAD.MOV.U32 R19, RZ, RZ, R21 ;  /* 0x000000ffff137224 */ /* 0x000fe200078e0015 */
[C---:B----4-:R-:W-:Y:S11]  /*60eb0*/  HMMA.16816.F32.BF16 R24, R4.reuse, R20, R24 ;  /* 0x000000140418723c */ /* 0x050ff60000041818 */
[----:B------:R-:W-:Y:S11]  /*60ec0*/  @!UPT UIADD3 URZ, URZ, URZ, URZ ;  /* 0x0000003f3f3ff290 */ /* 0x000ff6000fffe03f */
[----:B------:R-:W-:Y:S01]  /*60ed0*/  @!UPT UIADD3 URZ, URZ, URZ, URZ ;  /* 0x0000003f3f3ff290 */ /* 0x000fe2000fffe03f */
[----:B------:R0:W-:Y:S01]  /*60ee0*/  STL.64 [R1+0x210], R24 ;  /* 0x0002101801007387 */ /* 0x0001e20000100a00 */
[----:B------:R1:W-:Y:S02]  /*60ef0*/  STL.64 [R1+0x218], R26 ;  /* 0x0002181a01007387 */ /* 0x0003e40000100a00 */
[----:B0-----:R-:W-:Y:S02]  /*60f00*/  IMAD.MOV.U32 R24, RZ, RZ, R20 ;  /* 0x000000ffff187224 */ /* 0x001fe400078e0014 */
[----:B------:R-:W2:Y:S02]  /*60f10*/  LDL.LU.64 R20, [R1+0x2e40] ;  /* 0x002e400001147983 */ /* 0x000ea40000300a00 */
[----:B--2---:R-:W-:Y:S01]  /*60f20*/  HMMA.16816.F32.BF16 R8, R4, R20, R8 ;  /* 0x000000140408723c */ /* 0x004fe20000041808 */
[----:B-1----:R-:W-:Y:S02]  /*60f30*/  IMAD.MOV.U32 R26, RZ, RZ, R20 ;  /* 0x000000ffff1a7224 */ /* 0x002fe400078e0014 */
[----:B------:R-:W-:Y:S11]  /*60f40*/  IMAD.MOV.U32 R25, RZ, RZ, R21 ;  /* 0x000000ffff197224 */ /* 0x000ff600078e0015 */
[----:B------:R-:W-:Y:S09]  /*60f50*/  @!UPT UIADD3 URZ, URZ, URZ, URZ ;  /* 0x0000003f3f3ff290 */ /* 0x000ff2000fffe03f */
[----:B------:R-:W-:Y:S01]  /*60f60*/  STL.64 [R1+0x200], R8 ;  /* 0x0002000801007387 */ /* 0x000fe20000100a00 */
[----:B------:R0:W-:Y:S03]  /*60f70*/  STL.64 [R1+0x208], R10 ;  /* 0x0002080a01007387 */ /* 0x0001e60000100a00 */
[----:B0-----:R-:W2:Y:S01]  /*60f80*/  LDL.LU.64 R10, [R1+0x2e38] ;  /* 0x002e3800010a7983 */ /* 0x001ea20000300a00 */
[----:B------:R-:W2:Y:S02]  /*60f90*/  LDL.LU.64 R8, [R1+0x2e30] ;  /* 0x002e300001087983 */ /* 0x000ea40000300a00 */
[----:B------:R-:W4:Y:S02]  /*60fa0*/  LDL.LU.64 R22, [R1+0x2e28] ;  /* 0x002e280001167983 */ /* 0x000f240000300a00 */
[----:B------:R-:W2:Y:S01]  /*60fb0*/  LDL.LU.64 R20, [R1+0x2e20] ;  /* 0x002e200001147983 */ /* 0x000ea20000300a00 */
[----:B------:R-:W-:Y:S01]  /*60fc0*/  STL [R1+0x2dc0], R26 ;  /* 0x002dc01a01007387 */ /* 0x000fe20000100800 */
[----:B------:R0:W-:Y:S03]  /*60fd0*/  STL.64 [R1+0x2db8], R24 ;  /* 0x002db81801007387 */ /* 0x0001e60000100a00 */
[----:B0-----:R-:W2:Y:S04]  /*60fe0*/  LDL.LU.64 R24, [R1+0x1b0] ;  /* 0x0001b00001187983 */ /* 0x001ea80000300a00 */
[----:B--2---:R0:W-:Y:S04]  /*60ff0*/  STL.64 [R1+0x2dd0], R24 ;  /* 0x002dd01801007387 */ /* 0x0041e80000100a00 */
[----:B0-----:R-:W2:Y:S04]  /*61000*/  LDL.LU.64 R24, [R1+0x1c0] ;  /* 0x0001c00001187983 */ /* 0x001ea80000300a00 */
[----:B--2---:R0:W-:Y:S02]  /*61010*/  STL.64 [R1+0x2de8], R24 ;  /* 0x002de81801007387 */ /* 0x0041e40000100a00 */
[----:B0-----:R-:W-:-:S02]  /*61020*/  IMAD.MOV.U32 R24, RZ, RZ, R2 ;  /* 0x000000ffff187224 */ /* 0x001fc400078e0002 */
[----:B------:R-:W-:-:S05]  /*61030*/  IMAD.MOV.U32 R25, RZ, RZ, R0 ;  /* 0x000000ffff197224 */ /* 0x000fca00078e0000 */
[----:B------:R0:W-:Y:S02]  /*61040*/  STL.64 [R1+0x2e00], R24 ;  /* 0x002e001801007387 */ /* 0x0001e40000100a00 */
[C---:B0-----:R-:W-:Y:S02]  /*61050*/  HMMA.16816.F32.BF16 R24, R4.reuse, R20, R8 ;  /* 0x000000140418723c */ /* 0x041fe40000041808 */
[----:B------:R-:W2:Y:S06]  /*61060*/  LDL.LU.64 R8, [R1+0x30] ;  /* 0x0000300001087983 */ /* 0x000eac0000300a00 */
[C---:B---3--:R-:W-:Y:S01]  /*61070*/  HMMA.16816.F32.BF16 R12, R4.reuse, R16, R12 ;  /* 0x00000010040c723c */ /* 0x048fe2000004180c */
[----:B--2---:R0:W-:Y:S11]  /*61080*/  STL.64 [R1+0x2e10], R8 ;  /* 0x002e100801007387 */ /* 0x0041f60000100a00 */
[----:B------:R-:W-:Y:S03]  /*61090*/  @!UPT UIADD3 URZ, URZ, URZ, URZ ;  /* 0x0000003f3f3ff290 */ /* 0x000fe6000fffe03f */
[----:B------:R1:W-:Y:S02]  /*610a0*/  STL.64 [R1+0x1f0], R24 ;  /* 0x0001f01801007387 */ /* 0x0003e40000100a00 */
[----:B------:R-:W-:Y:S01]  /*610b0*/  STL.64 [R1+0x1f8], R26 ;  /* 0x0001f81a01007387 */ /* 0x000fe20000100a00 */
[----:B0-----:R-:W2:Y:S01]  /*610c0*/  LDL.LU R8, [R1+0x4f0] ;  /* 0x0004f00001087983 */ /* 0x001ea20000300800 */
[----:B------:R-:W2:Y:S02]  /*610d0*/  LDL.LU R9, [R1+0x4f4] ;  /* 0x0004f40001097983 */ /* 0x000ea40000300800 */
[----:B------:R-:W2:Y:S02]  /*610e0*/  LDL.LU R10, [R1+0x4f8] ;  /* 0x0004f800010a7983 */ /* 0x000ea40000300800 */
[----:B------:R-:W2:Y:S01]  /*610f0*/  LDL.LU R11, [R1+0x4fc] ;  /* 0x0004fc00010b7983 */ /* 0x000ea20000300800 */
[----:B------:R-:W3:Y:S01]  /*61100*/  LDL R2, [R1+0x694] ;  /* 0x0006940001027983 */ /* 0x000ee20000100800 */
[----:B-1----:R-:W2:Y:S02]  /*61110*/  LDL.LU.64 R24, [R1+0x1e0] ;  /* 0x0001e00001187983 */ /* 0x002ea40000300a00 */
[----:B----4-:R-:W-:Y:S02]  /*61120*/  STL.64 [R1+0x2d18], R22 ;  /* 0x002d181601007387 */ /* 0x010fe40000100a00 */
[----:B------:R0:W-:Y:S02]  /*61130*/  STL.64 [R1+0x2d10], R20 ;  /* 0x002d101401007387 */ /* 0x0001e40000100a00 */
[----:B0-----:R-:W4:Y:S01]  /*61140*/  LDL.LU R20, [R1+0x4e0] ;  /* 0x0004e00001147983 */ /* 0x001f220000300800 */
[----:B------:R-:W4:Y:S02]  /*61150*/  LDL.LU R21, [R1+0x4e4] ;  /* 0x0004e40001157983 */ /* 0x000f240000300800 */
[----:B------:R-:W4:Y:S02]  /*61160*/  LDL.LU R22, [R1+0x4e8] ;  /* 0x0004e80001167983 */ /* 0x000f240000300800 */
[----:B------:R-:W4:Y:S01]  /*61170*/  LDL.LU R23, [R1+0x4ec] ;  /* 0x0004ec0001177983 */ /* 0x000f220000300800 */
[----:B------:R0:W-:Y:S01]  /*61180*/  STL.64 [R1+0x150], R12 ;  /* 0x0001500c01007387 */ /* 0x0001e20000100a00 */
[----:B------:R-:W-:Y:S03]  /*61190*/  STL.64 [R1+0x158], R14 ;  /* 0x0001580e01007387 */ /* 0x000fe60000100a00 */
[----:B0-----:R-:W2:Y:S01]  /*611a0*/  LDL.LU.64 R12, [R1+0x2e18] ;  /* 0x002e1800010c7983 */ /* 0x001ea20000300a00 */
[----:B------:R0:W-:Y:S02]  /*611b0*/  STL [R1+0x2d64], R16 ;  /* 0x002d641001007387 */ /* 0x0001e40000100800 */
[----:B------:R1:W-:Y:S02]  /*611c0*/  STL [R1+0x2d60], R17 ;  /* 0x002d601101007387 */ /* 0x0003e40000100800 */
[----:B------:R1:W-:Y:S01]  /*611d0*/  STL.64 [R1+0x2e08], R18 ;  /* 0x002e081201007387 */ /* 0x0003e20000100a00 */
[----:B0-----:R-:W3:Y:S01]  /*611e0*/  LDL.LU R16, [R1+0x560] ;  /* 0x0005600001107983 */ /* 0x001ee20000300800 */
[----:B-1----:R-:W3:Y:S03]  /*611f0*/  LDL.LU R17, [R1+0x564] ;  /* 0x0005640001117983 */ /* 0x002ee60000300800 */
[----:B------:R-:W3:Y:S01]  /*61200*/  LDL.LU R18, [R1+0x568] ;  /* 0x0005680001127983 */ /* 0x000ee20000300800 */
[----:B------:R-:W3:Y:S01]  /*61210*/  LDL.LU R19, [R1+0x56c] ;  /* 0x00056c0001137983 */ /* 0x000ee20000300800 */
[C---:B--2---:R-:W-:Y:S11]  /*61220*/  HMMA.16816.F32.BF16 R8, R4.reuse, R12, R8 ;  /* 0x0000000c0408723c */ /* 0x044ff60000041808 */
[----:B------:R-:W-:Y:S11]  /*61230*/  @!UPT UIADD3 URZ, URZ, URZ, URZ ;  /* 0x0000003f3f3ff290 */ /* 0x000ff6000fffe03f */
[----:B------:R-:W-:Y:S01]  /*61240*/  @!UPT UIADD3 URZ, URZ, URZ, URZ ;  /* 0x0000003f3f3ff290 */ /* 0x000fe2000fffe03f */
[----:B------:R0:W-:Y:S01]  /*61250*/  STL.64 [R1+0x140], R8 ;  /* 0x0001400801007387 */ /* 0x0001e20000100a00 */
[----:B------:R-:W-:Y:S03]  /*61260*/  STL.64 [R1+0x148], R10 ;  /* 0x0001480a01007387 */ /* 0x000fe60000100a00 */
[----:B0-----:R-:W4:Y:S01]  /*61270*/  LDL.LU.64 R8, [R1+0x2e10] ;  /* 0x002e100001087983 */ /* 0x001f220000300a00 */
        /* <DEDUP_REMOVED lines=11> */
[C---:B----4-:R-:W-:Y:S08]  /*61330*/  HMMA.16816.F32.BF16 R20, R4.reuse, R8, R20 ;  /* 0x000000080414723c */ /* 0x050ff00000041814 */
[----:B---3--:R-:W-:Y:S01]  /*61340*/  HMMA.16816.F32.BF16 R16, R4, R24, R16 ;  /* 0x000000180410723c */ /* 0x008fe20000041810 */
[----:B--2---:R-:W-:Y:S01]  /*61350*/  STL.64 [R1+0x2df8], R14 ;  /* 0x002df80e01007387 */ /* 0x004fe20000100a00 */
[----:B------:R0:W-:Y:S03]  /*61360*/  STL.64 [R1+0x2df0], R12 ;  /* 0x002df00c01007387 */ /* 0x0001e60000100a00 */
[----:B0-----:R-:W2:Y:S01]  /*61370*/  LDL.LU R12, [R1+0x550] ;  /* 0x00055000010c7983 */ /* 0x001ea20000300800 */
[----:B------:R-:W2:Y:S02]  /*61380*/  LDL.LU R13, [R1+0x554] ;  /* 0x00055400010d7983 */ /* 0x000ea40000300800 */
[----:B------:R-:W2:Y:S02]  /*61390*/  LDL.LU R14, [R1+0x558] ;  /* 0x00055800010e7983 */ /* 0x000ea40000300800 */
[----:B------:R-:W2:Y:S05]  /*613a0*/  LDL.LU R15, [R1+0x55c] ;  /* 0x00055c00010f7983 */ /* 0x000eaa0000300800 */
[----:B------:R-:W-:Y:S01]  /*613b0*/  STL.64 [R1+0x130], R20 ;  /* 0x0001301401007387 */ /* 0x000fe20000100a00 */
[----:B------:R0:W-:Y:S02]  /*613c0*/  STL.64 [R1+0x138], R22 ;  /* 0x0001381601007387 */ /* 0x0001e40000100a00 */
[----:B0-----:R-:W-:-:S02]  /*613d0*/  IMAD.MOV.U32 R23, RZ, RZ, R8 ;  /* 0x000000ffff177224 */ /* 0x001fc400078e0008 */
[----:B------:R-:W-:Y:S02]  /*613e0*/  IMAD.MOV.U32 R22, RZ, RZ, R9 ;  /* 0x000000ffff167224 */ /* 0x000fe400078e0009 */
[----:B------:R-:W0:Y:S04]  /*613f0*/  LDSM.16.MT88.4 R8, [R2+0x22800] ;  /* 0x022800000208783b */ /* 0x000e280000004200 */
[----:B0-----:R-:W-:Y:S01]  /*61400*/  STL.64 [R1+0x2c30], R10 ;  /* 0x002c300a01007387 */ /* 0x001fe20000100a00 */
[----:B------:R0:W-:Y:S03]  /*61410*/  STL.64 [R1+0x2c28], R8 ;  /* 0x002c280801007387 */ /* 0x0001e60000100a00 */
[----:B0-----:R-:W3:Y:S01]  /*61420*/  LDL.LU.64 R8, [R1+0x1a0] ;  /* 0x0001a00001087983 */ /* 0x001ee20000300a00 */
[----:B------:R0:W-:Y:S02]  /*61430*/  STL.64 [R1+0x120], R16 ;  /* 0x0001201001007387 */ /* 0x0001e40000100a00 */
[----:B------:R1:W-:Y:S02]  /*61440*/  STL.64 [R1+0x128], R18 ;  /* 0x0001281201007387 */ /* 0x0003e40000100a00 */
[----:B0-----:R-:W-:Y:S01]  /*61450*/  IMAD.MOV.U32 R16, RZ, RZ, R24 ;  /* 0x000000ffff107224 */ /* 0x001fe200078e0018 */
[----:B-1----:R-:W4:Y:S01]  /*61460*/  LDL.LU.64 R18, [R1+0x2e08] ;  /* 0x002e080001127983 */ /* 0x002f220000300a00 */
[----:B------:R-:W-:-:S02]  /*61470*/  IMAD.MOV.U32 R17, RZ, RZ, R25 ;  /* 0x000000ffff117224 */ /* 0x000fc400078e0019 */
[----:B------:R-:W2:Y:S03]  /*61480*/  LDL.LU.64 R24, [R1+0x2e00] ;  /* 0x002e000001187983 */ /* 0x000ea60000300a00 */
[----:B------:R-:W-:Y:S01]  /*61490*/  STL.64 [R1+0x2d90], R16 ;  /* 0x002d901001007387 */ /* 0x000fe20000100a00 */
[C---:B--2---:R-:W-:Y:S03]  /*614a0*/  HMMA.16816.F32.BF16 R24, R4.reuse, R24, R12 ;  /* 0x000000180418723c */ /* 0x044fe6000004180c */
[----:B------:R-:W2:Y:S01]  /*614b0*/  LDL.LU.64 R14, [R1+0x2df8] ;  /* 0x002df800010e7983 */ /* 0x000ea20000300a00 */
[----:B------:R-:W2:Y:S11]  /*614c0*/  LDL.LU.64 R12, [R1+0x2df0] ;  /* 0x002df000010c7983 */ /* 0x000eb60000300a00 */
[----:B------:R-:W-:Y:S08]  /*614d0*/  @!UPT UIADD3 URZ, URZ, URZ, URZ ;  /* 0x0000003f3f3ff290 */ /* 0x000ff0000fffe03f */
        /* <DEDUP_REMOVED lines=14> */
[----:B--2---:R-:W-:Y:S11]  /*615c0*/  HMMA.16816.F32.BF16 R12, R4, R24, R12 ;  /* 0x00000018040c723c */ /* 0x004ff6000004180c */
[----:B------:R-:W-:Y:S11]  /*615d0*/  @!UPT UIADD3 URZ, URZ, URZ, URZ ;  /* 0x0000003f3f3ff290 */ /* 0x000ff6000fffe03f */
[----:B------:R-:W-:Y:S01]  /*615e0*/  @!UPT UIADD3 URZ, URZ, URZ, URZ ;  /* 0x0000003f3f3ff290 */ /* 0x000fe2000fffe03f */
[----:B------:R0:W-:Y:S01]  /*615f0*/  STL.64 [R1+0xf0], R12 ;  /* 0x0000f00c01007387 */ /* 0x0001e20000100a00 */
[----:B------:R1:W-:Y:S03]  /*61600*/  STL.64 [R1+0xf8], R14 ;  /* 0x0000f80e01007387 */ /* 0x0003e60000100a00 */
[----:B0-----:R-:W2:Y:S01]  /*61610*/  LDL.LU.64 R12, [R1+0x2dc8] ;  /* 0x002dc800010c7983 */ /* 0x001ea20000300a00 */
[----:B-1----:R-:W-:Y:S02]  /*61620*/  IMAD.MOV.U32 R15, RZ, RZ, R24 ;  /* 0x000000ffff0f7224 */ /* 0x002fe400078e0018 */
[----:B------:R-:W-:Y:S02]  /*61630*/  IMAD.MOV.U32 R14, RZ, RZ, R25 ;  /* 0x000000ffff0e7224 */ /* 0x000fe400078e0019 */
[----:B------:R-:W3:Y:S01]  /*61640*/  LDL.LU R26, [R1+0x2dc0] ;  /* 0x002dc000011a7983 */ /* 0x000ee20000300800 */
[----:B------:R-:W3:Y:S02]  /*61650*/  LDL.LU.64 R24, [R1+0x2db8] ;  /* 0x002db80001187983 */ /* 0x000ee40000300a00 */
[----:B------:R-:W-:Y:S02]  /*61660*/  STL.64 [R1+0x2cf8], R14 ;  /* 0x002cf80e01007387 */ /* 0x000fe40000100a00 */
[----:B--2---:R0:W-:Y:S04]  /*61670*/  STL.64 [R1+0x2cf0], R12 ;  /* 0x002cf00c01007387 */ /* 0x0041e80000100a00 */
[----:B0-----:R-:W2:Y:S01]  /*61680*/  LDL.LU R12, [R1+0x520] ;  /* 0x00052000010c7983 */ /* 0x001ea20000300800 */
[----:B------:R-:W2:Y:S02]  /*61690*/  LDL.LU R13, [R1+0x524] ;  /* 0x00052400010d7983 */ /* 0x000ea40000300800 */
[----:B------:R-:W2:Y:S02]  /*616a0*/  LDL.LU R14, [R1+0x528] ;  /* 0x00052800010e7983 */ /* 0x000ea40000300800 */
[----:B------:R-:W2:Y:S02]  /*616b0*/  LDL.LU R15, [R1+0x52c] ;  /* 0x00052c00010f7983 */ /* 0x000ea40000300800 */
[----:B---3--:R-:W-:-:S02]  /*616c0*/  IMAD.MOV.U32 R20, RZ, RZ, R26 ;  /* 0x000000ffff147224 */ /* 0x008fc400078e001a */
[----:B------:R-:W-:Y:S01]  /*616d0*/  IMAD.MOV.U32 R21, RZ, RZ, R25 ;  /* 0x000000ffff157224 */ /* 0x000fe200078e0019 */
[----:B--2---:R-:W-:Y:S11]  /*616e0*/  HMMA.16816.F32.BF16 R12, R4, R8, R12 ;  /* 0x00000008040c723c */ /* 0x004ff6000004180c */
[----:B------:R-:W-:Y:S11]  /*616f0*/  @!UPT UIADD3 URZ, URZ, URZ, URZ ;  /* 0x0000003f3f3ff290 */ /* 0x000ff6000fffe03f */
[----:B------:R-:W-:Y:S01]  /*61700*/  @!UPT UIADD3 URZ, URZ, URZ, URZ ;  /* 0x0000003f3f3ff290 */ /* 0x000fe2000fffe03f */
[----:B------:R0:W-:Y:S01]  /*61710*/  STL.64 [R1+0xe0], R12 ;  /* 0x0000e00c01007387 */ /* 0x0001e20000100a00 */
[----:B------:R1:W-:Y:S02]  /*61720*/  STL.64 [R1+0xe8], R14 ;  /* 0x0000e80e01007387 */ /* 0x0003e40000100a00 */
[----:B------:R2:W-:Y:S01]  /*61730*/  STL.64 [R1+0x2d30], R20 ;  /* 0x002d301401007387 */ /* 0x0005e20000100a00 */
[----:B0-----:R-:W3:Y:S01]  /*61740*/  LDL.LU R12, [R1+0x50] ;  /* 0x00005000010c7983 */ /* 0x001ee20000300800 */
[----:B------:R-:W3:Y:S02]  /*61750*/  LDL.LU R13, [R1+0x54] ;  /* 0x00005400010d7983 */ /* 0x000ee40000300800 */
[----:B-1----:R-:W3:Y:S02]  /*61760*/  LDL.LU R14, [R1+0x58] ;  /* 0x00005800010e7983 */ /* 0x002ee40000300800 */
[----:B------:R-:W3:Y:S02]  /*61770*/  LDL.LU R15, [R1+0x5c] ;  /* 0x00005c00010f7983 */ /* 0x000ee40000300800 */
[----:B--2---:R-:W-:-:S02]  /*61780*/  IMAD.MOV.U32 R20, RZ, RZ, R24 ;  /* 0x000000ffff147224 */ /* 0x004fc400078e0018 */
[----:B----4-:R-:W-:-:S05]  /*61790*/  IMAD.MOV.U32 R21, RZ, RZ, R19 ;  /* 0x000000ffff157224 */ /* 0x010fca00078e0013 */
[----:B------:R0:W-:Y:S02]  /*617a0*/  STL.64 [R1+0x2d48], R20 ;  /* 0x002d481401007387 */ /* 0x0001e40000100a00 */
[----:B0-----:R-:W-:Y:S02]  /*617b0*/  IMAD.MOV.U32 R20, RZ, RZ, R18 ;  /* 0x000000ffff147224 */ /* 0x001fe400078e0012 */
[----:B---3--:R-:W-:Y:S01]  /*617c0*/  STL.64 [R1+0x2d08], R14 ;  /* 0x002d080e01007387 */ /* 0x008fe20000100a00 */
[----:B------:R0:W-:Y:S03]  /*617d0*/  STL.64 [R1+0x2d00], R12 ;  /* 0x002d000c01007387 */ /* 0x0001e60000100a00 */
[----:B0-----:R-:W2:Y:S01]  /*617e0*/  LDL.LU R12, [R1+0x60] ;  /* 0x00006000010c7983 */ /* 0x001ea20000300800 */
[----:B------:R-:W2:Y:S02]  /*617f0*/  LDL.LU R13, [R1+0x64] ;  /* 0x00006400010d7983 */ /* 0x000ea40000300800 */
[----:B------:R-:W3:Y:S02]  /*61800*/  LDL.LU R14, [R1+0x68] ;  /* 0x00006800010e7983 */ /* 0x000ee40000300800 */
[----:B------:R-:W3:Y:S01]  /*61810*/  LDL.LU R15, [R1+0x6c] ;  /* 0x00006c00010f7983 */ /* 0x000ee20000300800 */
[----:B------:R-:W4:Y:S01]  /*61820*/  LDL.LU R16, [R1+0xb0] ;  /* 0x0000b00001107983 */ /* 0x000f220000300800 */
[----:B------:R-:W4:Y:S02]  /*61830*/  LDL.LU R17, [R1+0xb4] ;  /* 0x0000b40001117983 */ /* 0x000f240000300800 */
[----:B------:R-:W2:Y:S02]  /*61840*/  LDL.LU R18, [R1+0xb8] ;  /* 0x0000b80001127983 */ /* 0x000ea40000300800 */
[----:B------:R-:W2:Y:S02]  /*61850*/  LDL.LU R19, [R1+0xbc] ;  /* 0x0000bc0001137983 */ /* 0x000ea40000300800 */
[----:B------:R-:W-:-:S02]  /*61860*/  IMAD.MOV.U32 R0, RZ, RZ, R8 ;  /* 0x000000ffff007224 */ /* 0x000fc400078e0008 */
[----:B------:R-:W-:Y:S01]  /*61870*/  IMAD.MOV.U32 R29, RZ, RZ, R9 ;  /* 0x000000ffff1d7224 */ /* 0x000fe200078e0009 */
[----:B------:R-:W3:Y:S01]  /*61880*/  LDL.LU R8, [R1+0x510] ;  /* 0x0005100001087983 */ /* 0x000ee20000300800 */
[----:B------:R-:W3:Y:S02]  /*61890*/  LDL.LU R9, [R1+0x514] ;  /* 0x0005140001097983 */ /* 0x000ee40000300800 */
[----:B------:R-:W3:Y:S02]  /*618a0*/  LDL.LU R10, [R1+0x518] ;  /* 0x00051800010a7983 */ /* 0x000ee40000300800 */
[----:B------:R-:W3:Y:S01]  /*618b0*/  LDL.LU R11, [R1+0x51c] ;  /* 0x00051c00010b7983 */ /* 0x000ee20000300800 */
[----:B--2---:R-:W-:Y:S01]  /*618c0*/  STL.64 [R1+0x2da0], R18 ;  /* 0x002da01201007387 */ /* 0x004fe20000100a00 */
[----:B----4-:R0:W-:Y:S03]  /*618d0*/  STL.64 [R1+0x2d98], R16 ;  /* 0x002d981001007387 */ /* 0x0101e60000100a00 */
[----:B0-----:R-:W2:Y:S04]  /*618e0*/  LDL.64 R16, [R1+0x180] ;  /* 0x0001800001107983 */ /* 0x001ea80000100a00 */
[----:B--2---:R0:W-:Y:S04]  /*618f0*/  STL.64 [R1+0x2db0], R16 ;  /* 0x002db01001007387 */ /* 0x0041e80000100a00 */
[----:B0-----:R-:W2:Y:S01]  /*61900*/  LDL.LU.64 R16, [R1+0x190] ;  /* 0x0001900001107983 */ /* 0x001ea20000300a00 */
[----:B------:R-:W4:Y:S02]  /*61910*/  LDL.LU.64 R24, [R1+0x170] ;  /* 0x0001700001187983 */ /* 0x000f240000300a00 */
[----:B------:R-:W-:Y:S01]  /*61920*/  IMAD.MOV.U32 R21, RZ, RZ, R3 ;  /* 0x000000ffff157224 */ /* 0x000fe200078e0003 */
[----:B----4-:R0:W-:Y:S04]  /*61930*/  STL.64 [R1+0x2da8], R24 ;  /* 0x002da81801007387 */ /* 0x0101e80000100a00 */
[----:B0-----:R-:W4:Y:S01]  /*61940*/  LDL.LU R24, [R1+0xc0] ;  /* 0x0000c00001187983 */ /* 0x001f220000300800 */
[----:B------:R-:W4:Y:S02]  /*61950*/  LDL.LU R25, [R1+0xc4] ;  /* 0x0000c40001197983 */ /* 0x000f240000300800 */
[----:B------:R-:W4:Y:S02]  /*61960*/  LDL.LU R26, [R1+0xc8] ;  /* 0x0000c800011a7983 */ /* 0x000f240000300800 */
[----:B------:R-:W4:Y:S01]  /*61970*/  LDL.LU R27, [R1+0xcc] ;  /* 0x0000cc00011b7983 */ /* 0x000f220000300800 */
[----:B------:R-:W-:Y:S01]  /*61980*/  STL.64 [R1+0x2d80], R22 ;  /* 0x002d801601007387 */ /* 0x000fe20000100a00 */
[----:B------:R0:W-:Y:S03]  /*61990*/  STL.64 [R1+0x2d78], R20 ;  /* 0x002d781401007387 */ /* 0x0001e60000100a00 */
[----:B0-----:R-:W4:Y:S01]  /*619a0*/  LDL.LU R20, [R1+0xa0] ;  /* 0x0000a00001147983 */ /* 0x001f220000300800 */
[----:B------:R-:W4:Y:S02]  /*619b0*/  LDL.LU R21, [R1+0xa4] ;  /* 0x0000a40001157983 */ /* 0x000f240000300800 */
[----:B------:R-:W4:Y:S02]  /*619c0*/  LDL.LU R22, [R1+0xa8] ;  /* 0x0000a80001167983 */ /* 0x000f240000300800 */
[----:B------:R-:W4:Y:S01]  /*619d0*/  LDL.LU R23, [R1+0xac] ;  /* 0x0000ac0001177983 */ /* 0x000f220000300800 */
[----:B---3--:R-:W-:Y:S01]  /*619e0*/  STL.64 [R1+0x2d28], R14 ;  /* 0x002d280e01007387 */ /* 0x008fe20000100a00 */
[----:B------:R0:W-:Y:S03]  /*619f0*/  STL.64 [R1+0x2d20], R12 ;  /* 0x002d200c01007387 */ /* 0x0001e60000100a00 */
[----:B0-----:R-:W3:Y:S01]  /*61a00*/  LDL.LU R12, [R1+0x70] ;  /* 0x00007000010c7983 */ /* 0x001ee20000300800 */
[----:B------:R-:W3:Y:S02]  /*61a10*/  LDL.LU R13, [R1+0x74] ;  /* 0x00007400010d7983 */ /* 0x000ee40000300800 */
[----:B------:R-:W3:Y:S02]  /*61a20*/  LDL.LU R14, [R1+0x78] ;  /* 0x00007800010e7983 */ /* 0x000ee40000300800 */
[----:B------:R-:W3:Y:S01]  /*61a30*/  LDL.LU R15, [R1+0x7c] ;  /* 0x00007c00010f7983 */ /* 0x000ee20000300800 */
[----:B--2---:R-:W-:Y:S01]  /*61a40*/  HMMA.16816.F32.BF16 R8, R4, R16, R8 ;  /* 0x000000100408723c */ /* 0x004fe20000041808 */
[----:B---3--:R-:W-:Y:S01]  /*61a50*/  STL.64 [R1+0x2d40], R14 ;  /* 0x002d400e01007387 */ /* 0x008fe20000100a00 */
[----:B------:R0:W-:Y:S03]  /*61a60*/  STL.64 [R1+0x2d38], R12 ;  /* 0x002d380c01007387 */ /* 0x0001e60000100a00 */
[----:B0-----:R-:W2:Y:S01]  /*61a70*/  LDL.LU R12, [R1+0x80] ;  /* 0x00008000010c7983 */ /* 0x001ea20000300800 */
[----:B------:R-:W2:Y:S02]  /*61a80*/  LDL.LU R13, [R1+0x84] ;  /* 0x00008400010d7983 */ /* 0x000ea40000300800 */
[----:B------:R-:W3:Y:S02]  /*61a90*/  LDL.LU R14, [R1+0x88] ;  /* 0x00008800010e7983 */ /* 0x000ee40000300800 */
[----:B------:R-:W3:Y:S02]  /*61aa0*/  LDL.LU R15, [R1+0x8c] ;  /* 0x00008c00010f7983 */ /* 0x000ee40000300800 */
[----:B---3--:R-:W-:Y:S01]  /*61ab0*/  STL.64 [R1+0x2d58], R14 ;  /* 0x002d580e01007387 */ /* 0x008fe20000100a00 */
[----:B--2---:R0:W-:Y:S03]  /*61ac0*/  STL.64 [R1+0x2d50], R12 ;  /* 0x002d500c01007387 */ /* 0x0041e60000100a00 */
[----:B0-----:R-:W2:Y:S01]  /*61ad0*/  LDL.LU R12, [R1+0x90] ;  /* 0x00009000010c7983 */ /* 0x001ea20000300800 */
[----:B------:R-:W2:Y:S02]  /*61ae0*/  LDL.LU R13, [R1+0x94] ;  /* 0x00009400010d7983 */ /* 0x000ea40000300800 */
[----:B------:R-:W2:Y:S02]  /*61af0*/  LDL.LU R14, [R1+0x98] ;  /* 0x00009800010e7983 */ /* 0x000ea40000300800 */
[----:B------:R-:W2:Y:S02]  /*61b00*/  LDL.LU R15, [R1+0x9c] ;  /* 0x00009c00010f7983 */ /* 0x000ea40000300800 */
[----:B------:R0:W-:Y:S01]  /*61b10*/  STL.64 [R1+0xd0], R8 ;  /* 0x0000d00801007387 */ /* 0x0001e20000100a00 */
[----:B------:R-:W-:Y:S02]  /*61b20*/  STL.64 [R1+0xd8], R10 ;  /* 0x0000d80a01007387 */ /* 0x000fe40000100a00 */
[----:B0-----:R-:W-:-:S02]  /*61b30*/  IMAD.MOV.U32 R9, RZ, RZ, R16 ;  /* 0x000000ffff097224 */ /* 0x001fc400078e0010 */
[----:B------:R-:W-:Y:S02]  /*61b40*/  IMAD.MOV.U32 R8, RZ, RZ, R17 ;  /* 0x000000ffff087224 */ /* 0x000fe400078e0011 */
[----:B------:R-:W4:Y:S03]  /*61b50*/  LDL.LU.64 R16, [R1+0x2db0] ;  /* 0x002db00001107983 */ /* 0x000f260000300a00 */
[----:B------:R0:W-:Y:S02]  /*61b60*/  STL.64 [R1+0x2cb0], R8 ;  /* 0x002cb00801007387 */ /* 0x0001e40000100a00 */
[----:B0-----:R-:W3:Y:S01]  /*61b70*/  LDL.LU R8, [R1+0x40] ;  /* 0x0000400001087983 */ /* 0x001ee20000300800 */
[----:B------:R-:W3:Y:S02]  /*61b80*/  LDL.LU R9, [R1+0x44] ;  /* 0x0000440001097983 */ /* 0x000ee40000300800 */
[----:B------:R-:W3:Y:S02]  /*61b90*/  LDL.LU R10, [R1+0x48] ;  /* 0x00004800010a7983 */ /* 0x000ee40000300800 */
[----:B------:R-:W3:Y:S01]  /*61ba0*/  LDL.LU R11, [R1+0x4c] ;  /* 0x00004c00010b7983 */ /* 0x000ee20000300800 */
[C---:B----4-:R-:W-:Y:S01]  /*61bb0*/  HMMA.16816.F32.BF16 R24, R4.reuse, R16, R24 ;  /* 0x000000100418723c */ /* 0x050fe20000041818 */
[----:B------:R-:W-:Y:S11]  /*61bc0*/  IMAD.MOV.U32 R2, RZ, RZ, R17 ;  /* 0x000000ffff027224 */ /* 0x000ff600078e0011 */
[----:B------:R-:W-:Y:S11]  /*61bd0*/  @!UPT UIADD3 URZ, URZ, URZ, URZ ;  /* 0x0000003f3f3ff290 */ /* 0x000ff6000fffe03f */
[----:B------:R0:W-:Y:S01]  /*61be0*/  STL.64 [R1+0xc0], R24 ;  /* 0x0000c01801007387 */ /* 0x0001e20000100a00 */
[----:B------:R-:W-:Y:S03]  /*61bf0*/  STL.64 [R1+0xc8], R26 ;  /* 0x0000c81a01007387 */ /* 0x000fe60000100a00 */
[----:B0-----:R-:W4:Y:S01]  /*61c00*/  LDL.LU.64 R24, [R1+0x2da8] ;  /* 0x002da80001187983 */ /* 0x001f220000300a00 */
[----:B------:R-:W4:Y:S02]  /*61c10*/  LDL.LU.64 R18, [R1+0x2da0] ;  /* 0x002da00001127983 */ /* 0x000f240000300a00 */
[----:B------:R-:W4:Y:S02]  /*61c20*/  LDL.LU.64 R16, [R1+0x2d98] ;  /* 0x002d980001107983 */ /* 0x000f240000300a00 */
        /* <DEDUP_REMOVED lines=9> */
[----:B--2---:R-:W-:Y:S02]  /*61cc0*/  HMMA.16816.F32.BF16 R4, R4, R24, R20 ;  /* 0x000000180404723c */ /* 0x004fe40000041814 */
[----:B------:R-:W2:Y:S01]  /*61cd0*/  LDL.LU.64 R22, [R1+0x2d80] ;  /* 0x002d800001167983 */ /* 0x000ea20000300a00 */
[----:B------:R-:W3:Y:S02]  /*61ce0*/  LDL.LU.64 R20, [R1+0x2d78] ;  /* 0x002d780001147983 */ /* 0x000ee40000300a00 */
[----:B------:R-:W-:-:S02]  /*61cf0*/  IMAD.MOV.U32 R28, RZ, RZ, R24 ;  /* 0x000000ffff1c7224 */ /* 0x000fc400078e0018 */
[----:B------:R-:W-:Y:S11]  /*61d00*/  IMAD.MOV.U32 R3, RZ, RZ, R25 ;  /* 0x000000ffff037224 */ /* 0x000ff600078e0019 */
[----:B------:R-:W-:Y:S05]  /*61d10*/  @!UPT UIADD3 URZ, URZ, URZ, URZ ;  /* 0x0000003f3f3ff290 */ /* 0x000fea000fffe03f */
[----:B------:R4:W-:Y:S01]  /*61d20*/  STL.64 [R1+0xa0], R4 ;  /* 0x0000a00401007387 */ /* 0x0009e20000100a00 */
[----:B------:R-:W-:Y:S02]  /*61d30*/  STL.64 [R1+0xa8], R6 ;  /* 0x0000a80601007387 */ /* 0x000fe40000100a00 */
[----:B------:R-:W3:Y:S02]  /*61d40*/  LDL.LU.64 R26, [R1+0x2d70] ;  /* 0x002d7000011a7983 */ /* 0x000ee40000300a00 */
[----:B------:R-:W3:Y:S02]  /*61d50*/  LDL.LU.64 R24, [R1+0x2d68] ;  /* 0x002d680001187983 */ /* 0x000ee40000300a00 */
[----:B----4-:R-:W-:Y:S02]  /*61d60*/  IMAD.MOV.U32 R4, RZ, RZ, R16 ;  /* 0x000000ffff047224 */ /* 0x010fe400078e0010 */
[----:B------:R-:W-:Y:S01]  /*61d70*/  IMAD.MOV.U32 R5, RZ, RZ, R17 ;  /* 0x000000ffff057224 */ /* 0x000fe200078e0011 */
[----:B------:R-:W4:Y:S01]  /*61d80*/  LDL.LU R16, [R1+0x2d64] ;  /* 0x002d640001107983 */ /* 0x000f220000300800 */
[----:B------:R-:W4:Y:S03]  /*61d90*/  LDL.LU R17, [R1+0x2d60] ;  /* 0x002d600001117983 */ /* 0x000f260000300800 */
[----:B------:R2:W-:Y:S02]  /*61da0*/  STL.64 [R1+0x2ce0], R4 ;  /* 0x002ce00401007387 */ /* 0x0005e40000100a00 */
[----:B--2---:R-:W-:-:S02]  /*61db0*/  IMAD.MOV.U32 R4, RZ, RZ, R23 ;  /* 0x000000ffff047224 */ /* 0x004fc400078e0017 */
[----:B------:R-:W-:Y:S02]  /*61dc0*/  IMAD.MOV.U32 R5, RZ, RZ, R22 ;  /* 0x000000ffff057224 */ /* 0x000fe400078e0016 */
[C---:B---3--:R-:W-:Y:S01]  /*61dd0*/  HMMA.16816.F32.BF16 R20, R24.reuse, R20, R12 ;  /* 0x000000141814723c */ /* 0x048fe2000004180c */
        /* <DEDUP_REMOVED lines=26> */
[----:B0-----:R-:W4:Y:S01]  /*61f80*/  LDL.LU.64 R14, [R1+0x2d08] ;  /* 0x002d0800010e7983 */ /* 0x001f220000300a00 */
[----:B------:R-:W4:Y:S02]  /*61f90*/  LDL.LU.64 R12, [R1+0x2d00] ;  /* 0x002d0000010c7983 */ /* 0x000f240000300a00 */
[----:B---3--:R0:W-:Y:S02]  /*61fa0*/  STL.64 [R1+0x2ce8], R22 ;  /* 0x002ce81601007387 */ /* 0x0081e40000100a00 */
[----:B------:R-:W2:Y:S01]  /*61fb0*/  LDL.LU R20, [R1+0x4a0] ;  /* 0x0004a00001147983 */ /* 0x000ea20000300800 */
[----:B------:R-:W2:Y:S04]  /*61fc0*/  LDL.LU R21, [R1+0x4a4] ;  /* 0x0004a40001157983 */ /* 0x000ea80000300800 */
[----:B0-----:R-:W2:Y:S01]  /*61fd0*/  LDL.LU R22, [R1+0x4a8] ;  /* 0x0004a80001167983 */ /* 0x001ea20000300800 */
        /* <DEDUP_REMOVED lines=8> */
[C---:B--2---:R-:W-:Y:S01]  /*62060*/  HMMA.16816.F32.BF16 R4, R24.reuse, R4, R20 ;  /* 0x000000041804723c */ /* 0x044fe20000041814 */
[----:B------:R0:W-:Y:S01]  /*62070*/  STL.64 [R1+0x2cd8], R18 ;  /* 0x002cd81201007387 */ /* 0x0001e20000100a00 */
[----:B------:R-:W2:Y:S01]  /*62080*/  LDL.LU R16, [R1+0x4d0] ;  /* 0x0004d00001107983 */ /* 0x000ea20000300800 */
[----:B------:R-:W2:Y:S03]  /*62090*/  LDL.LU R17, [R1+0x4d4] ;  /* 0x0004d40001117983 */ /* 0x000ea60000300800 */
[----:B0-----:R-:W2:Y:S01]  /*620a0*/  LDL.LU R18, [R1+0x4d8] ;  /* 0x0004d80001127983 */ /* 0x001ea20000300800 */
[----:B------:R-:W2:Y:S01]  /*620b0*/  LDL.LU R19, [R1+0x4dc] ;  /* 0x0004dc0001137983 */ /* 0x000ea20000300800 */
[----:B----4-:R-:W-:Y:S11]  /*620c0*/  HMMA.16816.F32.BF16 R8, R24, R12, R8 ;  /* 0x0000000c1808723c */ /* 0x010ff60000041808 */
[----:B------:R-:W-:Y:S11]  /*620d0*/  @!UPT UIADD3 URZ, URZ, URZ, URZ ;  /* 0x0000003f3f3ff290 */ /* 0x000ff6000fffe03f */
[----:B------:R-:W-:Y:S01]  /*620e0*/  @!UPT UIADD3 URZ, URZ, URZ, URZ ;  /* 0x0000003f3f3ff290 */ /* 0x000fe2000fffe03f */
[----:B------:R0:W-:Y:S01]  /*620f0*/  STL.64 [R1+0x40], R8 ;  /* 0x0000400801007387 */ /* 0x0001e20000100a00 */
[----:B------:R1:W-:Y:S03]  /*62100*/  STL.64 [R1+0x48], R10 ;  /* 0x0000480a01007387 */ /* 0x0003e60000100a00 */
[----:B0-----:R-:W4:Y:S01]  /*62110*/  LDL.LU R8, [R1+0x490] ;  /* 0x0004900001087983 */ /* 0x001f220000300800 */
[----:B------:R-:W4:Y:S02]  /*62120*/  LDL.LU R9, [R1+0x494] ;  /* 0x0004940001097983 */ /* 0x000f240000300800 */
[----:B-1----:R-:W4:Y:S02]  /*62130*/  LDL.LU R10, [R1+0x498] ;  /* 0x00049800010a7983 */ /* 0x002f240000300800 */
[----:B------:R-:W4:Y:S01]  /*62140*/  LDL.LU R11, [R1+0x49c] ;  /* 0x00049c00010b7983 */ /* 0x000f220000300800 */
[----:B------:R-:W2:Y:S01]  /*62150*/  LDL.LU.64 R22, [R1+0x2ce8] ;  /* 0x002ce80001167983 */ /* 0x000ea20000300a00 */
[----:B------:R0:W-:Y:S03]  /*62160*/  STL.64 [R1+0x4a0], R4 ;  /* 0x0004a00401007387 */ /* 0x0001e60000100a00 */
[----:B0-----:R-:W2:Y:S01]  /*62170*/  LDL.LU.64 R4, [R1+0x2ce0] ;  /* 0x002ce00001047983 */ /* 0x001ea20000300a00 */
[----:B------:R-:W-:-:S02]  /*62180*/  IMAD.MOV.U32 R21, RZ, RZ, R6 ;  /* 0x000000ffff157224 */ /* 0x000fc400078e0006 */
[----:B------:R-:W-:-:S05]  /*62190*/  IMAD.MOV.U32 R20, RZ, RZ, R7 ;  /* 0x000000ffff147224 */ /* 0x000fca00078e0007 */
[----:B------:R0:W-:Y:S01]  /*621a0*/  STL [R1+0x28a8], R20 ;  /* 0x0028a81401007387 */ /* 0x0001e20000100800 */
[----:B------:R1:W-:Y:S01]  /*621b0*/  STL [R1+0x28a4], R21 ;  /* 0x0028a41501007387 */ /* 0x0003e20000100800 */
[C---:B--2---:R-:W-:Y:S02]  /*621c0*/  HMMA.16816.F32.BF16 R4, R24.reuse, R4, R16 ;  /* 0x000000041804723c */ /* 0x044fe40000041810 */
[----:B------:R-:W-:Y:S01]  /*621d0*/  STL.64 [R1+0x2c08], R22 ;  /* 0x002c081601007387 */ /* 0x000fe20000100a00 */
[----:B0-----:R-:W2:Y:S02]  /*621e0*/  LDL.LU R20, [R1+0x1d0] ;  /* 0x0001d00001147983 */ /* 0x001ea40000300800 */
[----:B-1----:R-:W2:Y:S02]  /*621f0*/  LDL.LU R21, [R1+0x1d4] ;  /* 0x0001d40001157983 */ /* 0x002ea40000300800 */
[----:B------:R-:W2:Y:S11]  /*62200*/  LDL.LU.64 R18, [R1+0x2cd8] ;  /* 0x002cd80001127983 */ /* 0x000eb60000300a00 */
[----:B------:R-:W-:Y:S05]  /*62210*/  @!UPT UIADD3 URZ, URZ, URZ, URZ ;  /* 0x0000003f3f3ff290 */ /* 0x000fea000fffe03f */
[----:B------:R0:W-:Y:S01]  /*62220*/  STL [R1+0x680], R4 ;  /* 0x0006800401007387 */ /* 0x0001e20000100800 */
[----:B------:R-:W-:Y:S02]  /*62230*/  IMAD.MOV.U32 R12, RZ, RZ, R7 ;  /* 0x000000ffff0c7224 */ /* 0x000fe400078e0007 */
[----:B------:R-:W2:Y:S02]  /*62240*/  LDL R7, [R1+0x1bc8] ;  /* 0x001bc80001077983 */ /* 0x000ea40000100800 */
[----:B------:R-:W-:Y:S02]  /*62250*/  IMAD.MOV.U32 R17, RZ, RZ, R5 ;  /* 0x000000ffff117224 */ /* 0x000fe400078e0005 */
[----:B------:R-:W-:Y:S01]  /*62260*/  IMAD.MOV.U32 R16, RZ, RZ, R6 ;  /* 0x000000ffff107224 */ /* 0x000fe200078e0006 */
[----:B--2---:R1:W-:Y:S01]  /*62270*/  STL [R1+0x2c48], R7 ;  /* 0x002c480701007387 */ /* 0x0043e20000100800 */
[----:B0-----:R-:W2:Y:S02]  /*62280*/  LDL.LU R4, [R1+0x4c0] ;  /* 0x0004c00001047983 */ /* 0x001ea40000300800 */
[----:B------:R-:W2:Y:S02]  /*62290*/  LDL.LU R5, [R1+0x4c4] ;  /* 0x0004c40001057983 */ /* 0x000ea40000300800 */
[----:B------:R-:W2:Y:S01]  /*622a0*/  LDL.LU R6, [R1+0x4c8] ;  /* 0x0004c80001067983 */ /* 0x000ea20000300800 */
[----:B-1----:R-:W2:Y:S01]  /*622b0*/  LDL.LU R7, [R1+0x4cc] ;  /* 0x0004cc0001077983 */ /* 0x002ea20000300800 */
[----:B------:R-:W-:Y:S02]  /*622c0*/  STL [R1+0x2850], R12 ;  /* 0x0028500c01007387 */ /* 0x000fe40000100800 */
[----:B------:R-:W-:Y:S02]  /*622d0*/  STL [R1+0x284c], R16 ;  /* 0x00284c1001007387 */ /* 0x000fe40000100800 */
[----:B------:R-:W-:Y:S01]  /*622e0*/  STL [R1+0x2848], R17 ;  /* 0x0028481101007387 */ /* 0x000fe20000100800 */
[----:B--2---:R-:W-:Y:S01]  /*622f0*/  HMMA.16816.F32.BF16 R20, R24, R20, R4 ;  /* 0x000000141814723c */ /* 0x004fe20000041804 */
[----:B------:R-:W2:Y:S11]  /*62300*/  LDL.LU R4, [R1+0x440] ;  /* 0x0004400001047983 */ /* 0x000eb60000300800 */
[----:B------:R-:W-:Y:S11]  /*62310*/  @!UPT UIADD3 URZ, URZ, URZ, URZ ;  /* 0x0000003f3f3ff290 */ /* 0x000ff6000fffe03f */
[----:B------:R0:W-:Y:S01]  /*62320*/  STL.64 [R1+0x670], R20 ;  /* 0x0006701401007387 */ /* 0x0001e20000100a00 */
[----:B------:R-:W-:Y:S02]  /*62330*/  STL.64 [R1+0x678], R22 ;  /* 0x0006781601007387 */ /* 0x000fe40000100a00 */
[----:B------:R-:W2:Y:S02]  /*62340*/  LDL.LU R5, [R1+0x444] ;  /* 0x0004440001057983 */ /* 0x000ea40000300800 */
[----:B------:R-:W2:Y:S01]  /*62350*/  LDL.LU R6, [R1+0x448] ;  /* 0x0004480001067983 */ /* 0x000ea20000300800 */
[----:B------:R-:W2:Y:S01]  /*62360*/  LDL.LU R7, [R1+0x44c] ;  /* 0x00044c0001077983 */ /* 0x000ea20000300800 */
[----:B0-----:R-:W-:-:S03]  /*62370*/  IMAD.MOV.U32 R20, RZ, RZ, R0 ;  /* 0x000000ffff147224 */ /* 0x001fc600078e0000 */
[----:B--2---:R-:W-:Y:S01]  /*62380*/  STL.64 [R1+0x2c58], R6 ;  /* 0x002c580601007387 */ /* 0x004fe20000100a00 */
[----:B------:R0:W-:Y:S03]  /*62390*/  STL.64 [R1+0x2c50], R4 ;  /* 0x002c500401007387 */ /* 0x0001e60000100a00 */
[----:B0-----:R-:W2:Y:S01]  /*623a0*/  LDL.LU R4, [R1+0x180] ;  /* 0x0001800001047983 */ /* 0x001ea20000300800 */
[----:B------:R-:W-:Y:S02]  /*623b0*/  IMAD.MOV.U32 R5, RZ, RZ, R2 ;  /* 0x000000ffff057224 */ /* 0x000fe400078e0002 */
[----:B------:R-:W4:Y:S02]  /*623c0*/  LDL.LU R2, [R1+0x2cd0] ;  /* 0x002cd00001027983 */ /* 0x000f240000300800 */
[----:B------:R-:W4:Y:S02]  /*623d0*/  LDL.LU R0, [R1+0x2ccc] ;  /* 0x002ccc0001007983 */ /* 0x000f240000300800 */
[----:B------:R-:W-:-:S02]  /*623e0*/  IMAD.MOV.U32 R21, RZ, RZ, R29 ;  /* 0x000000ffff157224 */ /* 0x000fc400078e001d */
[----:B------:R-:W4:Y:S03]  /*623f0*/  LDL.LU R29, [R1+0x2cc8] ;  /* 0x002cc800011d7983 */ /* 0x000f260000300800 */
[----:B------:R3:W-:Y:S02]  /*62400*/  STL.64 [R1+0x2c90], R20 ;  /* 0x002c901401007387 */ /* 0x0007e40000100a00 */
[----:B---3--:R-:W-:Y:S02]  /*62410*/  IMAD.MOV.U32 R20, RZ, RZ, R15 ;  /* 0x000000ffff147224 */ /* 0x008fe400078e000f */
[----:B------:R-:W-:Y:S01]  /*62420*/  IMAD.MOV.U32 R21, RZ, RZ, R14 ;  /* 0x000000ffff157224 */ /* 0x000fe200078e000e */
[----:B------:R-:W3:Y:S01]  /*62430*/  LDL.LU R15, [R1+0x2cc4] ;  /* 0x002cc400010f7983 */ /* 0x000ee20000300800 */
[----:B------:R-:W3:Y:S03]  /*62440*/  LDL.LU R14, [R1+0x2cc0] ;  /* 0x002cc000010e7983 */ /* 0x000ee60000300800 */
[----:B--2---:R4:W-:Y:S02]  /*62450*/  STL.64 [R1+0x2c70], R4 ;  /* 0x002c700401007387 */ /* 0x0049e40000100a00 */
[----:B----4-:R-:W-:-:S02]  /*62460*/  IMAD.MOV.U32 R4, RZ, RZ, R2 ;  /* 0x000000ffff047224 */ /* 0x010fc400078e0002 */
[----:B------:R-:W-:Y:S01]  /*62470*/  IMAD.MOV.U32 R5, RZ, RZ, R0 ;  /* 0x000000ffff057224 */ /* 0x000fe200078e0000 */
[----:B------:R-:W2:Y:S01]  /*62480*/  LDL.LU R2, [R1+0x2cbc] ;  /* 0x002cbc0001027983 */ /* 0x000ea20000300800 */
[----:B------:R-:W4:Y:S05]  /*62490*/  LDL.LU R0, [R1+0x2cb8] ;  /* 0x002cb80001007983 */ /* 0x000f2a0000300800 */
[----:B------:R-:W-:Y:S01]  /*624a0*/  HMMA.16816.F32.BF16 R4, R24, R4, R8 ;  /* 0x000000041804723c */ /* 0x000fe20000041808 */
[----:B------:R-:W2:Y:S11]  /*624b0*/  LDL.LU.64 R8, [R1+0x2cb0] ;  /* 0x002cb00001087983 */ /* 0x000eb60000300a00 */
[----:B------:R-:W-:Y:S11]  /*624c0*/  @!UPT UIADD3 URZ, URZ, URZ, URZ ;  /* 0x0000003f3f3ff290 */ /* 0x000ff6000fffe03f */
[----:B------:R2:W-:Y:S01]  /*624d0*/  STL [R1+0x660], R4 ;  /* 0x0006600401007387 */ /* 0x0005e20000100800 */
[----:B------:R-:W-:Y:S02]  /*624e0*/  IMAD.MOV.U32 R12, RZ, RZ, R5 ;  /* 0x000000ffff0c7224 */ /* 0x000fe400078e0005 */
[----:B------:R-:W-:Y:S02]  /*624f0*/  IMAD.MOV.U32 R16, RZ, RZ, R6 ;  /* 0x000000ffff107224 */ /* 0x000fe400078e0006 */
[----:B------:R-:W-:Y:S02]  /*62500*/  IMAD.MOV.U32 R17, RZ, RZ, R7 ;  /* 0x000000ffff117224 */ /* 0x000fe400078e0007 */
[----:B--2---:R-:W-:Y:S02]  /*62510*/  IMAD.MOV.U32 R4, RZ, RZ, R9 ;  /* 0x000000ffff047224 */ /* 0x004fe400078e0009 */
[----:B------:R-:W-:-:S05]  /*62520*/  IMAD.MOV.U32 R5, RZ, RZ, R8 ;  /* 0x000000ffff057224 */ /* 0x000fca00078e0008 */
[----:B------:R0:W-:Y:S04]  /*62530*/  STL.64 [R1+0x2c88], R4 ;  /* 0x002c880401007387 */ /* 0x0001e80000100a00 */
        /* <DEDUP_REMOVED lines=20> */
[----:B------:R-:W-:Y:S01]  /*62680*/  HMMA.16816.F32.BF16 R20, R24, R20, R4 ;  /* 0x000000141814723c */ /* 0x000fe20000041804 */
[----:B------:R-:W-:Y:S01]  /*62690*/  IMAD.MOV.U32 R13, RZ, RZ, R19 ;  /* 0x000000ffff0d7224 */ /* 0x000fe200078e0013 */
[----:B--2---:R-:W-:Y:S01]  /*626a0*/  STL.64 [R1+0x2c80], R10 ;  /* 0x002c800a01007387 */ /* 0x004fe20000100a00 */
[----:B------:R0:W-:Y:S03]  /*626b0*/  STL.64 [R1+0x2c78], R8 ;  /* 0x002c780801007387 */ /* 0x0001e60000100a00 */
[----:B0-----:R-:W2:Y:S01]  /*626c0*/  LDL.LU R8, [R1+0x460] ;  /* 0x0004600001087983 */ /* 0x001ea20000300800 */
[----:B------:R-:W2:Y:S02]  /*626d0*/  LDL.LU R9, [R1+0x464] ;  /* 0x0004640001097983 */ /* 0x000ea40000300800 */
[----:B------:R-:W2:Y:S02]  /*626e0*/  LDL.LU R10, [R1+0x468] ;  /* 0x00046800010a7983 */ /* 0x000ea40000300800 */
[----:B------:R-:W2:Y:S01]  /*626f0*/  LDL.LU R11, [R1+0x46c] ;  /* 0x00046c00010b7983 */ /* 0x000ea20000300800 */
[----:B------:R-:W-:Y:S01]  /*62700*/  STL [R1+0x285c], R17 ;  /* 0x00285c1101007387 */ /* 0x000fe20000100800 */
[----:B------:R-:W-:Y:S02]  /*62710*/  STL [R1+0x2858], R16 ;  /* 0x0028581001007387 */ /* 0x000fe40000100800 */
[----:B------:R0:W-:Y:S02]  /*62720*/  STL [R1+0x2854], R12 ;  /* 0x0028540c01007387 */ /* 0x0001e40000100800 */
[----:B---3--:R-:W-:Y:S02]  /*62730*/  STL.64 [R1+0x2c00], R14 ;  /* 0x002c000e01007387 */ /* 0x008fe40000100a00 */
[----:B0-----:R-:W-:-:S02]  /*62740*/  IMAD.MOV.U32 R12, RZ, RZ, R18 ;  /* 0x000000ffff0c7224 */ /* 0x001fc400078e0012 */
[----:B------:R-:W3:Y:S01]  /*62750*/  LDL.LU R18, [R1+0x2cac] ;  /* 0x002cac0001127983 */ /* 0x000ee20000300800 */
[----:B------:R-:W3:Y:S02]  /*62760*/  LDL.LU R19, [R1+0x2ca8] ;  /* 0x002ca80001137983 */ /* 0x000ee40000300800 */
[----:B------:R-:W2:Y:S02]  /*62770*/  LDL.LU.64 R6, [R1+0x2ca0] ;  /* 0x002ca00001067983 */ /* 0x000ea40000300a00 */
[----:B------:R-:W2:Y:S01]  /*62780*/  LDL.LU.64 R4, [R1+0x2c98] ;  /* 0x002c980001047983 */ /* 0x000ea20000300a00 */
[----:B------:R0:W-:Y:S01]  /*62790*/  STL.64 [R1+0x650], R20 ;  /* 0x0006501401007387 */ /* 0x0001e20000100a00 */
[----:B------:R2:W-:Y:S03]  /*627a0*/  STL.64 [R1+0x658], R22 ;  /* 0x0006581601007387 */ /* 0x0005e60000100a00 */
[----:B0-----:R-:W2:Y:S02]  /*627b0*/  LDL.LU.64 R20, [R1+0x2c90] ;  /* 0x002c900001147983 */ /* 0x001ea40000300a00 */
[C---:B--2---:R-:W-:Y:S02]  /*627c0*/  HMMA.16816.F32.BF16 R20, R24.reuse, R20, R4 ;  /* 0x000000141814723c */ /* 0x044fe40000041804 */
[----:B------:R-:W2:Y:S11]  /*627d0*/  LDL.LU.64 R4, [R1+0x2c88] ;  /* 0x002c880001047983 */ /* 0x000eb60000300a00 */
[----:B------:R-:W-:Y:S10]  /*627e0*/  @!UPT UIADD3 URZ, URZ, URZ, URZ ;  /* 0x0000003f3f3ff290 */ /* 0x000ff4000fffe03f */
[----:B------:R-:W-:Y:S01]  /*627f0*/  STL.64 [R1+0x640], R20 ;  /* 0x0006401401007387 */ /* 0x000fe20000100a00 */
[----:B------:R0:W-:Y:S02]  /*62800*/  STL [R1+0x648], R22 ;  /* 0x0006481601007387 */ /* 0x0001e40000100800 */
[----:B------:R-:W-:Y:S02]  /*62810*/  IMAD.MOV.U32 R17, RZ, RZ, R23 ;  /* 0x000000ffff117224 */ /* 0x000fe400078e0017 */
[----:B0-----:R-:W2:Y:S04]  /*62820*/  LDL.64 R22, [R1+0x8] ;  /* 0x0000080001167983 */ /* 0x001ea80000100a00 */
[----:B--2---:R0:W-:Y:S04]  /*62830*/  STL.64 [R1+0x2c18], R22 ;  /* 0x002c181601007387 */ /* 0x0041e80000100a00 */
[----:B0-----:R-:W2:Y:S01]  /*62840*/  LDL.64 R22, [R1+0x18] ;  /* 0x0000180001167983 */ /* 0x001ea20000100a00 */
[C---:B------:R-:W-:Y:S03]  /*62850*/  HMMA.16816.F32.BF16 R4, R24.reuse, R4, R8 ;  /* 0x000000041804723c */ /* 0x040fe60000041808 */
[----:B--2---:R0:W-:Y:S04]  /*62860*/  STL.64 [R1+0x2c20], R22 ;  /* 0x002c201601007387 */ /* 0x0041e80000100a00 */
[----:B0-----:R-:W2:Y:S01]  /*62870*/  LDL.64 R22, [R1+0x28] ;  /* 0x0000280001167983 */ /* 0x001ea20000100a00 */
[----:B------:R0:W-:Y:S02]  /*62880*/  STL [R1+0x2864], R17 ;  /* 0x0028641101007387 */ /* 0x0001e40000100800 */
[----:B---3--:R1:W-:Y:S02]  /*62890*/  STL.64 [R1+0x2c10], R18 ;  /* 0x002c101201007387 */ /* 0x0083e40000100a00 */
[----:B------:R-:W3:Y:S01]  /*628a0*/  LDL.LU R16, [R1+0x290] ;  /* 0x0002900001107983 */ /* 0x000ee20000300800 */
[----:B0-----:R-:W3:Y:S01]  /*628b0*/  LDL.LU R17, [R1+0x294] ;  /* 0x0002940001117983 */ /* 0x001ee20000300800 */
[----:B-1----:R-:W3:Y:S02]  /*628c0*/  LDL.LU R18, [R1+0x298] ;  /* 0x0002980001127983 */ /* 0x002ee40000300800 */
[----:B------:R-:W3:Y:S02]  /*628d0*/  LDL.LU R19, [R1+0x29c] ;  /* 0x00029c0001137983 */ /* 0x000ee40000300800 */
[----:B------:R-:W2:Y:S01]  /*628e0*/  LDL.LU.64 R10, [R1+0x2c80] ;  /* 0x002c8000010a7983 */ /* 0x000ea20000300a00 */
[----:B------:R-:W2:Y:S04]  /*628f0*/  LDL.LU.64 R8, [R1+0x2c78] ;  /* 0x002c780001087983 */ /* 0x000ea80000300a00 */
[----:B------:R0:W-:Y:S02]  /*62900*/  STL.64 [R1+0x630], R4 ;  /* 0x0006300401007387 */ /* 0x0001e40000100a00 */
[----:B------:R2:W-:Y:S01]  /*62910*/  STL.64 [R1+0x638], R6 ;  /* 0x0006380601007387 */ /* 0x0005e20000100a00 */
[----:B0-----:R-:W2:Y:S02]  /*62920*/  LDL.LU.64 R4, [R1+0x2c70] ;  /* 0x002c700001047983 */ /* 0x001ea40000300a00 */
[C---:B--2---:R-:W-:Y:S02]  /*62930*/  HMMA.16816.F32.BF16 R4, R24.reuse, R4, R8 ;  /* 0x000000041804723c */ /* 0x044fe40000041808 */
[----:B------:R-:W2:Y:S01]  /*62940*/  LDL.LU.64 R10, [R1+0x2c68] ;  /* 0x002c6800010a7983 */ /* 0x000ea20000300a00 */
[----:B------:R-:W2:Y:S11]  /*62950*/  LDL.LU.64 R8, [R1+0x2c60] ;  /* 0x002c600001087983 */ /* 0x000eb60000300a00 */
[----:B------:R-:W-:Y:S09]  /*62960*/  @!UPT UIADD3 URZ, URZ, URZ, URZ ;  /* 0x0000003f3f3ff290 */ /* 0x000ff2000fffe03f */
[----:B------:R-:W-:Y:S01]  /*62970*/  STL.64 [R1+0x620], R4 ;  /* 0x0006200401007387 */ /* 0x000fe20000100a00 */
[----:B------:R0:W-:Y:S03]  /*62980*/  STL.64 [R1+0x628], R6 ;  /* 0x0006280601007387 */ /* 0x0001e60000100a00 */
[----:B0-----:R-:W2:Y:S01]  /*62990*/  LDL.LU.64 R6, [R1+0x2c58] ;  /* 0x002c580001067983 */ /* 0x001ea20000300a00 */
[----:B------:R-:W2:Y:S02]  /*629a0*/  LDL.LU.64 R4, [R1+0x2c50] ;  /* 0x002c500001047983 */ /* 0x000ea40000300a00 */
[----:B--2---:R-:W-:Y:S01]  /*629b0*/  HMMA.16816.F32.BF16 R12, R24, R12, R4 ;  /* 0x0000000c180c723c */ /* 0x004fe20000041804 */
[----:B------:R-:W2:Y:S11]  /*629c0*/  LDL.LU R7, [R1+0x2c48] ;  /* 0x002c480001077983 */ /* 0x000eb60000300800 */
[----:B------:R-:W-:Y:S11]  /*629d0*/  @!UPT UIADD3 URZ, URZ, URZ, URZ ;  /* 0x0000003f3f3ff290 */ /* 0x000ff6000fffe03f */
[----:B------:R4:W-:Y:S01]  /*629e0*/  STL.64 [R1+0x610], R12 ;  /* 0x0006100c01007387 */ /* 0x0009e20000100a00 */
[----:B------:R0:W-:Y:S02]  /*629f0*/  STL.64 [R1+0x618], R14 ;  /* 0x0006180e01007387 */ /* 0x0001e40000100a00 */
[----:B----4-:R-:W-:Y:S02]  /*62a00*/  IMAD.MOV.U32 R12, RZ, RZ, R0 ;  /* 0x000000ffff0c7224 */ /* 0x010fe400078e0000 */
[----:B------:R-:W-:Y:S01]  /*62a10*/  IMAD.MOV.U32 R13, RZ, RZ, R2 ;  /* 0x000000ffff0d7224 */ /* 0x000fe200078e0002 */
[----:B------:R-:W4:Y:S01]  /*62a20*/  LDL.LU R0, [R1+0x2c44] ;  /* 0x002c440001007983 */ /* 0x000f220000300800 */
[----:B------:R-:W3:Y:S02]  /*62a30*/  LDL.LU R2, [R1+0x2c40] ;  /* 0x002c400001027983 */ /* 0x000ee40000300800 */
[----:B0-----:R-:W3:Y:S02]  /*62a40*/  LDL.LU R14, [R1+0x288] ;  /* 0x00028800010e7983 */ /* 0x001ee40000300800 */
[----:B------:R-:W3:Y:S01]  /*62a50*/  LDL.LU R15, [R1+0x28c] ;  /* 0x00028c00010f7983 */ /* 0x000ee20000300800 */
[----:B--2---:R-:W0:Y:S04]  /*62a60*/  LDSM.16.MT88.4 R4, [R7+0x22800] ;  /* 0x022800000704783b */ /* 0x004e280000004200 */
[----:B0-----:R-:W-:Y:S01]  /*62a70*/  STL.64 [R1+0x2b40], R6 ;  /* 0x002b400601007387 */ /* 0x001fe20000100a00 */
[----:B------:R0:W-:Y:S02]  /*62a80*/  STL.64 [R1+0x2b38], R4 ;  /* 0x002b380401007387 */ /* 0x0001e40000100a00 */
[----:B0-----:R-:W-:-:S02]  /*62a90*/  IMAD.MOV.U32 R4, RZ, RZ, R28 ;  /* 0x000000ffff047224 */ /* 0x001fc400078e001c */
[----:B------:R-:W-:Y:S01]  /*62aa0*/  IMAD.MOV.U32 R5, RZ, RZ, R3 ;  /* 0x000000ffff057224 */ /* 0x000fe200078e0003 */
[----:B------:R-:W2:Y:S01]  /*62ab0*/  LDL.LU R28, [R1+0x2c3c] ;  /* 0x002c3c00011c7983 */ /* 0x000ea20000300800 */
[----:B------:R-:W2:Y:S05]  /*62ac0*/  LDL.LU R3, [R1+0x2c38] ;  /* 0x002c380001037983 */ /* 0x000eaa0000300800 */
[----:B------:R-:W-:Y:S01]  /*62ad0*/  HMMA.16816.F32.BF16 R24, R24, R4, R8 ;  /* 0x000000041818723c */ /* 0x000fe20000041808 */
[----:B---3--:R-:W-:Y:S02]  /*62ae0*/  IMAD.MOV.U32 R6, RZ, RZ, R2 ;  /* 0x000000ffff067224 */ /* 0x008fe400078e0002 */
[----:B----4-:R-:W-:Y:S01]  /*62af0*/  IMAD.MOV.U32 R7, RZ, RZ, R0 ;  /* 0x000000ffff077224 */ /* 0x010fe200078e0000 */
[----:B------:R-:W3:Y:S01]  /*62b00*/  LDL.LU.64 R10, [R1+0x2c30] ;  /* 0x002c3000010a7983 */ /* 0x000ee20000300a00 */
[----:B------:R-:W3:Y:S11]  /*62b10*/  LDL.LU.64 R8, [R1+0x2c28] ;  /* 0x002c280001087983 */ /* 0x000ef60000300a00 */
[----:B------:R-:W-:Y:S07]  /*62b20*/  @!UPT UIADD3 URZ, URZ, URZ, URZ ;  /* 0x0000003f3f3ff290 */ /* 0x000fee000fffe03f */
[----:B------:R-:W-:Y:S01]  /*62b30*/  STL.64 [R1+0x4c0], R24 ;  /* 0x0004c01801007387 */ /* 0x000fe20000100a00 */
[----:B------:R-:W-:Y:S02]  /*62b40*/  IMAD.MOV.U32 R2, RZ, RZ, R26 ;  /* 0x000000ffff027224 */ /* 0x000fe400078e001a */
[----:B------:R-:W-:Y:S02]  /*62b50*/  IMAD.MOV.U32 R0, RZ, RZ, R27 ;  /* 0x000000ffff007224 */ /* 0x000fe400078e001b */
[----:B------:R-:W4:Y:S01]  /*62b60*/  LDL R26, [R1+0x38] ;  /* 0x00003800011a7983 */ /* 0x000f220000100800 */
[----:B------:R-:W4:Y:S01]  /*62b70*/  LDL R27, [R1+0x3c] ;  /* 0x00003c00011b7983 */ /* 0x000f220000100800 */
[----:B------:R0:W-:Y:S02]  /*62b80*/  STL.64 [R1+0x2b58], R6 ;  /* 0x002b580601007387 */ /* 0x0001e40000100a00 */
[----:B------:R-:W3:Y:S02]  /*62b90*/  LDL.LU R4, [R1+0x2b0] ;  /* 0x0002b00001047983 */ /* 0x000ee40000300800 */
[----:B------:R-:W3:Y:S01]  /*62ba0*/  LDL.LU R5, [R1+0x2b4] ;  /* 0x0002b40001057983 */ /* 0x000ee20000300800 */
[----:B0-----:R-:W3:Y:S01]  /*62bb0*/  LDL.LU R6, [R1+0x2b8] ;  /* 0x0002b80001067983 */ /* 0x001ee20000300800 */
[----:B------:R-:W3:Y:S02]  /*62bc0*/  LDL.LU R7, [R1+0x2bc] ;  /* 0x0002bc0001077983 */ /* 0x000ee40000300800 */
[----:B------:R-:W-:Y:S02]  /*62bd0*/  STL [R1+0x2868], R0 ;  /* 0x0028680001007387 */ /* 0x000fe40000100800 */
[----:B------:R-:W-:Y:S01]  /*62be0*/  STL [R1+0x2860], R2 ;  /* 0x0028600201007387 */ /* 0x000fe20000100800 */
[C---:B---3--:R-:W-:Y:S11]  /*62bf0*/  HMMA.16816.F32.BF16 R4, R8.reuse, R22, R4 ;  /* 0x000000160804723c */ /* 0x048ff60000041804 */
[----:B------:R-:W-:Y:S11]  /*62c00*/  @!UPT UIADD3 URZ, URZ, URZ, URZ ;  /* 0x0000003f3f3ff290 */ /* 0x000ff6000fffe03f */
[----:B------:R-:W-:Y:S01]  /*62c10*/  @!UPT UIADD3 URZ, URZ, URZ, URZ ;  /* 0x0000003f3f3ff290 */ /* 0x000fe2000fffe03f */
[----:B------:R0:W-:Y:S01]  /*62c20*/  STL.64 [R1+0x490], R4 ;  /* 0x0004900401007387 */ /* 0x0001e20000100a00 */
[----:B------:R-:W-:Y:S02]  /*62c30*/  STL.64 [R1+0x498], R6 ;  /* 0x0004980601007387 */ /* 0x000fe40000100a00 */
[----:B0-----:R-:W-:Y:S02]  /*62c40*/  IMAD.MOV.U32 R4, RZ, RZ, R23 ;  /* 0x000000ffff047224 */ /* 0x001fe400078e0017 */
[----:B------:R-:W-:Y:S02]  /*62c50*/  IMAD.MOV.U32 R5, RZ, RZ, R22 ;  /* 0x000000ffff057224 */ /* 0x000fe400078e0016 */
[----:B------:R-:W3:Y:S01]  /*62c60*/  LDL.LU.64 R22, [R1+0x2c20] ;  /* 0x002c200001167983 */ /* 0x000ee20000300a00 */
[----:B------:R0:W-:Y:S02]  /*62c70*/  STL [R1+0x2b64], R4 ;  /* 0x002b640401007387 */ /* 0x0001e40000100800 */
[----:B------:R1:W-:Y:S01]  /*62c80*/  STL [R1+0x2b60], R5 ;  /* 0x002b600501007387 */ /* 0x0003e20000100800 */
[----:B0-----:R-:W3:Y:S01]  /*62c90*/  LDL.LU R4, [R1+0x2a0] ;  /* 0x0002a00001047983 */ /* 0x001ee20000300800 */
[----:B-1----:R-:W3:Y:S02]  /*62ca0*/  LDL.LU R5, [R1+0x2a4] ;  /* 0x0002a40001057983 */ /* 0x002ee40000300800 */
[----:B------:R-:W3:Y:S02]  /*62cb0*/  LDL.LU R6, [R1+0x2a8] ;  /* 0x0002a80001067983 */ /* 0x000ee40000300800 */
[----:B------:R-:W3:Y:S02]  /*62cc0*/  LDL.LU R7, [R1+0x2ac] ;  /* 0x0002ac0001077983 */ /* 0x000ee40000300800 */
[C---:B---3--:R-:W-:Y:S11]  /*62cd0*/  HMMA.16816.F32.BF16 R4, R8.reuse, R22, R4 ;  /* 0x000000160804723c */ /* 0x048ff60000041804 */
[----:B------:R-:W-:Y:S11]  /*62ce0*/  @!UPT UIADD3 URZ, URZ, URZ, URZ ;  /* 0x0000003f3f3ff290 */ /* 0x000ff6000fffe03f */
[----:B------:R-:W-:Y:S01]  /*62cf0*/  @!UPT UIADD3 URZ, URZ, URZ, URZ ;  /* 0x0000003f3f3ff290 */ /* 0x000fe2000fffe03f */
[----:B------:R-:W-:Y:S01]  /*62d00*/  STL.64 [R1+0x480], R4 ;  /* 0x0004800401007387 */ /* 0x000fe20000100a00 */
[----:B------:R0:W-:Y:S02]  /*62d10*/  STL.64 [R1+0x488], R6 ;  /* 0x0004880601007387 */ /* 0x0001e40000100a00 */
[----:B0-----:R-:W-:Y:S02]  /*62d20*/  IMAD.MOV.U32 R7, RZ, RZ, R22 ;  /* 0x000000ffff077224 */ /* 0x001fe400078e0016 */
[----:B------:R-:W-:Y:S02]  /*62d30*/  IMAD.MOV.U32 R6, RZ, RZ, R23 ;  /* 0x000000ffff067224 */ /* 0x000fe400078e0017 */
[----:B------:R-:W3:Y:S02]  /*62d40*/  LDL.LU.64 R22, [R1+0x2c18] ;  /* 0x002c180001167983 */ /* 0x000ee40000300a00 */
[----:B---3--:R-:W-:Y:S01]  /*62d50*/  HMMA.16816.F32.BF16 R16, R8, R22, R16 ;  /* 0x000000160810723c */ /* 0x008fe20000041810 */
[----:B------:R-:W-:-:S02]  /*62d60*/  IMAD.MOV.U32 R4, RZ, RZ, R22 ;  /* 0x000000ffff047224 */ /* 0x000fc400078e0016 */
[----:B------:R-:W-:Y:S11]  /*62d70*/  IMAD.MOV.U32 R5, RZ, RZ, R23 ;  /* 0x000000ffff057224 */ /* 0x000ff600078e0017 */
[----:B------:R-:W-:Y:S09]  /*62d80*/  @!UPT UIADD3 URZ, URZ, URZ, URZ ;  /* 0x0000003f3f3ff290 */ /* 0x000ff2000fffe03f */
[----:B------:R-:W-:Y:S01]  /*62d90*/  STL.64 [R1+0x470], R16 ;  /* 0x0004701001007387 */ /* 0x000fe20000100a00 */
[----:B------:R0:W-:Y:S03]  /*62da0*/  STL.64 [R1+0x478], R18 ;  /* 0x0004781201007387 */ /* 0x0001e60000100a00 */
[----:B0-----:R-:W3:Y:S01]  /*62db0*/  LDL.LU.64 R18, [R1+0x2c10] ;  /* 0x002c100001127983 */ /* 0x001ee20000300a00 */
[----:B------:R-:W2:Y:S02]  /*62dc0*/  LDL.LU.64 R22, [R1+0x2c08] ;  /* 0x002c080001167983 */ /* 0x000ea40000300a00 */
[----:B------:R-:W-:Y:S02]  /*62dd0*/  STL.64 [R1+0x2b70], R6 ;  /* 0x002b700601007387 */ /* 0x000fe40000100a00 */
[----:B------:R0:W-:Y:S02]  /*62de0*/  STL.64 [R1+0x2b68], R4 ;  /* 0x002b680401007387 */ /* 0x0001e40000100a00 */
[----:B0-----:R-:W3:Y:S01]  /*62df0*/  LDL.LU R4, [R1+0x270] ;  /* 0x0002700001047983 */ /* 0x001ee20000300800 */
[----:B------:R-:W3:Y:S02]  /*62e00*/  LDL.LU R5, [R1+0x274] ;  /* 0x0002740001057983 */ /* 0x000ee40000300800 */
[----:B------:R-:W3:Y:S01]  /*62e10*/  LDL.LU R6, [R1+0x278] ;  /* 0x0002780001067983 */ /* 0x000ee20000300800 */
[----:B--2---:R-:W-:Y:S11]  /*62e20*/  HMMA.16816.F32.BF16 R12, R8, R22, R12 ;  /* 0x00000016080c723c */ /* 0x004ff6000004180c */
[----:B------:R-:W-:Y:S11]  /*62e30*/  @!UPT UIADD3 URZ, URZ, URZ, URZ ;  /* 0x0000003f3f3ff290 */ /* 0x000ff6000fffe03f */
[----:B------:R-:W-:Y:S01]  /*62e40*/  @!UPT UIADD3 URZ, URZ, URZ, URZ ;  /* 0x0000003f3f3ff290 */ /* 0x000fe2000fffe03f */
[----:B------:R-:W-:Y:S01]  /*62e50*/  STL.64 [R1+0x460], R12 ;  /* 0x0004600c01007387 */ /* 0x000fe20000100a00 */
[----:B------:R0:W-:Y:S03]  /*62e60*/  STL.64 [R1+0x468], R14 ;  /* 0x0004680e01007387 */ /* 0x0001e60000100a00 */
[----:B0-----:R-:W2:Y:S01]  /*62e70*/  LDL.LU.64 R14, [R1+0x2c00] ;  /* 0x002c0000010e7983 */ /* 0x001ea20000300a00 */
[----:B------:R-:W-:-:S07]  /*62e80*/  IMAD.MOV.U32 R7, RZ, RZ, R3 ;  /* 0x000000ffff077224 */ /* 0x000fce00078e0003 */
[C---:B---3--:R-:W-:Y:S11]  /*62e90*/  HMMA.16816.F32.BF16 R4, R8.reuse, R18, R4 ;  /* 0x000000120804723c */ /* 0x048ff60000041804 */
[----:B------:R-:W-:Y:S11]  /*62ea0*/  @!UPT UIADD3 URZ, URZ, URZ, URZ ;  /* 0x0000003f3f3ff290 */ /* 0x000ff6000fffe03f */
[----:B------:R-:W-:Y:S01]  /*62eb0*/  @!UPT UIADD3 URZ, URZ, URZ, URZ ;  /* 0x0000003f3f3ff290 */ /* 0x000fe2000fffe03f */
[----:B------:R-:W-:Y:S01]  /*62ec0*/  STL.64 [R1+0x450], R4 ;  /* 0x0004500401007387 */ /* 0x000fe20000100a00 */
[----:B------:R-:W-:Y:S02]  /*62ed0*/  STL [R1+0x458], R6 ;  /* 0x0004580601007387 */ /* 0x000fe40000100800 */
[----:B------:R2:W-:Y:S02]  /*62ee0*/  STL.64 [R1+0x2bd0], R18 ;  /* 0x002bd01201007387 */ /* 0x0005e40000100a00 */
[----:B------:R-:W4:Y:S01]  /*62ef0*/  LDL.LU R16, [R1+0x250] ;  /* 0x0002500001107983 */ /* 0x000f220000300800 */
[----:B------:R-:W4:Y:S01]  /*62f00*/  LDL.LU R17, [R1+0x254] ;  /* 0x0002540001117983 */ /* 0x000f220000300800 */
[----:B------:R-:W-:Y:S02]  /*62f10*/  IMAD.MOV.U32 R3, RZ, RZ, R7 ;  /* 0x000000ffff037224 */ /* 0x000fe400078e0007 */
[----:B--2---:R-:W-:Y:S02]  /*62f20*/  IMAD.MOV.U32 R18, RZ, RZ, R14 ;  /* 0x000000ffff127224 */ /* 0x004fe400078e000e */
[----:B------:R-:W-:Y:S01]  /*62f30*/  IMAD.MOV.U32 R19, RZ, RZ, R15 ;  /* 0x000000ffff137224 */ /* 0x000fe200078e000f */
[----:B------:R-:W2:Y:S01]  /*62f40*/  LDL.LU R14, [R1+0x2bfc] ;  /* 0x002bfc00010e7983 */ /* 0x000ea20000300800 */
[----:B------:R-:W2:Y:S02]  /*62f50*/  LDL.LU R15, [R1+0x2bf8] ;  /* 0x002bf800010f7983 */ /* 0x000ea40000300800 */
[----:B------:R-:W3:Y:S02]  /*62f60*/  LDL.64 R6, [R1+0x198] ;  /* 0x0001980001067983 */ /* 0x000ee40000100a00 */
[----:B---3--:R0:W-:Y:S01]  /*62f70*/  STL.64 [R1+0x2b80], R6 ;  /* 0x002b800601007387 */ /* 0x0081e20000100a00 */
[----:B------:R-:W3:Y:S02]  /*62f80*/  LDL.LU R4, [R1+0x260] ;  /* 0x0002600001047983 */ /* 0x000ee40000300800 */
[----:B------:R-:W3:Y:S01]  /*62f90*/  LDL.LU R5, [R1+0x264] ;  /* 0x0002640001057983 */ /* 0x000ee20000300800 */
[----:B0-----:R-:W3:Y:S01]  /*62fa0*/  LDL.LU R6, [R1+0x268] ;  /* 0x0002680001067983 */ /* 0x001ee20000300800 */
[----:B------:R-:W3:Y:S02]  /*62fb0*/  LDL.LU R7, [R1+0x26c] ;  /* 0x00026c0001077983 */ /* 0x000ee40000300800 */
[----:B------:R-:W-:Y:S02]  /*62fc0*/  STL [R1+0x2770], R3 ;  /* 0x0027700301007387 */ /* 0x000fe40000100800 */
[----:B--2---:R-:W-:Y:S01]  /*62fd0*/  STL.64 [R1+0x2be8], R14 ;  /* 0x002be80e01007387 */ /* 0x004fe20000100a00 */
[C---:B---3--:R-:W-:Y:S11]  /*62fe0*/  HMMA.16816.F32.BF16 R4, R8.reuse, R14, R4 ;  /* 0x0000000e0804723c */ /* 0x048ff60000041804 */
[----:B------:R-:W-:Y:S11]  /*62ff0*/  @!UPT UIADD3 URZ, URZ, URZ, URZ ;  /* 0x0000003f3f3ff290 */ /* 0x000ff6000fffe03f */
[----:B------:R-:W-:Y:S01]  /*63000*/  @!UPT UIADD3 URZ, URZ, URZ, URZ ;  /* 0x0000003f3f3ff290 */ /* 0x000fe2000fffe03f */
[----:B------:R-:W-:Y:S01]  /*63010*/  STL.64 [R1+0x440], R4 ;  /* 0x0004400401007387 */ /* 0x000fe20000100a00 */
[----:B------:R0:W-:Y:S03]  /*63020*/  STL.64 [R1+0x448], R6 ;  /* 0x0004480601007387 */ /* 0x0001e60000100a00 */
[----:B0-----:R-:W2:Y:S01]  /*63030*/  LDL.64 R6, [R1+0x1a8] ;  /* 0x0001a80001067983 */ /* 0x001ea20000100a00 */
[----:B----4-:R-:W-:Y:S11]  /*63040*/  HMMA.16816.F32.BF16 R16, R8, R26, R16 ;  /* 0x0000001a0810723c */ /* 0x010ff60000041810 */
[----:B------:R-:W-:Y:S11]  /*63050*/  @!UPT UIADD3 URZ, URZ, URZ, URZ ;  /* 0x0000003f3f3ff290 */ /* 0x000ff6000fffe03f */
[----:B------:R-:W-:Y:S02]  /*63060*/  @!UPT UIADD3 URZ, URZ, URZ, URZ ;  /* 0x0000003f3f3ff290 */ /* 0x000fe4000fffe03f */
[----:B------:R-:W-:Y:S01]  /*63070*/  IMAD.MOV.U32 R3, RZ, RZ, R19 ;  /* 0x000000ffff037224 */ /* 0x000fe200078e0013 */
[----:B--2---:R-:W-:Y:S01]  /*63080*/  STL.64 [R1+0x2b98], R6 ;  /* 0x002b980601007387 */ /* 0x004fe20000100a00 */
[----:B------:R0:W-:Y:S02]  /*63090*/  STL.64 [R1+0x600], R16 ;  /* 0x0006001001007387 */ /* 0x0001e40000100a00 */
[----:B------:R1:W-:Y:S01]  /*630a0*/  STL [R1+0x608], R18 ;  /* 0x0006081201007387 */ /* 0x0003e20000100800 */
[----:B0-----:R-:W2:Y:S01]  /*630b0*/  LDL.LU R16, [R1+0x420] ;  /* 0x0004200001107983 */ /* 0x001ea20000300800 */
[----:B------:R-:W2:Y:S02]  /*630c0*/  LDL.LU R17, [R1+0x424] ;  /* 0x0004240001117983 */ /* 0x000ea40000300800 */
[----:B-1----:R-:W3:Y:S02]  /*630d0*/  LDL.LU R18, [R1+0x428] ;  /* 0x0004280001127983 */ /* 0x002ee40000300800 */
[----:B------:R-:W3:Y:S01]  /*630e0*/  LDL.LU R19, [R1+0x42c] ;  /* 0x00042c0001137983 */ /* 0x000ee20000300800 */
[----:B------:R-:W4:Y:S04]  /*630f0*/  LDL.64 R14, [R1+0x1e8] ;  /* 0x0001e800010e7983 */ /* 0x000f280000100a00 */
[----:B---3--:R-:W-:Y:S01]  /*63100*/  STL.64 [R1+0x2be0], R18 ;  /* 0x002be01201007387 */ /* 0x008fe20000100a00 */
[----:B--2---:R0:W-:Y:S03]  /*63110*/  STL.64 [R1+0x2bd8], R16 ;  /* 0x002bd81001007387 */ /* 0x0041e60000100a00 */
[----:B0-----:R-:W4:Y:S01]  /*63120*/  LDL.LU R16, [R1+0x430] ;  /* 0x0004300001107983 */ /* 0x001f220000300800 */
[----:B------:R-:W-:-:S02]  /*63130*/  IMAD.MOV.U32 R17, RZ, RZ, R28 ;  /* 0x000000ffff117224 */ /* 0x000fc400078e001c */
[----:B------:R-:W2:Y:S02]  /*63140*/  LDL.LU R28, [R1+0x2bf4] ;  /* 0x002bf400011c7983 */ /* 0x000ea40000300800 */
[----:B------:R-:W4:Y:S01]  /*63150*/  LDL.LU R18, [R1+0x438] ;  /* 0x0004380001127983 */ /* 0x000f220000300800 */
[----:B------:R-:W4:Y:S01]  /*63160*/  LDL.LU R19, [R1+0x43c] ;  /* 0x00043c0001137983 */ /* 0x000f220000300800 */
[----:B------:R-:W3:Y:S03]  /*63170*/  LDL.64 R6, [R1+0x1b8] ;  /* 0x0001b80001067983 */ /* 0x000ee60000100a00 */
[----:B--2---:R-:W0:Y:S04]  /*63180*/  LDSM.16.MT88.4 R24, [R28+0x22800] ;  /* 0x022800001c18783b */ /* 0x004e280000004200 */
[----:B---3--:R1:W-:Y:S04]  /*63190*/  STL.64 [R1+0x2bb0], R6 ;  /* 0x002bb00601007387 */ /* 0x0083e80000100a00 */
[----:B-1----:R-:W2:Y:S04]  /*631a0*/  LDL.64 R6, [R1+0x1c8] ;  /* 0x0001c80001067983 */ /* 0x002ea80000100a00 */
[----:B--2---:R1:W-:Y:S04]  /*631b0*/  STL.64 [R1+0x2bc8], R6 ;  /* 0x002bc80601007387 */ /* 0x0043e80000100a00 */
[----:B-1----:R-:W2:Y:S01]  /*631c0*/  LDL.64 R6, [R1+0x1d8] ;  /* 0x0001d80001067983 */ /* 0x002ea20000100a00 */
[----:B------:R-:W-:Y:S02]  /*631d0*/  STL [R1+0x286c], R3 ;  /* 0x00286c0301007387 */ /* 0x000fe40000100800 */
[----:B0-----:R0:W-:Y:S02]  /*631e0*/  STL.64 [R1+0x29f8], R26 ;  /* 0x0029f81a01007387 */ /* 0x0011e40000100a00 */
[----:B------:R1:W-:Y:S01]  /*631f0*/  STL.64 [R1+0x29f0], R24 ;  /* 0x0029f01801007387 */ /* 0x0003e20000100a00 */
[----:B0-----:R-:W3:Y:S04]  /*63200*/  LDL.64 R26, [R1+0x188] ;  /* 0x00018800011a7983 */ /* 0x001ee80000100a00 */
[----:B---3--:R0:W-:Y:S01]  /*63210*/  STL.64 [R1+0x2b78], R26 ;  /* 0x002b781a01007387 */ /* 0x0081e20000100a00 */
[----:B-1----:R-:W3:Y:S02]  /*63220*/  LDL.LU R24, [R1+0x3e0] ;  /* 0x0003e00001187983 */ /* 0x002ee40000300800 */
[----:B------:R-:W3:Y:S01]  /*63230*/  LDL.LU R25, [R1+0x3e4] ;  /* 0x0003e40001197983 */ /* 0x000ee20000300800 */
[----:B0-----:R-:W2:Y:S01]  /*63240*/  LDL.LU R26, [R1+0x3e8] ;  /* 0x0003e800011a7983 */ /* 0x001ea20000300800 */
[----:B------:R-:W2:Y:S03]  /*63250*/  LDL.LU R27, [R1+0x3ec] ;  /* 0x0003ec00011b7983 */ /* 0x000ea60000300800 */
[----:B--2---:R-:W-:Y:S01]  /*63260*/  STL.64 [R1+0x2b90], R26 ;  /* 0x002b901a01007387 */ /* 0x004fe20000100a00 */
[----:B---3--:R0:W-:Y:S03]  /*63270*/  STL.64 [R1+0x2b88], R24 ;  /* 0x002b881801007387 */ /* 0x0081e60000100a00 */
[----:B0-----:R-:W2:Y:S01]  /*63280*/  LDL.LU R24, [R1+0x3f0] ;  /* 0x0003f00001187983 */ /* 0x001ea20000300800 */
[----:B------:R-:W2:Y:S02]  /*63290*/  LDL.LU R25, [R1+0x3f4] ;  /* 0x0003f40001197983 */ /* 0x000ea40000300800 */
[----:B------:R-:W3:Y:S02]  /*632a0*/  LDL.LU R26, [R1+0x3f8] ;  /* 0x0003f800011a7983 */ /* 0x000ee40000300800 */
[----:B------:R-:W-:-:S02]  /*632b0*/  IMAD.MOV.U32 R27, RZ, RZ, R29 ;  /* 0x000000ffff1b7224 */ /* 0x000fc400078e001d */
[----:B------:R-:W2:Y:S01]  /*632c0*/  LDL.LU R29, [R1+0x2bf0] ;  /* 0x002bf000011d7983 */ /* 0x000ea20000300800 */
[----:B----4-:R-:W-:Y:S03]  /*632d0*/  HMMA.16816.F32.BF16 R16, R8, R14, R16 ;  /* 0x0000000e0810723c */ /* 0x010fe60000041810 */
        /* <DEDUP_REMOVED lines=13> */
[----:B------:R-:W-:Y:S01]  /*633b0*/  STL [R1+0x2870], R28 ;  /* 0x0028701c01007387 */ /* 0x000fe20000100800 */
[----:B------:R-:W3:Y:S01]  /*633c0*/  LDL.LU.64 R14, [R1+0x2be8] ;  /* 0x002be800010e7983 */ /* 0x000ee20000300a00 */
[----:B------:R-:W-:-:S02]  /*633d0*/  IMAD.MOV.U32 R27, RZ, RZ, R29 ;  /* 0x000000ffff1b7224 */ /* 0x000fc400078e001d */
[----:B------:R-:W-:Y:S02]  /*633e0*/  STL.64 [R1+0x4f0], R16 ;  /* 0x0004f01001007387 */ /* 0x000fe40000100a00 */
[----:B------:R0:W-:Y:S02]  /*633f0*/  STL [R1+0x4f8], R18 ;  /* 0x0004f81201007387 */ /* 0x0001e40000100800 */
[----:B------:R-:W-:Y:S02]  /*63400*/  IMAD.MOV.U32 R29, RZ, RZ, R19 ;  /* 0x000000ffff1d7224 */ /* 0x000fe400078e0013 */
[----:B0-----:R-:W4:Y:S01]  /*63410*/  LDL.LU.64 R18, [R1+0x2be0] ;  /* 0x002be00001127983 */ /* 0x001f220000300a00 */
[----:B------:R-:W4:Y:S02]  /*63420*/  LDL.LU.64 R16, [R1+0x2bd8] ;  /* 0x002bd80001107983 */ /* 0x000f240000300a00 */
[----:B------:R-:W-:Y:S02]  /*63430*/  STL [R1+0x2aa4], R13 ;  /* 0x002aa40d01007387 */ /* 0x000fe40000100800 */
[----:B------:R-:W-:Y:S01]  /*63440*/  STL [R1+0x2aa0], R20 ;  /* 0x002aa01401007387 */ /* 0x000fe20000100800 */
[----:B------:R-:W-:Y:S01]  /*63450*/  STL [R1+0x2874], R29 ;  /* 0x0028741d01007387 */ /* 0x000fe20000100800 */
[C---:B----4-:R-:W-:Y:S11]  /*63460*/  HMMA.16816.F32.BF16 R16, R8.reuse, R6, R16 ;  /* 0x000000060810723c */ /* 0x050ff60000041810 */
[----:B------:R-:W-:Y:S11]  /*63470*/  @!UPT UIADD3 URZ, URZ, URZ, URZ ;  /* 0x0000003f3f3ff290 */ /* 0x000ff6000fffe03f */
[----:B------:R-:W-:Y:S01]  /*63480*/  @!UPT UIADD3 URZ, URZ, URZ, URZ ;  /* 0x0000003f3f3ff290 */ /* 0x000fe2000fffe03f */
[----:B------:R0:W-:Y:S01]  /*63490*/  STL.64 [R1+0x4e0], R16 ;  /* 0x0004e01001007387 */ /* 0x0001e20000100a00 */
[----:B------:R1:W-:Y:S02]  /*634a0*/  STL.64 [R1+0x4e8], R18 ;  /* 0x0004e81201007387 */ /* 0x0003e40000100a00 */
[----:B0-----:R-:W-:Y:S01]  /*634b0*/  IMAD.MOV.U32 R17, RZ, RZ, R6 ;  /* 0x000000ffff117224 */ /* 0x001fe200078e0006 */
[----:B-1----:R-:W4:Y:S01]  /*634c0*/  LDL.LU.64 R18, [R1+0x2bd0] ;  /* 0x002bd00001127983 */ /* 0x002f220000300a00 */
[----:B------:R-:W-:Y:S02]  /*634d0*/  IMAD.MOV.U32 R16, RZ, RZ, R7 ;  /* 0x000000ffff107224 */ /* 0x000fe400078e0007 */
[----:B------:R-:W2:Y:S01]  /*634e0*/  LDL.LU.64 R6, [R1+0x2bc8] ;  /* 0x002bc80001067983 */ /* 0x000ea20000300a00 */
        /* <DEDUP_REMOVED lines=37> */
[----:B------:R-:W-:Y:S01]  /*63740*/  STL.64 [R1+0x2af0], R22 ;  /* 0x002af01601007387 */ /* 0x000fe20000100a00 */
[----:B------:R0:W-:Y:S04]  /*63750*/  STL.64 [R1+0x2ae8], R20 ;  /* 0x002ae81401007387 */ /* 0x0001e80000100a00 */
[----:B0-----:R-:W2:Y:S01]  /*63760*/  LDL.LU R20, [R1+0x3d0] ;  /* 0x0003d00001147983 */ /* 0x001ea20000300800 */
[----:B------:R-:W2:Y:S02]  /*63770*/  LDL.LU R21, [R1+0x3d4] ;  /* 0x0003d40001157983 */ /* 0x000ea40000300800 */
[----:B------:R-:W2:Y:S02]  /*63780*/  LDL.LU R22, [R1+0x3d8] ;  /* 0x0003d80001167983 */ /* 0x000ea40000300800 */
[----:B------:R-:W2:Y:S02]  /*63790*/  LDL.LU R23, [R1+0x3dc] ;  /* 0x0003dc0001177983 */ /* 0x000ea40000300800 */
[----:B--2---:R-:W-:Y:S01]  /*637a0*/  HMMA.16816.F32.BF16 R20, R8, R26, R20 ;  /* 0x0000001a0814723c */ /* 0x004fe20000041814 */
[----:B------:R-:W-:Y:S11]  /*637b0*/  IMAD.MOV.U32 R17, RZ, RZ, R26 ;  /* 0x000000ffff117224 */ /* 0x000ff600078e001a */
[----:B------:R-:W-:Y:S11]  /*637c0*/  @!UPT UIADD3 URZ, URZ, URZ, URZ ;  /* 0x0000003f3f3ff290 */ /* 0x000ff6000fffe03f */
[----:B------:R-:W-:Y:S01]  /*637d0*/  STL.64 [R1+0x420], R20 ;  /* 0x0004201401007387 */ /* 0x000fe20000100a00 */
[----:B------:R-:W-:Y:S02]  /*637e0*/  STL.64 [R1+0x428], R22 ;  /* 0x0004281601007387 */ /* 0x000fe40000100a00 */
[----:B----4-:R-:W-:Y:S02]  /*637f0*/  STL.64 [R1+0x2ae0], R18 ;  /* 0x002ae01201007387 */ /* 0x010fe40000100a00 */
[----:B------:R0:W-:Y:S02]  /*63800*/  STL.64 [R1+0x2ad8], R16 ;  /* 0x002ad81001007387 */ /* 0x0001e40000100a00 */
[----:B0-----:R-:W2:Y:S01]  /*63810*/  LDL.LU R16, [R1+0x380] ;  /* 0x0003800001107983 */ /* 0x001ea20000300800 */
[----:B------:R-:W2:Y:S02]  /*63820*/  LDL.LU R17, [R1+0x384] ;  /* 0x0003840001117983 */ /* 0x000ea40000300800 */
[----:B------:R-:W4:Y:S02]  /*63830*/  LDL.LU R18, [R1+0x388] ;  /* 0x0003880001127983 */ /* 0x000f240000300800 */
[----:B------:R-:W4:Y:S02]  /*63840*/  LDL.LU R19, [R1+0x38c] ;  /* 0x00038c0001137983 */ /* 0x000f240000300800 */
[----:B------:R-:W-:-:S02]  /*63850*/  IMAD.MOV.U32 R22, RZ, RZ, R4 ;  /* 0x000000ffff167224 */ /* 0x000fc400078e0004 */
[----:B------:R-:W-:Y:S02]  /*63860*/  IMAD.MOV.U32 R23, RZ, RZ, R5 ;  /* 0x000000ffff177224 */ /* 0x000fe400078e0005 */
[----:B------:R-:W-:Y:S01]  /*63870*/  IMAD.MOV.U32 R13, RZ, RZ, R27 ;  /* 0x000000ffff0d7224 */ /* 0x000fe200078e001b */
[----:B----4-:R-:W-:Y:S01]  /*63880*/  STL.64 [R1+0x2b00], R18 ;  /* 0x002b001201007387 */ /* 0x010fe20000100a00 */
[----:B--2---:R-:W-:Y:S02]  /*63890*/  STL.64 [R1+0x2af8], R16 ;  /* 0x002af81001007387 */ /* 0x004fe40000100a00 */
[----:B------:R-:W2:Y:S02]  /*638a0*/  LDL.LU R4, [R1+0x2b64] ;  /* 0x002b640001047983 */ /* 0x000ea40000300800 */
[----:B------:R-:W4:Y:S01]  /*638b0*/  LDL.LU R5, [R1+0x2b60] ;  /* 0x002b600001057983 */ /* 0x000f220000300800 */
[----:B------:R0:W-:Y:S01]  /*638c0*/  STL.64 [R1+0x2b08], R22 ;  /* 0x002b081601007387 */ /* 0x0001e20000100a00 */
[----:B------:R-:W3:Y:S02]  /*638d0*/  LDL.LU R24, [R1+0x3c0] ;  /* 0x0003c00001187983 */ /* 0x000ee40000300800 */
[----:B------:R-:W3:Y:S02]  /*638e0*/  LDL.LU R25, [R1+0x3c4] ;  /* 0x0003c40001197983 */ /* 0x000ee40000300800 */
[----:B------:R-:W3:Y:S01]  /*638f0*/  LDL.LU R26, [R1+0x3c8] ;  /* 0x0003c800011a7983 */ /* 0x000ee20000300800 */
[----:B------:R-:W3:Y:S01]  /*63900*/  LDL.LU R27, [R1+0x3cc] ;  /* 0x0003cc00011b7983 */ /* 0x000ee20000300800 */
[----:B0-----:R-:W-:-:S02]  /*63910*/  IMAD.MOV.U32 R22, RZ, RZ, R7 ;  /* 0x000000ffff167224 */ /* 0x001fc400078e0007 */
[----:B------:R-:W-:Y:S02]  /*63920*/  IMAD.MOV.U32 R23, RZ, RZ, R6 ;  /* 0x000000ffff177224 */ /* 0x000fe400078e0006 */
[----:B------:R-:W3:Y:S03]  /*63930*/  LDL.64 R6, [R1+0x178] ;  /* 0x0001780001067983 */ /* 0x000ee60000100a00 */
[----:B------:R2:W-:Y:S02]  /*63940*/  STL.64 [R1+0x2b20], R22 ;  /* 0x002b201601007387 */ /* 0x0005e40000100a00 */
[----:B------:R-:W3:Y:S02]  /*63950*/  LDL.LU R16, [R1+0x390] ;  /* 0x0003900001107983 */ /* 0x000ee40000300800 */
[----:B------:R-:W3:Y:S01]  /*63960*/  LDL.LU R17, [R1+0x394] ;  /* 0x0003940001117983 */ /* 0x000ee20000300800 */
[----:B------:R-:W3:Y:S01]  /*63970*/  LDL.LU R18, [R1+0x398] ;  /* 0x0003980001127983 */ /* 0x000ee20000300800 */
[----:B------:R-:W3:Y:S02]  /*63980*/  LDL.LU R19, [R1+0x39c] ;  /* 0x00039c0001137983 */ /* 0x000ee40000300800 */
[----:B------:R-:W3:Y:S02]  /*63990*/  LDL R21, [R1+0x1bc0] ;  /* 0x001bc00001157983 */ /* 0x000ee40000100800 */
[----:B--2---:R-:W-:-:S02]  /*639a0*/  IMAD.MOV.U32 R23, RZ, RZ, R4 ;  /* 0x000000ffff177224 */ /* 0x004fc400078e0004 */
[----:B----4-:R-:W-:-:S05]  /*639b0*/  IMAD.MOV.U32 R22, RZ, RZ, R5 ;  /* 0x000000ffff167224 */ /* 0x010fca00078e0005 */
[----:B------:R-:W-:Y:S04]  /*639c0*/  STL.64 [R1+0x2b50], R22 ;  /* 0x002b501601007387 */ /* 0x000fe80000100a00 */
[----:B---3--:R0:W-:Y:S01]  /*639d0*/  STL [R1+0x2b48], R21 ;  /* 0x002b481501007387 */ /* 0x0081e20000100800 */
[----:B------:R-:W2:Y:S03]  /*639e0*/  LDL.LU R20, [R1+0x240] ;  /* 0x0002400001147983 */ /* 0x000ea60000300800 */
[----:B0-----:R-:W2:Y:S01]  /*639f0*/  LDL.LU R21, [R1+0x244] ;  /* 0x0002440001157983 */ /* 0x001ea20000300800 */
[----:B------:R-:W2:Y:S02]  /*63a00*/  LDL.LU R22, [R1+0x248] ;  /* 0x0002480001167983 */ /* 0x000ea40000300800 */
[----:B------:R-:W2:Y:S02]  /*63a10*/  LDL.LU R23, [R1+0x24c] ;  /* 0x00024c0001177983 */ /* 0x000ea40000300800 */
[----:B------:R-:W-:Y:S01]  /*63a20*/  STL.64 [R1+0x2b18], R18 ;  /* 0x002b181201007387 */ /* 0x000fe20000100a00 */
[----:B------:R0:W-:Y:S04]  /*63a30*/  STL.64 [R1+0x2b10], R16 ;  /* 0x002b101001007387 */ /* 0x0001e80000100a00 */
        /* <DEDUP_REMOVED lines=10> */
[----:B------:R-:W3:Y:S01]  /*63ae0*/  LDL.LU R19, [R1+0x3bc] ;  /* 0x0003bc0001137983 */ /* 0x000ee20000300800 */
[----:B------:R-:W-:Y:S01]  /*63af0*/  STL.64 [R1+0x2ad0], R14 ;  /* 0x002ad00e01007387 */ /* 0x000fe20000100a00 */
[----:B------:R0:W-:Y:S03]  /*63b00*/  STL.64 [R1+0x2ac8], R12 ;  /* 0x002ac80c01007387 */ /* 0x0001e60000100a00 */
[----:B0-----:R-:W4:Y:S01]  /*63b10*/  LDL.LU R12, [R1+0x370] ;  /* 0x00037000010c7983 */ /* 0x001f220000300800 */
[----:B------:R-:W4:Y:S02]  /*63b20*/  LDL.LU R13, [R1+0x374] ;  /* 0x00037400010d7983 */ /* 0x000f240000300800 */
[----:B------:R-:W4:Y:S02]  /*63b30*/  LDL.LU R14, [R1+0x378] ;  /* 0x00037800010e7983 */ /* 0x000f240000300800 */
[----:B------:R-:W4:Y:S03]  /*63b40*/  LDL.LU R15, [R1+0x37c] ;  /* 0x00037c00010f7983 */ /* 0x000f260000300800 */
[----:B------:R0:W-:Y:S01]  /*63b50*/  STL.64 [R1+0x410], R24 ;  /* 0x0004101801007387 */ /* 0x0001e20000100a00 */
[----:B------:R-:W-:Y:S02]  /*63b60*/  STL.64 [R1+0x418], R26 ;  /* 0x0004181a01007387 */ /* 0x000fe40000100a00 */
[----:B0-----:R-:W-:-:S02]  /*63b70*/  IMAD.MOV.U32 R25, RZ, RZ, R6 ;  /* 0x000000ffff197224 */ /* 0x001fc400078e0006 */
[----:B------:R-:W-:Y:S02]  /*63b80*/  IMAD.MOV.U32 R24, RZ, RZ, R7 ;  /* 0x000000ffff187224 */ /* 0x000fe400078e0007 */
[----:B------:R-:W2:Y:S03]  /*63b90*/  LDL.LU.64 R6, [R1+0x2b58] ;  /* 0x002b580001067983 */ /* 0x000ea60000300a00 */
[----:B------:R0:W-:Y:S02]  /*63ba0*/  STL.64 [R1+0x2ab0], R24 ;  /* 0x002ab01801007387 */ /* 0x0001e40000100a00 */
        /* <DEDUP_REMOVED lines=11> */
[----:B------:R-:W3:Y:S01]  /*63c60*/  LDL.LU.64 R22, [R1+0x2b50] ;  /* 0x002b500001167983 */ /* 0x000ee20000300a00 */
[----:B------:R-:W2:Y:S02]  /*63c70*/  LDL.LU R21, [R1+0x2b48] ;  /* 0x002b480001157983 */ /* 0x000ea40000300800 */
[----:B------:R-:W3:Y:S02]  /*63c80*/  LDL.LU.64 R6, [R1+0x2b40] ;  /* 0x002b400001067983 */ /* 0x000ee40000300a00 */
[----:B------:R-:W3:Y:S07]  /*63c90*/  LDL.LU.64 R4, [R1+0x2b38] ;  /* 0x002b380001047983 */ /* 0x000eee0000300a00 */
[----:B------:R-:W-:Y:S01]  /*63ca0*/  STL.64 [R1+0x3c0], R8 ;  /* 0x0003c00801007387 */ /* 0x000fe20000100a00 */
[----:B------:R-:W-:Y:S03]  /*63cb0*/  STL.64 [R1+0x3c8], R10 ;  /* 0x0003c80a01007387 */ /* 0x000fe60000100a00 */
[----:B--2---:R-:W0:Y:S04]  /*63cc0*/  LDSM.16.MT88.4 R8, [R21+0x22800] ;  /* 0x022800001508783b */ /* 0x004e280000004200 */
[----:B0-----:R0:W-:Y:S01]  /*63cd0*/  STL.64 [R1+0x2918], R10 ;  /* 0x0029180a01007387 */ /* 0x0011e20000100a00 */
[----:B------:R-:W-:Y:S03]  /*63ce0*/  STL.64 [R1+0x2910], R8 ;  /* 0x0029100801007387 */ /* 0x000fe60000100a00 */
[----:B0-----:R-:W2:Y:S01]  /*63cf0*/  LDL.LU.64 R10, [R1+0x168] ;  /* 0x00016800010a7983 */ /* 0x001ea20000300a00 */
[C---:B---3--:R-:W-:Y:S03]  /*63d00*/  HMMA.16816.F32.BF16 R20, R4.reuse, R22, R16 ;  /* 0x000000160414723c */ /* 0x048fe60000041810 */
[----:B--2---:R0:W-:Y:S04]  /*63d10*/  STL.64 [R1+0x2a00], R10 ;  /* 0x002a000a01007387 */ /* 0x0041e80000100a00 */
[----:B0-----:R-:W2:Y:S04]  /*63d20*/  LDL R10, [R1+0x38] ;  /* 0x00003800010a7983 */ /* 0x001ea80000100800 */
[----:B------:R-:W2:Y:S01]  /*63d30*/  LDL R11, [R1+0x3c] ;  /* 0x00003c00010b7983 */ /* 0x000ea20000100800 */
        /* <DEDUP_REMOVED lines=19> */
[----:B------:R-:W2:Y:S01]  /*63e70*/  LDL.LU.64 R20, [R1+0x2ae8] ;  /* 0x002ae80001147983 */ /* 0x000ea20000300a00 */
[C---:B---3--:R-:W-:Y:S11]  /*63e80*/  HMMA.16816.F32.BF16 R16, R4.reuse, R22, R16 ;  /* 0x000000160410723c */ /* 0x048ff60000041810 */
[----:B------:R-:W-:Y:S11]  /*63e90*/  @!UPT UIADD3 URZ, URZ, URZ, URZ ;  /* 0x0000003f3f3ff290 */ /* 0x000ff6000fffe03f */
[----:B------:R-:W-:Y:S01]  /*63ea0*/  @!UPT UIADD3 URZ, URZ, URZ, URZ ;  /* 0x0000003f3f3ff290 */ /* 0x000fe2000fffe03f */
[----:B------:R-:W-:Y:S01]  /*63eb0*/  STL.64 [R1+0x2b0], R16 ;  /* 0x0002b01001007387 */ /* 0x000fe20000100a00 */
[----:B------:R0:W-:Y:S03]  /*63ec0*/  STL.64 [R1+0x2b8], R18 ;  /* 0x0002b81201007387 */ /* 0x0001e60000100a00 */
[----:B0-----:R-:W4:Y:S01]  /*63ed0*/  LDL.LU.64 R18, [R1+0x2ae0] ;  /* 0x002ae00001127983 */ /* 0x001f220000300a00 */
[----:B------:R-:W3:Y:S02]  /*63ee0*/  LDL.LU.64 R16, [R1+0x2ad8] ;  /* 0x002ad80001107983 */ /* 0x000ee40000300a00 */
[----:B------:R-:W-:Y:S01]  /*63ef0*/  STL.64 [R1+0x29c8], R22 ;  /* 0x0029c81601007387 */ /* 0x000fe20000100a00 */
        /* <DEDUP_REMOVED lines=13> */
[----:B0-----:R-:W2:Y:S01]  /*63fd0*/  LDL.LU.64 R26, [R1+0x2ac0] ;  /* 0x002ac000011a7983 */ /* 0x001ea20000300a00 */
[----:B------:R-:W2:Y:S02]  /*63fe0*/  LDL.LU.64 R24, [R1+0x2ab8] ;  /* 0x002ab80001187983 */ /* 0x000ea40000300a00 */
[----:B------:R-:W-:Y:S01]  /*63ff0*/  STL.64 [R1+0x2a60], R14 ;  /* 0x002a600e01007387 */ /* 0x000fe20000100a00 */
[----:B--2---:R-:W-:Y:S01]  /*64000*/  HMMA.16816.F32.BF16 R8, R4, R10, R24 ;  /* 0x0000000a0408723c */ /* 0x004fe20000041818 */
[----:B------:R-:W2:Y:S11]  /*64010*/  LDL.LU.64 R24, [R1+0x2ab0] ;  /* 0x002ab00001187983 */ /* 0x000eb60000300a00 */
[----:B------:R-:W-:Y:S11]  /*64020*/  @!UPT UIADD3 URZ, URZ, URZ, URZ ;  /* 0x0000003f3f3ff290 */ /* 0x000ff6000fffe03f */
[----:B------:R-:W-:Y:S01]  /*64030*/  STL.64 [R1+0x400], R8 ;  /* 0x0004000801007387 */ /* 0x000fe20000100a00 */
[----:B------:R2:W-:Y:S02]  /*64040*/  STL.64 [R1+0x408], R10 ;  /* 0x0004080a01007387 */ /* 0x0005e40000100a00 */
[----:B--2---:R-:W-:Y:S02]  /*64050*/  IMAD.MOV.U32 R10, RZ, RZ, R25 ;  /* 0x000000ffff0a7224 */ /* 0x004fe400078e0019 */
[----:B------:R-:W-:-:S05]  /*64060*/  IMAD.MOV.U32 R11, RZ, RZ, R24 ;  /* 0x000000ffff0b7224 */ /* 0x000fca00078e0018 */
[----:B------:R3:W-:Y:S01]  /*64070*/  STL.64 [R1+0x2a18], R10 ;  /* 0x002a180a01007387 */ /* 0x0007e20000100a00 */
[----:B------:R-:W2:Y:S02]  /*64080*/  LDL.LU R24, [R1+0x230] ;  /* 0x0002300001187983 */ /* 0x000ea40000300800 */
[----:B------:R-:W2:Y:S02]  /*64090*/  LDL.LU R25, [R1+0x234] ;  /* 0x0002340001197983 */ /* 0x000ea40000300800 */
[----:B------:R-:W4:Y:S01]  /*640a0*/  LDL.LU R26, [R1+0x238] ;  /* 0x00023800011a7983 */ /* 0x000f220000300800 */
[----:B------:R-:W4:Y:S01]  /*640b0*/  LDL.LU R27, [R1+0x23c] ;  /* 0x00023c00011b7983 */ /* 0x000f220000300800 */
[----:B---3--:R-:W-:-:S03]  /*640c0*/  IMAD.MOV.U32 R10, RZ, RZ, R17 ;  /* 0x000000ffff0a7224 */ /* 0x008fc600078e0011 */
[----:B------:R-:W3:Y:S01]  /*640d0*/  LDL.LU R17, [R1+0x2aa8] ;  /* 0x002aa80001117983 */ /* 0x000ee20000300800 */
[----:B------:R-:W-:Y:S02]  /*640e0*/  IMAD.MOV.U32 R11, RZ, RZ, R13 ;  /* 0x000000ffff0b7224 */ /* 0x000fe400078e000d */
[----:B------:R-:W3:Y:S02]  /*640f0*/  LDL.LU R13, [R1+0x2aa4] ;  /* 0x002aa400010d7983 */ /* 0x000ee40000300800 */
[----:B------:R-:W-:Y:S01]  /*64100*/  IMAD.MOV.U32 R22, RZ, RZ, R28 ;  /* 0x000000ffff167224 */ /* 0x000fe200078e001c */
[----:B------:R0:W-:Y:S01]  /*64110*/  STL.64 [R1+0x2a30], R10 ;  /* 0x002a300a01007387 */ /* 0x0001e20000100a00 */
[----:B------:R-:W-:Y:S02]  /*64120*/  IMAD.MOV.U32 R23, RZ, RZ, R21 ;  /* 0x000000ffff177224 */ /* 0x000fe400078e0015 */
[----:B0-----:R-:W-:Y:S01]  /*64130*/  IMAD.MOV.U32 R10, RZ, RZ, R20 ;  /* 0x000000ffff0a7224 */ /* 0x001fe200078e0014 */
[----:B----4-:R-:W-:Y:S01]  /*64140*/  STL.64 [R1+0x2a10], R26 ;  /* 0x002a101a01007387 */ /* 0x010fe20000100a00 */
[----:B--2---:R0:W-:Y:S03]  /*64150*/  STL.64 [R1+0x2a08], R24 ;  /* 0x002a081801007387 */ /* 0x0041e60000100a00 */
[----:B0-----:R-:W2:Y:S01]  /*64160*/  LDL.LU R24, [R1+0x2d0] ;  /* 0x0002d00001187983 */ /* 0x001ea20000300800 */
[----:B------:R-:W2:Y:S02]  /*64170*/  LDL.LU R25, [R1+0x2d4] ;  /* 0x0002d40001197983 */ /* 0x000ea40000300800 */
[----:B------:R-:W4:Y:S02]  /*64180*/  LDL.LU R26, [R1+0x2d8] ;  /* 0x0002d800011a7983 */ /* 0x000f240000300800 */
[----:B------:R-:W4:Y:S01]  /*64190*/  LDL.LU R27, [R1+0x2dc] ;  /* 0x0002dc00011b7983 */ /* 0x000f220000300800 */
[----:B------:R-:W2:Y:S01]  /*641a0*/  LDL.LU R20, [R1+0x2aa0] ;  /* 0x002aa00001147983 */ /* 0x000ea20000300800 */
[----:B------:R3:W-:Y:S02]  /*641b0*/  STL.64 [R1+0x2a70], R22 ;  /* 0x002a701601007387 */ /* 0x0007e40000100a00 */
[----:B---3--:R-:W-:-:S02]  /*641c0*/  IMAD.MOV.U32 R22, RZ, RZ, R17 ;  /* 0x000000ffff167224 */ /* 0x008fc400078e0011 */
[----:B------:R-:W-:-:S05]  /*641d0*/  IMAD.MOV.U32 R23, RZ, RZ, R16 ;  /* 0x000000ffff177224 */ /* 0x000fca00078e0010 */
[----:B------:R-:W-:Y:S01]  /*641e0*/  STL.64 [R1+0x2a88], R22 ;  /* 0x002a881601007387 */ /* 0x000fe20000100a00 */
[----:B------:R-:W3:Y:S02]  /*641f0*/  LDL.LU R16, [R1+0x320] ;  /* 0x0003200001107983 */ /* 0x000ee40000300800 */
[----:B------:R-:W3:Y:S02]  /*64200*/  LDL.LU R17, [R1+0x324] ;  /* 0x0003240001117983 */ /* 0x000ee40000300800 */
[----:B------:R-:W2:Y:S01]  /*64210*/  LDL.LU R18, [R1+0x328] ;  /* 0x0003280001127983 */ /* 0x000ea20000300800 */
[----:B------:R-:W2:Y:S04]  /*64220*/  LDL.LU R19, [R1+0x32c] ;  /* 0x00032c0001137983 */ /* 0x000ea80000300800 */
[----:B--2---:R-:W-:Y:S01]  /*64230*/  STL.64 [R1+0x2a80], R18 ;  /* 0x002a801201007387 */ /* 0x004fe20000100a00 */
[----:B---3--:R0:W-:Y:S03]  /*64240*/  STL.64 [R1+0x2a78], R16 ;  /* 0x002a781001007387 */ /* 0x0081e60000100a00 */
        /* <DEDUP_REMOVED lines=12> */
[----:B----4-:R-:W-:Y:S02]  /*64310*/  STL.64 [R1+0x2a28], R26 ;  /* 0x002a281a01007387 */ /* 0x010fe40000100a00 */
[----:B------:R0:W-:Y:S02]  /*64320*/  STL.64 [R1+0x2a20], R24 ;  /* 0x002a201801007387 */ /* 0x0001e40000100a00 */
[----:B0-----:R-:W3:Y:S01]  /*64330*/  LDL.LU R24, [R1+0x2e0] ;  /* 0x0002e00001187983 */ /* 0x001ee20000300800 */
[----:B------:R-:W3:Y:S02]  /*64340*/  LDL.LU R25, [R1+0x2e4] ;  /* 0x0002e40001197983 */ /* 0x000ee40000300800 */
[----:B------:R-:W4:Y:S02]  /*64350*/  LDL.LU R26, [R1+0x2e8] ;  /* 0x0002e800011a7983 */ /* 0x000f240000300800 */
[----:B------:R-:W4:Y:S02]  /*64360*/  LDL.LU R27, [R1+0x2ec] ;  /* 0x0002ec00011b7983 */ /* 0x000f240000300800 */
[----:B------:R-:W-:-:S02]  /*64370*/  IMAD.MOV.U32 R10, RZ, RZ, R12 ;  /* 0x000000ffff0a7224 */ /* 0x000fc400078e000c */
[----:B------:R-:W-:-:S05]  /*64380*/  IMAD.MOV.U32 R11, RZ, RZ, R3 ;  /* 0x000000ffff0b7224 */ /* 0x000fca00078e0003 */
[----:B------:R0:W-:Y:S01]  /*64390*/  STL.64 [R1+0x2a68], R10 ;  /* 0x002a680a01007387 */ /* 0x0001e20000100a00 */
[----:B------:R-:W2:Y:S02]  /*643a0*/  LDL.LU R8, [R1+0x310] ;  /* 0x0003100001087983 */ /* 0x000ea40000300800 */
[----:B------:R-:W2:Y:S01]  /*643b0*/  LDL.LU R9, [R1+0x314] ;  /* 0x0003140001097983 */ /* 0x000ea20000300800 */
[----:B0-----:R-:W2:Y:S01]  /*643c0*/  LDL.LU R10, [R1+0x318] ;  /* 0x00031800010a7983 */ /* 0x001ea20000300800 */
[----:B------:R-:W2:Y:S03]  /*643d0*/  LDL.LU R11, [R1+0x31c] ;  /* 0x00031c00010b7983 */ /* 0x000ea60000300800 */
[----:B----4-:R-:W-:Y:S01]  /*643e0*/  STL.64 [R1+0x2a40], R26 ;  /* 0x002a401a01007387 */ /* 0x010fe20000100a00 */
[----:B---3--:R0:W-:Y:S03]  /*643f0*/  STL.64 [R1+0x2a38], R24 ;  /* 0x002a381801007387 */ /* 0x0081e60000100a00 */
[----:B0-----:R-:W3:Y:S01]  /*64400*/  LDL.LU R24, [R1+0x2f0] ;  /* 0x0002f00001187983 */ /* 0x001ee20000300800 */
[----:B------:R-:W3:Y:S02]  /*64410*/  LDL.LU R25, [R1+0x2f4] ;  /* 0x0002f40001197983 */ /* 0x000ee40000300800 */
[----:B------:R-:W4:Y:S02]  /*64420*/  LDL.LU R26, [R1+0x2f8] ;  /* 0x0002f800011a7983 */ /* 0x000f240000300800 */
[----:B------:R-:W4:Y:S02]  /*64430*/  LDL.LU R27, [R1+0x2fc] ;  /* 0x0002fc00011b7983 */ /* 0x000f240000300800 */
[----:B------:R-:W-:-:S02]  /*64440*/  IMAD.MOV.U32 R22, RZ, RZ, R20 ;  /* 0x000000ffff167224 */ /* 0x000fc400078e0014 */
[----:B------:R-:W-:-:S07]  /*64450*/  IMAD.MOV.U32 R23, RZ, RZ, R13 ;  /* 0x000000ffff177224 */ /* 0x000fce00078e000d */
[C---:B--2---:R-:W-:Y:S01]  /*64460*/  HMMA.16816.F32.BF16 R20, R4.reuse, R22, R16 ;  /* 0x000000160414723c */ /* 0x044fe20000041810 */
[----:B----4-:R-:W-:Y:S01]  /*64470*/  STL.64 [R1+0x2a58], R26 ;  /* 0x002a581a01007387 */ /* 0x010fe20000100a00 */
[----:B---3--:R0:W-:Y:S03]  /*64480*/  STL.64 [R1+0x2a50], R24 ;  /* 0x002a501801007387 */ /* 0x0081e60000100a00 */
[----:B0-----:R-:W2:Y:S01]  /*64490*/  LDL.LU R24, [R1+0x300] ;  /* 0x0003000001187983 */ /* 0x001ea20000300800 */
[----:B------:R-:W2:Y:S02]  /*644a0*/  LDL.LU R25, [R1+0x304] ;  /* 0x0003040001197983 */ /* 0x000ea40000300800 */
[----:B------:R-:W2:Y:S02]  /*644b0*/  LDL.LU R26, [R1+0x308] ;  /* 0x00030800011a7983 */ /* 0x000ea40000300800 */
[----:B------:R-:W2:Y:S01]  /*644c0*/  LDL.LU R27, [R1+0x30c] ;  /* 0x00030c00011b7983 */ /* 0x000ea20000300800 */
[----:B------:R-:W3:Y:S01]  /*644d0*/  LDL.LU.64 R18, [R1+0x2a98] ;  /* 0x002a980001127983 */ /* 0x000ee20000300a00 */
[----:B------:R-:W3:Y:S11]  /*644e0*/  LDL.LU.64 R16, [R1+0x2a90] ;  /* 0x002a900001107983 */ /* 0x000ef60000300a00 */
[----:B------:R-:W-:Y:S02]  /*644f0*/  STL.64 [R1+0x3f0], R20 ;  /* 0x0003f01401007387 */ /* 0x000fe40000100a00 */
[----:B------:R0:W-:Y:S02]  /*64500*/  STL.64 [R1+0x3f8], R22 ;  /* 0x0003f81601007387 */ /* 0x0001e40000100a00 */
        /* <DEDUP_REMOVED lines=9> */
[----:B------:R-:W3:Y:S04]  /*645a0*/  LDL.LU.64 R22, [R1+0x8] ;  /* 0x0000080001167983 */ /* 0x000ee80000300a00 */
[----:B---3--:R0:W-:Y:S11]  /*645b0*/  STL.64 [R1+0x29d0], R22 ;  /* 0x0029d01601007387 */ /* 0x0081f60000100a00 */
[----:B------:R-:W-:Y:S06]  /*645c0*/  @!UPT UIADD3 URZ, URZ, URZ, URZ ;  /* 0x0000003f3f3ff290 */ /* 0x000fec000fffe03f */
[----:B------:R-:W-:Y:S02]  /*645d0*/  STL.64 [R1+0x3d0], R16 ;  /* 0x0003d01001007387 */ /* 0x000fe40000100a00 */
[----:B------:R-:W-:Y:S01]  /*645e0*/  STL.64 [R1+0x3d8], R18 ;  /* 0x0003d81201007387 */ /* 0x000fe20000100a00 */
[----:B0-----:R-:W3:Y:S01]  /*645f0*/  LDL.LU.64 R22, [R1+0x18] ;  /* 0x0000180001167983 */ /* 0x001ee20000300a00 */
[----:B------:R-:W-:Y:S02]  /*64600*/  IMAD.MOV.U32 R14, RZ, RZ, R2 ;  /* 0x000000ffff0e7224 */ /* 0x000fe400078e0002 */
[----:B------:R-:W-:Y:S01]  /*64610*/  IMAD.MOV.U32 R15, RZ, RZ, R0 ;  /* 0x000000ffff0f7224 */ /* 0x000fe200078e0000 */
[----:B---3--:R0:W-:Y:S04]  /*64620*/  STL.64 [R1+0x29e8], R22 ;  /* 0x0029e81601007387 */ /* 0x0081e80000100a00 */
[----:B0-----:R-:W3:Y:S01]  /*64630*/  LDL.LU.64 R22, [R1+0x28] ;  /* 0x0000280001167983 */ /* 0x001ee20000300a00 */
[----:B------:R-:W4:Y:S02]  /*64640*/  LDL.LU R16, [R1+0x1f0] ;  /* 0x0001f00001107983 */ /* 0x000f240000300800 */
[----:B------:R-:W4:Y:S02]  /*64650*/  LDL.LU R17, [R1+0x1f4] ;  /* 0x0001f40001117983 */ /* 0x000f240000300800 */
[----:B------:R-:W2:Y:S01]  /*64660*/  LDL.LU R18, [R1+0x1f8] ;  /* 0x0001f80001127983 */ /* 0x000ea20000300800 */
[----:B------:R-:W2:Y:S01]  /*64670*/  LDL.LU R19, [R1+0x1fc] ;  /* 0x0001fc0001137983 */ /* 0x000ea20000300800 */
[C---:B------:R-:W-:Y:S03]  /*64680*/  HMMA.16816.F32.BF16 R12, R4.reuse, R14, R8 ;  /* 0x0000000e040c723c */ /* 0x040fe60000041808 */
[----:B--2---:R-:W-:Y:S01]  /*64690*/  STL.64 [R1+0x29e0], R18 ;  /* 0x0029e01201007387 */ /* 0x004fe20000100a00 */
[----:B----4-:R0:W-:Y:S03]  /*646a0*/  STL.64 [R1+0x29d8], R16 ;  /* 0x0029d81001007387 */ /* 0x0101e60000100a00 */
[----:B0-----:R-:W2:Y:S01]  /*646b0*/  LDL.LU R16, [R1+0x210] ;  /* 0x0002100001107983 */ /* 0x001ea20000300800 */
[----:B------:R-:W2:Y:S02]  /*646c0*/  LDL.LU R17, [R1+0x214] ;  /* 0x0002140001117983 */ /* 0x000ea40000300800 */
[----:B------:R-:W2:Y:S02]  /*646d0*/  LDL.LU R18, [R1+0x218] ;  /* 0x0002180001127983 */ /* 0x000ea40000300800 */
[----:B------:R-:W2:Y:S01]  /*646e0*/  LDL.LU R19, [R1+0x21c] ;  /* 0x00021c0001137983 */ /* 0x000ea20000300800 */
[----:B------:R-:W4:Y:S10]  /*646f0*/  LDL.LU.64 R10, [R1+0x2a68] ;  /* 0x002a6800010a7983 */ /* 0x000f340000300a00 */
[----:B------:R-:W-:Y:S02]  /*64700*/  STL.64 [R1+0x390], R12 ;  /* 0x0003900c01007387 */ /* 0x000fe40000100a00 */
[----:B------:R0:W-:Y:S02]  /*64710*/  STL.64 [R1+0x398], R14 ;  /* 0x0003980e01007387 */ /* 0x0001e40000100a00 */
[----:B0-----:R-:W2:Y:S01]  /*64720*/  LDL.LU.64 R14, [R1+0x2a60] ;  /* 0x002a6000010e7983 */ /* 0x001ea20000300a00 */
[----:B------:R-:W3:Y:S01]  /*64730*/  LDL R13, [R1+0x4bc] ;  /* 0x0004bc00010d7983 */ /* 0x000ee20000100800 */
[C---:B----4-:R-:W-:Y:S02]  /*64740*/  HMMA.16816.F32.BF16 R8, R4.reuse, R10, R24 ;  /* 0x0000000a0408723c */ /* 0x050fe40000041818 */
[----:B--2---:R-:W-:Y:S01]  /*64750*/  STL.64 [R1+0x29b8], R14 ;  /* 0x0029b80e01007387 */ /* 0x004fe20000100a00 */
[----:B---3--:R0:W-:Y:S02]  /*64760*/  STL [R1+0x29b0], R13 ;  /* 0x0029b00d01007387 */ /* 0x0081e40000100800 */
[----:B------:R-:W2:Y:S01]  /*64770*/  LDL.LU R12, [R1+0x150] ;  /* 0x00015000010c7983 */ /* 0x000ea20000300800 */
[----:B0-----:R-:W2:Y:S01]  /*64780*/  LDL.LU R13, [R1+0x154] ;  /* 0x00015400010d7983 */ /* 0x001ea20000300800 */
[----:B------:R-:W2:Y:S02]  /*64790*/  LDL.LU R14, [R1+0x158] ;  /* 0x00015800010e7983 */ /* 0x000ea40000300800 */
[----:B------:R-:W2:Y:S02]  /*647a0*/  LDL.LU R15, [R1+0x15c] ;  /* 0x00015c00010f7983 */ /* 0x000ea40000300800 */
        /* <DEDUP_REMOVED lines=26> */
[----:B---3--:R-:W-:Y:S02]  /*64950*/  HMMA.16816.F32.BF16 R4, R4, R10, R24 ;  /* 0x0000000a0404723c */ /* 0x008fe40000041818 */
[----:B------:R-:W3:Y:S01]  /*64960*/  LDL.LU.64 R26, [R1+0x29f8] ;  /* 0x0029f800011a7983 */ /* 0x000ee20000300a00 */
[----:B------:R-:W3:Y:S11]  /*64970*/  LDL.LU.64 R24, [R1+0x29f0] ;  /* 0x0029f00001187983 */ /* 0x000ef60000300a00 */
[----:B------:R-:W-:Y:S09]  /*64980*/  @!UPT UIADD3 URZ, URZ, URZ, URZ ;  /* 0x0000003f3f3ff290 */ /* 0x000ff2000fffe03f */
[----:B------:R0:W-:Y:S01]  /*64990*/  STL.64 [R1+0x280], R4 ;  /* 0x0002800401007387 */ /* 0x0001e20000100a00 */
[----:B------:R1:W-:Y:S03]  /*649a0*/  STL.64 [R1+0x288], R6 ;  /* 0x0002880601007387 */ /* 0x0003e60000100a00 */
[----:B0-----:R-:W4:Y:S01]  /*649b0*/  LDL.LU R4, [R1+0x140] ;  /* 0x0001400001047983 */ /* 0x001f220000300800 */
[----:B------:R-:W4:Y:S02]  /*649c0*/  LDL.LU R5, [R1+0x144] ;  /* 0x0001440001057983 */ /* 0x000f240000300800 */
[----:B-1----:R-:W4:Y:S02]  /*649d0*/  LDL.LU R6, [R1+0x148] ;  /* 0x0001480001067983 */ /* 0x002f240000300800 */
[----:B------:R-:W4:Y:S01]  /*649e0*/  LDL.LU R7, [R1+0x14c] ;  /* 0x00014c0001077983 */ /* 0x000f220000300800 */
[----:B------:R0:W-:Y:S01]  /*649f0*/  STL [R1+0x2934], R10 ;  /* 0x0029340a01007387 */ /* 0x0001e20000100800 */
[----:B------:R1:W-:Y:S02]  /*64a00*/  STL [R1+0x2930], R11 ;  /* 0x0029300b01007387 */ /* 0x0003e40000100800 */
[----:B------:R-:W3:Y:S02]  /*64a10*/  LDL.LU R8, [R1+0x220] ;  /* 0x0002200001087983 */ /* 0x000ee40000300800 */
[----:B------:R-:W3:Y:S01]  /*64a20*/  LDL.LU R9, [R1+0x224] ;  /* 0x0002240001097983 */ /* 0x000ee20000300800 */
[----:B0-----:R-:W3:Y:S01]  /*64a30*/  LDL.LU R10, [R1+0x228] ;  /* 0x00022800010a7983 */ /* 0x001ee20000300800 */
[----:B-1----:R-:W3:Y:S02]  /*64a40*/  LDL.LU R11, [R1+0x22c] ;  /* 0x00022c00010b7983 */ /* 0x002ee40000300800 */
[C---:B---3--:R-:W-:Y:S11]  /*64a50*/  HMMA.16816.F32.BF16 R8, R24.reuse, R22, R8 ;  /* 0x000000161808723c */ /* 0x048ff60000041808 */
[----:B------:R-:W-:Y:S11]  /*64a60*/  @!UPT UIADD3 URZ, URZ, URZ, URZ ;  /* 0x0000003f3f3ff290 */ /* 0x000ff6000fffe03f */
[----:B------:R-:W-:Y:S01]  /*64a70*/  @!UPT UIADD3 URZ, URZ, URZ, URZ ;  /* 0x0000003f3f3ff290 */ /* 0x000fe2000fffe03f */
[----:B------:R0:W-:Y:S01]  /*64a80*/  STL.64 [R1+0x270], R8 ;  /* 0x0002700801007387 */ /* 0x0001e20000100a00 */
[----:B------:R1:W-:Y:S02]  /*64a90*/  STL.64 [R1+0x278], R10 ;  /* 0x0002780a01007387 */ /* 0x0003e40000100a00 */
[----:B0-----:R-:W-:Y:S02]  /*64aa0*/  IMAD.MOV.U32 R9, RZ, RZ, R22 ;  /* 0x000000ffff097224 */ /* 0x001fe400078e0016 */
[----:B------:R-:W-:Y:S02]  /*64ab0*/  IMAD.MOV.U32 R8, RZ, RZ, R23 ;  /* 0x000000ffff087224 */ /* 0x000fe400078e0017 */
[----:B------:R-:W3:Y:S02]  /*64ac0*/  LDL.LU.64 R22, [R1+0x29e8] ;  /* 0x0029e80001167983 */ /* 0x000ee40000300a00 */
[----:B---3--:R-:W-:Y:S01]  /*64ad0*/  HMMA.16816.F32.BF16 R16, R24, R22, R16 ;  /* 0x000000161810723c */ /* 0x008fe20000041810 */
[----:B-1----:R-:W-:-:S02]  /*64ae0*/  IMAD.MOV.U32 R10, RZ, RZ, R22 ;  /* 0x000000ffff0a7224 */ /* 0x002fc400078e0016 */
[----:B------:R-:W-:Y:S11]  /*64af0*/  IMAD.MOV.U32 R11, RZ, RZ, R23 ;  /* 0x000000ffff0b7224 */ /* 0x000ff600078e0017 */
[----:B------:R-:W-:Y:S09]  /*64b00*/  @!UPT UIADD3 URZ, URZ, URZ, URZ ;  /* 0x0000003f3f3ff290 */ /* 0x000ff2000fffe03f */
[----:B------:R-:W-:Y:S01]  /*64b10*/  STL.64 [R1+0x260], R16 ;  /* 0x0002601001007387 */ /* 0x000fe20000100a00 */
[----:B------:R0:W-:Y:S03]  /*64b20*/  STL.64 [R1+0x268], R18 ;  /* 0x0002681201007387 */ /* 0x0001e60000100a00 */
[----:B0-----:R-:W3:Y:S01]  /*64b30*/  LDL.LU.64 R18, [R1+0x29e0] ;  /* 0x0029e00001127983 */ /* 0x001ee20000300a00 */
[----:B------:R-:W3:Y:S02]  /*64b40*/  LDL.LU.64 R16, [R1+0x29d8] ;  /* 0x0029d80001107983 */ /* 0x000ee40000300a00 */
[----:B------:R-:W2:Y:S02]  /*64b50*/  LDL.LU.64 R22, [R1+0x29d0] ;  /* 0x0029d00001167983 */ /* 0x000ea40000300a00 */
[----:B------:R-:W-:Y:S01]  /*64b60*/  STL.64 [R1+0x2940], R10 ;  /* 0x0029400a01007387 */ /* 0x000fe20000100a00 */
[----:B------:R0:W-:Y:S04]  /*64b70*/  STL.64 [R1+0x2938], R8 ;  /* 0x0029380801007387 */ /* 0x0001e80000100a00 */
[----:B0-----:R-:W2:Y:S01]  /*64b80*/  LDL.LU R8, [R1+0x200] ;  /* 0x0002000001087983 */ /* 0x001ea20000300800 */
[----:B------:R-:W2:Y:S02]  /*64b90*/  LDL.LU R9, [R1+0x204] ;  /* 0x0002040001097983 */ /* 0x000ea40000300800 */
[----:B------:R-:W2:Y:S02]  /*64ba0*/  LDL.LU R10, [R1+0x208] ;  /* 0x00020800010a7983 */ /* 0x000ea40000300800 */
[----:B------:R-:W2:Y:S02]  /*64bb0*/  LDL.LU R11, [R1+0x20c] ;  /* 0x00020c00010b7983 */ /* 0x000ea40000300800 */
[C---:B--2---:R-:W-:Y:S11]  /*64bc0*/  HMMA.16816.F32.BF16 R8, R24.reuse, R22, R8 ;  /* 0x000000161808723c */ /* 0x044ff60000041808 */
[----:B------:R-:W-:Y:S11]  /*64bd0*/  @!UPT UIADD3 URZ, URZ, URZ, URZ ;  /* 0x0000003f3f3ff290 */ /* 0x000ff6000fffe03f */
[----:B------:R-:W-:Y:S01]  /*64be0*/  @!UPT UIADD3 URZ, URZ, URZ, URZ ;  /* 0x0000003f3f3ff290 */ /* 0x000fe2000fffe03f */
[----:B------:R0:W-:Y:S01]  /*64bf0*/  STL.64 [R1+0x250], R8 ;  /* 0x0002500801007387 */ /* 0x0001e20000100a00 */
[----:B------:R-:W-:Y:S02]  /*64c00*/  STL.64 [R1+0x258], R10 ;  /* 0x0002580a01007387 */ /* 0x000fe40000100a00 */
[----:B0-----:R-:W-:Y:S02]  /*64c10*/  IMAD.MOV.U32 R9, RZ, RZ, R22 ;  /* 0x000000ffff097224 */ /* 0x001fe400078e0016 */
[----:B------:R-:W-:Y:S02]  /*64c20*/  IMAD.MOV.U32 R8, RZ, RZ, R23 ;  /* 0x000000ffff087224 */ /* 0x000fe400078e0017 */
[----:B------:R-:W3:Y:S02]  /*64c30*/  LDL.LU.64 R22, [R1+0x29c8] ;  /* 0x0029c80001167983 */ /* 0x000ee40000300a00 */
[C---:B---3--:R-:W-:Y:S11]  /*64c40*/  HMMA.16816.F32.BF16 R16, R24.reuse, R22, R16 ;  /* 0x000000161810723c */ /* 0x048ff60000041810 */
[----:B------:R-:W-:Y:S11]  /*64c50*/  @!UPT UIADD3 URZ, URZ, URZ, URZ ;  /* 0x0000003f3f3ff290 */ /* 0x000ff6000fffe03f */
[----:B------:R-:W-:Y:S01]  /*64c60*/  @!UPT UIADD3 URZ, URZ, URZ, URZ ;  /* 0x0000003f3f3ff290 */ /* 0x000fe2000fffe03f */
[----:B------:R-:W-:Y:S01]  /*64c70*/  STL.64 [R1+0x240], R16 ;  /* 0x0002401001007387 */ /* 0x000fe20000100a00 */
[----:B------:R0:W-:Y:S03]  /*64c80*/  STL.64 [R1+0x248], R18 ;  /* 0x0002481201007387 */ /* 0x0001e60000100a00 */
[----:B0-----:R-:W2:Y:S02]  /*64c90*/  LDL.LU.64 R18, [R1+0x29c0] ;  /* 0x0029c00001127983 */ /* 0x001ea40000300a00 */
[C---:B--2---:R-:W-:Y:S11]  /*64ca0*/  HMMA.16816.F32.BF16 R12, R24.reuse, R18, R12 ;  /* 0x00000012180c723c */ /* 0x044ff6000004180c */
[----:B------:R-:W-:Y:S11]  /*64cb0*/  @!UPT UIADD3 URZ, URZ, URZ, URZ ;  /* 0x0000003f3f3ff290 */ /* 0x000ff6000fffe03f */
[----:B------:R-:W-:Y:S01]  /*64cc0*/  @!UPT UIADD3 URZ, URZ, URZ, URZ ;  /* 0x0000003f3f3ff290 */ /* 0x000fe2000fffe03f */
[----:B------:R-:W-:Y:S01]  /*64cd0*/  STL.64 [R1+0x230], R12 ;  /* 0x0002300c01007387 */ /* 0x000fe20000100a00 */
[----:B------:R0:W-:Y:S03]  /*64ce0*/  STL.64 [R1+0x238], R14 ;  /* 0x0002380e01007387 */ /* 0x0001e60000100a00 */
[----:B0-----:R-:W4:Y:S01]  /*64cf0*/  LDL.LU.64 R14, [R1+0x29b8] ;  /* 0x0029b800010e7983 */ /* 0x001f220000300a00 */
[----:B------:R-:W2:Y:S02]  /*64d00*/  LDL.LU R13, [R1+0x29b0] ;  /* 0x0029b000010d7983 */ /* 0x000ea40000300800 */
[----:B------:R0:W-:Y:S02]  /*64d10*/  STL.64 [R1+0x2990], R18 ;  /* 0x0029901201007387 */ /* 0x0001e40000100a00 */
[----:B0-----:R-:W3:Y:S01]  /*64d20*/  LDL.LU.64 R18, [R1+0x38] ;  /* 0x0000380001127983 */ /* 0x001ee20000300a00 */
[C---:B----4-:R-:W-:Y:S11]  /*64d30*/  HMMA.16816.F32.BF16 R4, R24.reuse, R14, R4 ;  /* 0x0000000e1804723c */ /* 0x050ff60000041804 */
        /* <DEDUP_REMOVED lines=8> */
[----:B------:R-:W-:Y:S01]  /*64dc0*/  STL.64 [R1+0x2988], R14 ;  /* 0x0029880e01007387 */ /* 0x000fe20000100a00 */
[----:B--2---:R0:W-:Y:S02]  /*64dd0*/  STL [R1+0x2980], R13 ;  /* 0x0029800d01007387 */ /* 0x0041e40000100800 */
[----:B------:R-:W3:Y:S01]  /*64de0*/  LDL.LU R12, [R1+0x130] ;  /* 0x00013000010c7983 */ /* 0x000ee20000300800 */
[----:B0-----:R-:W3:Y:S01]  /*64df0*/  LDL.LU R13, [R1+0x134] ;  /* 0x00013400010d7983 */ /* 0x001ee20000300800 */
[----:B------:R-:W3:Y:S02]  /*64e00*/  LDL.LU R14, [R1+0x138] ;  /* 0x00013800010e7983 */ /* 0x000ee40000300800 */
[----:B------:R-:W3:Y:S02]  /*64e10*/  LDL.LU R15, [R1+0x13c] ;  /* 0x00013c00010f7983 */ /* 0x000ee40000300800 */
[C---:B---3--:R-:W-:Y:S11]  /*64e20*/  HMMA.16816.F32.BF16 R12, R24.reuse, R18, R12 ;  /* 0x00000012180c723c */ /* 0x048ff6000004180c */
[----:B------:R-:W-:Y:S11]  /*64e30*/  @!UPT UIADD3 URZ, URZ, URZ, URZ ;  /* 0x0000003f3f3ff290 */ /* 0x000ff6000fffe03f */
[----:B------:R-:W-:Y:S01]  /*64e40*/  @!UPT UIADD3 URZ, URZ, URZ, URZ ;  /* 0x0000003f3f3ff290 */ /* 0x000fe2000fffe03f */
[----:B------:R-:W-:Y:S01]  /*64e50*/  STL.64 [R1+0x210], R12 ;  /* 0x0002100c01007387 */ /* 0x000fe20000100a00 */
[----:B------:R-:W-:Y:S02]  /*64e60*/  STL.64 [R1+0x218], R14 ;  /* 0x0002180e01007387 */ /* 0x000fe40000100a00 */
[----:B------:R-:W2:Y:S02]  /*64e70*/  LDL.LU.64 R10, [R1+0x198] ;  /* 0x00019800010a7983 */ /* 0x000ea40000300a00 */
[----:B------:R-:W-:Y:S02]  /*64e80*/  IMAD.MOV.U32 R20, RZ, RZ, R18 ;  /* 0x000000ffff147224 */ /* 0x000fe400078e0012 */
[----:B------:R-:W-:Y:S01]  /*64e90*/  IMAD.MOV.U32 R21, RZ, RZ, R19 ;  /* 0x000000ffff157224 */ /* 0x000fe200078e0013 */
[----:B--2---:R-:W-:Y:S01]  /*64ea0*/  STL.64 [R1+0x2960], R10 ;  /* 0x0029600a01007387 */ /* 0x004fe20000100a00 */
[----:B------:R0:W-:Y:S03]  /*64eb0*/  STL.64 [R1+0x2958], R8 ;  /* 0x0029580801007387 */ /* 0x0001e60000100a00 */
[----:B0-----:R-:W2:Y:S01]  /*64ec0*/  LDL.LU R8, [R1+0xe0] ;  /* 0x0000e00001087983 */ /* 0x001ea20000300800 */
[----:B------:R-:W2:Y:S02]  /*64ed0*/  LDL.LU R9, [R1+0xe4] ;  /* 0x0000e40001097983 */ /* 0x000ea40000300800 */
[----:B------:R-:W3:Y:S02]  /*64ee0*/  LDL.LU R10, [R1+0xe8] ;  /* 0x0000e800010a7983 */ /* 0x000ee40000300800 */
[----:B------:R-:W3:Y:S01]  /*64ef0*/  LDL.LU R11, [R1+0xec] ;  /* 0x0000ec00010b7983 */ /* 0x000ee20000300800 */
[----:B------:R-:W2:Y:S01]  /*64f00*/  LDL.LU R16, [R1+0x100] ;  /* 0x0001000001107983 */ /* 0x000ea20000300800 */
[----:B------:R-:W2:Y:S02]  /*64f10*/  LDL.LU R17, [R1+0x104] ;  /* 0x0001040001117983 */ /* 0x000ea40000300800 */
[----:B------:R-:W2:Y:S02]  /*64f20*/  LDL.LU R18, [R1+0x108] ;  /* 0x0001080001127983 */ /* 0x000ea40000300800 */
[----:B------:R-:W2:Y:S02]  /*64f30*/  LDL.LU R19, [R1+0x10c] ;  /* 0x00010c0001137983 */ /* 0x000ea40000300800 */
[----:B--2---:R0:W-:Y:S01]  /*64f40*/  STL.64 [R1+0x29a0], R18 ;  /* 0x0029a01201007387 */ /* 0x0041e20000100a00 */
[----:B------:R-:W-:Y:S03]  /*64f50*/  STL.64 [R1+0x2998], R16 ;  /* 0x0029981001007387 */ /* 0x000fe60000100a00 */
[----:B0-----:R-:W2:Y:S04]  /*64f60*/  LDL.LU.64 R18, [R1+0x1d8] ;  /* 0x0001d80001127983 */ /* 0x001ea80000300a00 */
[----:B--2---:R0:W-:Y:S04]  /*64f70*/  STL.64 [R1+0x29a8], R18 ;  /* 0x0029a81201007387 */ /* 0x0041e80000100a00 */
[----:B0-----:R-:W4:Y:S01]  /*64f80*/  LDL.LU.64 R18, [R1+0x1e8] ;  /* 0x0001e80001127983 */ /* 0x001f220000300a00 */
[----:B------:R-:W2:Y:S02]  /*64f90*/  LDL.LU.64 R14, [R1+0x1c8] ;  /* 0x0001c800010e7983 */ /* 0x000ea40000300a00 */
[----:B---3--:R0:W-:Y:S02]  /*64fa0*/  STL.64 [R1+0x2970], R10 ;  /* 0x0029700a01007387 */ /* 0x0081e40000100a00 */
[----:B------:R-:W-:Y:S01]  /*64fb0*/  STL.64 [R1+0x2968], R8 ;  /* 0x0029680801007387 */ /* 0x000fe20000100a00 */
[----:B0-----:R-:W3:Y:S01]  /*64fc0*/  LDL.LU.64 R10, [R1+0x1b8] ;  /* 0x0001b800010a7983 */ /* 0x001ee20000300a00 */
[----:B------:R0:W-:Y:S02]  /*64fd0*/  STL.64 [R1+0x28c8], R22 ;  /* 0x0028c81601007387 */ /* 0x0001e40000100a00 */
[----:B------:R1:W-:Y:S01]  /*64fe0*/  STL.64 [R1+0x28c0], R20 ;  /* 0x0028c01401007387 */ /* 0x0003e20000100a00 */
[----:B0-----:R-:W2:Y:S01]  /*64ff0*/  LDL.LU.64 R22, [R1+0x1a8] ;  /* 0x0001a80001167983 */ /* 0x001ea20000300a00 */
[C---:B----4-:R-:W-:Y:S03]  /*65000*/  HMMA.16816.F32.BF16 R4, R24.reuse, R18, R4 ;  /* 0x000000121804723c */ /* 0x050fe60000041804 */
[----:B--2---:R0:W-:Y:S01]  /*65010*/  STL.64 [R1+0x2978], R22 ;  /* 0x0029781601007387 */ /* 0x0041e20000100a00 */
[----:B-1----:R-:W3:Y:S02]  /*65020*/  LDL.LU R20, [R1+0xf0] ;  /* 0x0000f00001147983 */ /* 0x002ee40000300800 */
[----:B------:R-:W3:Y:S01]  /*65030*/  LDL.LU R21, [R1+0xf4] ;  /* 0x0000f40001157983 */ /* 0x000ee20000300800 */
[----:B0-----:R-:W3:Y:S01]  /*65040*/  LDL.LU R22, [R1+0xf8] ;  /* 0x0000f80001167983 */ /* 0x001ee20000300800 */
[----:B------:R-:W3:Y:S11]  /*65050*/  LDL.LU R23, [R1+0xfc] ;  /* 0x0000fc0001177983 */ /* 0x000ef60000300800 */
[----:B------:R-:W-:Y:S04]  /*65060*/  @!UPT UIADD3 URZ, URZ, URZ, URZ ;  /* 0x0000003f3f3ff290 */ /* 0x000fe8000fffe03f */
[----:B------:R0:W-:Y:S02]  /*65070*/  STL.64 [R1+0x5d0], R4 ;  /* 0x0005d00401007387 */ /* 0x0001e40000100a00 */
[----:B------:R-:W-:Y:S02]  /*65080*/  STL.64 [R1+0x5d8], R6 ;  /* 0x0005d80601007387 */ /* 0x000fe40000100a00 */
[----:B0-----:R-:W-:Y:S02]  /*65090*/  IMAD.MOV.U32 R4, RZ, RZ, R19 ;  /* 0x000000ffff047224 */ /* 0x001fe400078e0013 */
[----:B------:R-:W-:Y:S02]  /*650a0*/  IMAD.MOV.U32 R5, RZ, RZ, R18 ;  /* 0x000000ffff057224 */ /* 0x000fe400078e0012 */
[----:B------:R-:W2:Y:S01]  /*650b0*/  LDL.LU.64 R18, [R1+0x29a8] ;  /* 0x0029a80001127983 */ /* 0x000ea20000300a00 */
[----:B------:R0:W-:Y:S02]  /*650c0*/  STL [R1+0x287c], R4 ;  /* 0x00287c0401007387 */ /* 0x0001e40000100800 */
[----:B------:R1:W-:Y:S01]  /*650d0*/  STL [R1+0x2878], R5 ;  /* 0x0028780501007387 */ /* 0x0003e20000100800 */
[----:B0-----:R-:W2:Y:S01]  /*650e0*/  LDL.LU R4, [R1+0x110] ;  /* 0x0001100001047983 */ /* 0x001ea20000300800 */
[----:B-1----:R-:W2:Y:S02]  /*650f0*/  LDL.LU R5, [R1+0x114] ;  /* 0x0001140001057983 */ /* 0x002ea40000300800 */
[----:B------:R-:W2:Y:S02]  /*65100*/  LDL.LU R6, [R1+0x118] ;  /* 0x0001180001067983 */ /* 0x000ea40000300800 */
[----:B------:R-:W2:Y:S02]  /*65110*/  LDL.LU R7, [R1+0x11c] ;  /* 0x00011c0001077983 */ /* 0x000ea40000300800 */
[C---:B--2---:R-:W-:Y:S11]  /*65120*/  HMMA.16816.F32.BF16 R4, R24.reuse, R18, R4 ;  /* 0x000000121804723c */ /* 0x044ff60000041804 */
        /* <DEDUP_REMOVED lines=8> */
[----:B------:R0:W-:Y:S02]  /*651b0*/  STL [R1+0x2884], R6 ;  /* 0x0028840601007387 */ /* 0x0001e40000100800 */
[----:B------:R1:W-:Y:S01]  /*651c0*/  STL [R1+0x2880], R7 ;  /* 0x0028800701007387 */ /* 0x0003e20000100800 */
[----:B------:R-:W4:Y:S01]  /*651d0*/  LDL.LU R4, [R1+0xc0] ;  /* 0x0000c00001047983 */ /* 0x000f220000300800 */
[----:B------:R-:W4:Y:S03]  /*651e0*/  LDL.LU R5, [R1+0xc4] ;  /* 0x0000c40001057983 */ /* 0x000f260000300800 */
[----:B0-----:R-:W3:Y:S01]  /*651f0*/  LDL.LU R6, [R1+0xc8] ;  /* 0x0000c80001067983 */ /* 0x001ee20000300800 */
[----:B-1----:R-:W3:Y:S02]  /*65200*/  LDL.LU R7, [R1+0xcc] ;  /* 0x0000cc0001077983 */ /* 0x002ee40000300800 */
[----:B------:R-:W-:Y:S01]  /*65210*/  IMAD.MOV.U32 R12, RZ, RZ, R15 ;  /* 0x000000ffff0c7224 */ /* 0x000fe200078e000f */
[C---:B--2---:R-:W-:Y:S01]  /*65220*/  HMMA.16816.F32.BF16 R16, R24.reuse, R14, R16 ;  /* 0x0000000e1810723c */ /* 0x044fe20000041810 */
[----:B---3--:R-:W-:Y:S01]  /*65230*/  STL.64 [R1+0x2950], R6 ;  /* 0x0029500601007387 */ /* 0x008fe20000100a00 */
[----:B----4-:R0:W-:Y:S03]  /*65240*/  STL.64 [R1+0x2948], R4 ;  /* 0x0029480401007387 */ /* 0x0101e60000100a00 */
[----:B0-----:R-:W2:Y:S01]  /*65250*/  LDL.LU R4, [R1+0xd0] ;  /* 0x0000d00001047983 */ /* 0x001ea20000300800 */
[----:B------:R-:W2:Y:S02]  /*65260*/  LDL.LU R5, [R1+0xd4] ;  /* 0x0000d40001057983 */ /* 0x000ea40000300800 */
[----:B------:R-:W2:Y:S02]  /*65270*/  LDL.LU R6, [R1+0xd8] ;  /* 0x0000d80001067983 */ /* 0x000ea40000300800 */
[----:B------:R-:W2:Y:S11]  /*65280*/  LDL.LU R7, [R1+0xdc] ;  /* 0x0000dc0001077983 */ /* 0x000eb60000300800 */
[----:B------:R-:W-:Y:S02]  /*65290*/  @!UPT UIADD3 URZ, URZ, URZ, URZ ;  /* 0x0000003f3f3ff290 */ /* 0x000fe4000fffe03f */
[----:B------:R0:W-:Y:S01]  /*652a0*/  STL.64 [R1+0x5b0], R16 ;  /* 0x0005b01001007387 */ /* 0x0001e20000100a00 */
[----:B------:R1:W-:Y:S02]  /*652b0*/  STL.64 [R1+0x5b8], R18 ;  /* 0x0005b81201007387 */ /* 0x0003e40000100a00 */
[----:B0-----:R-:W-:Y:S01]  /*652c0*/  IMAD.MOV.U32 R16, RZ, RZ, R14 ;  /* 0x000000ffff107224 */ /* 0x001fe200078e000e */
[----:B-1----:R-:W3:Y:S01]  /*652d0*/  LDL.LU.64 R18, [R1+0x2990] ;  /* 0x0029900001127983 */ /* 0x002ee20000300a00 */
[----:B------:R-:W4:Y:S02]  /*652e0*/  LDL.LU.64 R14, [R1+0x2988] ;  /* 0x00298800010e7983 */ /* 0x000f240000300a00 */
[----:B------:R-:W2:Y:S01]  /*652f0*/  LDL.LU R13, [R1+0x2980] ;  /* 0x00298000010d7983 */ /* 0x000ea20000300800 */
[----:B------:R-:W-:Y:S01]  /*65300*/  HMMA.16816.F32.BF16 R20, R24, R10, R20 ;  /* 0x0000000a1814723c */ /* 0x000fe20000041814 */
[----:B------:R-:W-:Y:S01]  /*65310*/  STL [R1+0x288c], R12 ;  /* 0x00288c0c01007387 */ /* 0x000fe20000100800 */
[----:B------:R-:W-:-:S02]  /*65320*/  IMAD.MOV.U32 R17, RZ, RZ, R10 ;  /* 0x000000ffff117224 */ /* 0x000fc400078e000a */
[----:B------:R-:W-:Y:S01]  /*65330*/  IMAD.MOV.U32 R2, RZ, RZ, R11 ;  /* 0x000000ffff027224 */ /* 0x000fe200078e000b */
[----:B----4-:R0:W-:Y:S01]  /*65340*/  STL.64 [R1+0x2928], R14 ;  /* 0x0029280e01007387 */ /* 0x0101e20000100a00 */
[----:B--2---:R-:W-:Y:S03]  /*65350*/  STL [R1+0x2920], R13 ;  /* 0x0029200d01007387 */ /* 0x004fe60000100800 */
[----:B0-----:R-:W2:Y:S01]  /*65360*/  LDL.LU.64 R14, [R1+0x178] ;  /* 0x00017800010e7983 */ /* 0x001ea20000300a00 */
[----:B------:R-:W-:Y:S11]  /*65370*/  STL [R1+0x2888], R16 ;  /* 0x0028881001007387 */ /* 0x000ff60000100800 */
[----:B------:R-:W-:Y:S02]  /*65380*/  @!UPT UIADD3 URZ, URZ, URZ, URZ ;  /* 0x0000003f3f3ff290 */ /* 0x000fe4000fffe03f */
[----:B------:R-:W-:Y:S02]  /*65390*/  STL.64 [R1+0x5a0], R20 ;  /* 0x0005a01401007387 */ /* 0x000fe40000100a00 */
[----:B------:R0:W-:Y:S02]  /*653a0*/  STL.64 [R1+0x5a8], R22 ;  /* 0x0005a81601007387 */ /* 0x0001e40000100a00 */
        /* <DEDUP_REMOVED lines=8> */
[----:B0-----:R-:W4:Y:S01]  /*65430*/  LDL.LU.64 R10, [R1+0x2960] ;  /* 0x00296000010a7983 */ /* 0x001f220000300a00 */
[----:B------:R-:W2:Y:S02]  /*65440*/  LDL.LU.64 R8, [R1+0x2958] ;  /* 0x0029580001087983 */ /* 0x000ea40000300a00 */
[----:B------:R-:W-:Y:S02]  /*65450*/  IMAD.MOV.U32 R3, RZ, RZ, R22 ;  /* 0x000000ffff037224 */ /* 0x000fe400078e0016 */
[----:B------:R-:W-:Y:S01]  /*65460*/  IMAD.MOV.U32 R0, RZ, RZ, R23 ;  /* 0x000000ffff007224 */ /* 0x000fe200078e0017 */
[----:B----4-:R-:W-:Y:S01]  /*65470*/  HMMA.16816.F32.BF16 R4, R24, R10, R4 ;  /* 0x0000000a1804723c */ /* 0x010fe20000041804 */
[----:B--2---:R-:W-:-:S02]  /*65480*/  IMAD.MOV.U32 R22, RZ, RZ, R9 ;  /* 0x000000ffff167224 */ /* 0x004fc400078e0009 */
[----:B------:R-:W-:-:S05]  /*65490*/  IMAD.MOV.U32 R23, RZ, RZ, R8 ;  /* 0x000000ffff177224 */ /* 0x000fca00078e0008 */
[----:B------:R0:W-:Y:S04]  /*654a0*/  STL.64 [R1+0x28e0], R22 ;  /* 0x0028e01601007387 */ /* 0x0001e80000100a00 */
[----:B0-----:R-:W2:Y:S11]  /*654b0*/  LDL.LU.64 R22, [R1+0x188] ;  /* 0x0001880001167983 */ /* 0x001eb60000300a00 */
[----:B------:R-:W-:Y:S01]  /*654c0*/  STL.64 [R1+0x580], R4 ;  /* 0x0005800401007387 */ /* 0x000fe20000100a00 */
[----:B------:R0:W-:Y:S03]  /*654d0*/  STL.64 [R1+0x588], R6 ;  /* 0x0005880601007387 */ /* 0x0001e60000100a00 */
[----:B0-----:R-:W2:Y:S01]  /*654e0*/  LDL.LU.64 R6, [R1+0x2950] ;  /* 0x0029500001067983 */ /* 0x001ea20000300a00 */
[----:B------:R-:W2:Y:S02]  /*654f0*/  LDL.LU.64 R4, [R1+0x2948] ;  /* 0x0029480001047983 */ /* 0x000ea40000300a00 */
[----:B------:R-:W-:-:S02]  /*65500*/  IMAD.MOV.U32 R29, RZ, RZ, R10 ;  /* 0x000000ffff1d7224 */ /* 0x000fc400078e000a */
[----:B------:R-:W-:Y:S02]  /*65510*/  IMAD.MOV.U32 R28, RZ, RZ, R11 ;  /* 0x000000ffff1c7224 */ /* 0x000fe400078e000b */
[----:B------:R-:W4:Y:S01]  /*65520*/  LDL.LU.64 R10, [R1+0x2940] ;  /* 0x00294000010a7983 */ /* 0x000f220000300a00 */
[----:B------:R-:W3:Y:S01]  /*65530*/  LDL.LU.64 R8, [R1+0x2938] ;  /* 0x0029380001087983 */ /* 0x000ee20000300a00 */
[----:B--2---:R-:W-:Y:S11]  /*65540*/  HMMA.16816.F32.BF16 R4, R24, R22, R4 ;  /* 0x000000161804723c */ /* 0x004ff60000041804 */
[----:B------:R-:W-:Y:S11]  /*65550*/  @!UPT UIADD3 URZ, URZ, URZ, URZ ;  /* 0x0000003f3f3ff290 */ /* 0x000ff6000fffe03f */
[----:B------:R-:W-:Y:S01]  /*65560*/  @!UPT UIADD3 URZ, URZ, URZ, URZ ;  /* 0x0000003f3f3ff290 */ /* 0x000fe2000fffe03f */
[----:B------:R0:W-:Y:S01]  /*65570*/  STL.64 [R1+0x570], R4 ;  /* 0x0005700401007387 */ /* 0x0001e20000100a00 */
[----:B------:R-:W-:Y:S02]  /*65580*/  STL.64 [R1+0x578], R6 ;  /* 0x0005780601007387 */ /* 0x000fe40000100a00 */
[----:B0-----:R-:W-:Y:S02]  /*65590*/  IMAD.MOV.U32 R4, RZ, RZ, R22 ;  /* 0x000000ffff047224 */ /* 0x001fe400078e0016 */
[----:B------:R-:W-:Y:S02]  /*655a0*/  IMAD.MOV.U32 R5, RZ, RZ, R23 ;  /* 0x000000ffff057224 */ /* 0x000fe400078e0017 */
[----:B----4-:R-:W-:Y:S02]  /*655b0*/  IMAD.MOV.U32 R22, RZ, RZ, R10 ;  /* 0x000000ffff167224 */ /* 0x010fe400078e000a */
[----:B------:R-:W-:Y:S01]  /*655c0*/  IMAD.MOV.U32 R23, RZ, RZ, R11 ;  /* 0x000000ffff177224 */ /* 0x000fe200078e000b */
[----:B------:R-:W2:Y:S01]  /*655d0*/  LDL.LU R10, [R1+0x2934] ;  /* 0x00293400010a7983 */ /* 0x000ea20000300800 */
[----:B------:R-:W2:Y:S03]  /*655e0*/  LDL.LU R11, [R1+0x2930] ;  /* 0x00293000010b7983 */ /* 0x000ea60000300800 */
[----:B------:R0:W-:Y:S01]  /*655f0*/  STL.64 [R1+0x28f8], R22 ;  /* 0x0028f81601007387 */ /* 0x0001e20000100a00 */
[----:B------:R-:W4:Y:S02]  /*65600*/  LDL.LU R20, [R1+0xb0] ;  /* 0x0000b00001147983 */ /* 0x000f240000300800 */
[----:B------:R-:W4:Y:S01]  /*65610*/  LDL.LU R21, [R1+0xb4] ;  /* 0x0000b40001157983 */ /* 0x000f220000300800 */
[----:B0-----:R-:W4:Y:S01]  /*65620*/  LDL.LU R22, [R1+0xb8] ;  /* 0x0000b80001167983 */ /* 0x001f220000300800 */
[----:B------:R-:W4:Y:S02]  /*65630*/  LDL.LU R23, [R1+0xbc] ;  /* 0x0000bc0001177983 */ /* 0x000f240000300800 */
[----:B------:R-:W-:-:S02]  /*65640*/  IMAD.MOV.U32 R6, RZ, RZ, R14 ;  /* 0x000000ffff067224 */ /* 0x000fc400078e000e */
[----:B------:R-:W-:Y:S01]  /*65650*/  IMAD.MOV.U32 R7, RZ, RZ, R15 ;  /* 0x000000ffff077224 */ /* 0x000fe200078e000f */
[C---:B----4-:R-:W-:Y:S11]  /*65660*/  HMMA.16816.F32.BF16 R20, R24.reuse, R14, R20 ;  /* 0x0000000e1814723c */ /* 0x050ff60000041814 */
[----:B------:R-:W-:Y:S11]  /*65670*/  @!UPT UIADD3 URZ, URZ, URZ, URZ ;  /* 0x0000003f3f3ff290 */ /* 0x000ff6000fffe03f */
[----:B------:R-:W-:Y:S01]  /*65680*/  @!UPT UIADD3 URZ, URZ, URZ, URZ ;  /* 0x0000003f3f3ff290 */ /* 0x000fe2000fffe03f */
[----:B------:R-:W-:Y:S01]  /*65690*/  STL.64 [R1+0x560], R20 ;  /* 0x0005601401007387 */ /* 0x000fe20000100a00 */
[----:B------:R-:W-:Y:S02]  /*656a0*/  STL.64 [R1+0x568], R22 ;  /* 0x0005681601007387 */ /* 0x000fe40000100a00 */
[----:B------:R-:W2:Y:S02]  /*656b0*/  LDL.LU R12, [R1+0xa0] ;  /* 0x0000a000010c7983 */ /* 0x000ea40000300800 */
[----:B------:R-:W2:Y:S01]  /*656c0*/  LDL.LU R13, [R1+0xa4] ;  /* 0x0000a400010d7983 */ /* 0x000ea20000300800 */
[----:B------:R-:W2:Y:S01]  /*656d0*/  LDL.LU R14, [R1+0xa8] ;  /* 0x0000a800010e7983 */ /* 0x000ea20000300800 */
[----:B------:R-:W2:Y:S02]  /*656e0*/  LDL.LU R15, [R1+0xac] ;  /* 0x0000ac00010f7983 */ /* 0x000ea40000300800 */
[----:B------:R0:W-:Y:S02]  /*656f0*/  STL.64 [R1+0x2898], R6 ;  /* 0x0028980601007387 */ /* 0x0001e40000100a00 */
[----:B0-----:R-:W4:Y:S01]  /*65700*/  LDL R7, [R1+0x694] ;  /* 0x0006940001077983 */ /* 0x001f220000100800 */
[----:B------:R0:W-:Y:S03]  /*65710*/  STL.64 [R1+0x2890], R4 ;  /* 0x0028900401007387 */ /* 0x0001e60000100a00 */
[----:B----4-:R1:W-:Y:S01]  /*65720*/  STL [R1+0x28a0], R7 ;  /* 0x0028a00701007387 */ /* 0x0103e20000100800 */
[----:B0-----:R-:W4:Y:S02]  /*65730*/  LDL.LU R4, [R1+0x50] ;  /* 0x0000500001047983 */ /* 0x001f240000300800 */
[----:B------:R-:W4:Y:S02]  /*65740*/  LDL.LU R5, [R1+0x54] ;  /* 0x0000540001057983 */ /* 0x000f240000300800 */
[----:B------:R-:W2:Y:S01]  /*65750*/  LDL.LU R6, [R1+0x58] ;  /* 0x0000580001067983 */ /* 0x000ea20000300800 */
[----:B-1----:R-:W2:Y:S04]  /*65760*/  LDL.LU R7, [R1+0x5c] ;  /* 0x00005c0001077983 */ /* 0x002ea80000300800 */
        /* <DEDUP_REMOVED lines=11> */
[----:B------:R-:W4:Y:S01]  /*65820*/  LDL.LU R7, [R1+0x7c] ;  /* 0x00007c0001077983 */ /* 0x000f220000300800 */
[----:B------:R-:W-:Y:S01]  /*65830*/  HMMA.16816.F32.BF16 R24, R24, R10, R12 ;  /* 0x0000000a1818723c */ /* 0x000fe2000004180c */
[----:B----4-:R-:W-:Y:S01]  /*65840*/  STL.64 [R1+0x28f0], R6 ;  /* 0x0028f00601007387 */ /* 0x010fe20000100a00 */
[----:B--2---:R0:W-:Y:S03]  /*65850*/  STL.64 [R1+0x28e8], R4 ;  /* 0x0028e80401007387 */ /* 0x0041e60000100a00 */
[----:B0-----:R-:W2:Y:S01]  /*65860*/  LDL.LU R4, [R1+0x80] ;  /* 0x0000800001047983 */ /* 0x001ea20000300800 */
[----:B------:R-:W2:Y:S02]  /*65870*/  LDL.LU R5, [R1+0x84] ;  /* 0x0000840001057983 */ /* 0x000ea40000300800 */
[----:B------:R-:W4:Y:S02]  /*65880*/  LDL.LU R6, [R1+0x88] ;  /* 0x0000880001067983 */ /* 0x000f240000300800 */
[----:B------:R-:W4:Y:S02]  /*65890*/  LDL.LU R7, [R1+0x8c] ;  /* 0x00008c0001077983 */ /* 0x000f240000300800 */
[----:B------:R-:W-:-:S02]  /*658a0*/  IMAD.MOV.U32 R12, RZ, RZ, R10 ;  /* 0x000000ffff0c7224 */ /* 0x000fc400078e000a */
[----:B------:R-:W-:Y:S02]  /*658b0*/  IMAD.MOV.U32 R16, RZ, RZ, R11 ;  /* 0x000000ffff107224 */ /* 0x000fe400078e000b */
[----:B---3--:R-:W-:Y:S02]  /*658c0*/  IMAD.MOV.U32 R22, RZ, RZ, R9 ;  /* 0x000000ffff167224 */ /* 0x008fe400078e0009 */
[----:B------:R-:W-:Y:S01]  /*658d0*/  IMAD.MOV.U32 R23, RZ, RZ, R8 ;  /* 0x000000ffff177224 */ /* 0x000fe200078e0008 */
[----:B----4-:R-:W-:Y:S01]  /*658e0*/  STL.64 [R1+0x2908], R6 ;  /* 0x0029080601007387 */ /* 0x010fe20000100a00 */
[----:B--2---:R0:W-:Y:S03]  /*658f0*/  STL.64 [R1+0x2900], R4 ;  /* 0x0029000401007387 */ /* 0x0041e60000100a00 */
[----:B0-----:R-:W2:Y:S01]  /*65900*/  LDL.LU R4, [R1+0x90] ;  /* 0x0000900001047983 */ /* 0x001ea20000300800 */
[----:B------:R-:W2:Y:S02]  /*65910*/  LDL.LU R5, [R1+0x94] ;  /* 0x0000940001057983 */ /* 0x000ea40000300800 */
[----:B------:R-:W2:Y:S02]  /*65920*/  LDL.LU R6, [R1+0x98] ;  /* 0x0000980001067983 */ /* 0x000ea40000300800 */
[----:B------:R-:W2:Y:S01]  /*65930*/  LDL.LU R7, [R1+0x9c] ;  /* 0x00009c0001077983 */ /* 0x000ea20000300800 */
[----:B------:R-:W3:Y:S01]  /*65940*/  LDL.LU.64 R14, [R1+0x2928] ;  /* 0x00292800010e7983 */ /* 0x000ee20000300a00 */
[----:B------:R-:W4:Y:S02]  /*65950*/  LDL.LU R13, [R1+0x2920] ;  /* 0x00292000010d7983 */ /* 0x000f240000300800 */
[----:B------:R0:W-:Y:S02]  /*65960*/  STL.64 [R1+0x550], R24 ;  /* 0x0005501801007387 */ /* 0x0001e40000100a00 */
[----:B------:R1:W-:Y:S01]  /*65970*/  STL.64 [R1+0x558], R26 ;  /* 0x0005581a01007387 */ /* 0x0003e20000100a00 */
[----:B------:R-:W2:Y:S01]  /*65980*/  LDL.LU.64 R10, [R1+0x2918] ;  /* 0x00291800010a7983 */ /* 0x000ea20000300a00 */
[----:B------:R-:W2:Y:S03]  /*65990*/  LDL.LU.64 R8, [R1+0x2910] ;  /* 0x0029100001087983 */ /* 0x000ea60000300a00 */
[----:B0-----:R-:W3:Y:S01]  /*659a0*/  LDL.LU R24, [R1+0x40] ;  /* 0x0000400001187983 */ /* 0x001ee20000300800 */
[----:B------:R-:W3:Y:S02]  /*659b0*/  LDL.LU R25, [R1+0x44] ;  /* 0x0000440001197983 */ /* 0x000ee40000300800 */
[----:B-1----:R-:W3:Y:S02]  /*659c0*/  LDL.LU R26, [R1+0x48] ;  /* 0x00004800011a7983 */ /* 0x002ee40000300800 */
[----:B------:R-:W3:Y:S01]  /*659d0*/  LDL.LU R27, [R1+0x4c] ;  /* 0x00004c00011b7983 */ /* 0x000ee20000300800 */
[C---:B--2---:R-:W-:Y:S01]  /*659e0*/  HMMA.16816.F32.BF16 R20, R8.reuse, R22, R4 ;  /* 0x000000160814723c */ /* 0x044fe20000041804 */
[----:B------:R-:W2:Y:S01]  /*659f0*/  LDL.LU.64 R6, [R1+0x2908] ;  /* 0x0029080001067983 */ /* 0x000ea20000300a00 */
[----:B------:R-:W2:Y:S11]  /*65a00*/  LDL.LU.64 R4, [R1+0x2900] ;  /* 0x0029000001047983 */ /* 0x000eb60000300a00 */
[----:B------:R-:W-:Y:S10]  /*65a10*/  @!UPT UIADD3 URZ, URZ, URZ, URZ ;  /* 0x0000003f3f3ff290 */ /* 0x000ff4000fffe03f */
        /* <DEDUP_REMOVED lines=17> */
[----:B------:R-:W3:Y:S01]  /*65b30*/  LDL.LU.64 R20, [R1+0x28c0] ;  /* 0x0028c00001147983 */ /* 0x000ee20000300a00 */
[C---:B--2---:R-:W-:Y:S11]  /*65b40*/  HMMA.16816.F32.BF16 R4, R8.reuse, R22, R4 ;  /* 0x000000160804723c */ /* 0x044ff60000041804 */
[----:B------:R-:W-:Y:S11]  /*65b50*/  @!UPT UIADD3 URZ, URZ, URZ, URZ ;  /* 0x0000003f3f3ff290 */ /* 0x000ff6000fffe03f */
[----:B------:R-:W-:Y:S01]  /*65b60*/  @!UPT UIADD3 URZ, URZ, URZ, URZ ;  /* 0x0000003f3f3ff290 */ /* 0x000fe2000fffe03f */
[----:B------:R-:W-:Y:S01]  /*65b70*/  STL.64 [R1+0x510], R4 ;  /* 0x0005100401007387 */ /* 0x000fe20000100a00 */
[----:B------:R0:W-:Y:S03]  /*65b80*/  STL.64 [R1+0x518], R6 ;  /* 0x0005180601007387 */ /* 0x0001e60000100a00 */
[----:B0-----:R-:W2:Y:S01]  /*65b90*/  LDL.LU.64 R6, [R1+0x28b8] ;  /* 0x0028b80001067983 */ /* 0x001ea20000300a00 */
[----:B------:R-:W2:Y:S02]  /*65ba0*/  LDL.LU.64 R4, [R1+0x28b0] ;  /* 0x0028b00001047983 */ /* 0x000ea40000300a00 */
[----:B---3--:R-:W-:Y:S02]  /*65bb0*/  IMAD.MOV.U32 R22, RZ, RZ, R20 ;  /* 0x000000ffff167224 */ /* 0x008fe400078e0014 */
[----:B------:R-:W-:Y:S01]  /*65bc0*/  IMAD.MOV.U32 R23, RZ, RZ, R21 ;  /* 0x000000ffff177224 */ /* 0x000fe200078e0015 */
[----:B------:R-:W3:Y:S01]  /*65bd0*/  LDL.LU R20, [R1+0x28a8] ;  /* 0x0028a80001147983 */ /* 0x000ee20000300800 */
[----:B------:R-:W3:Y:S01]  /*65be0*/  LDL.LU R21, [R1+0x28a4] ;  /* 0x0028a40001157983 */ /* 0x000ee20000300800 */
[C---:B--2---:R-:W-:Y:S11]  /*65bf0*/  HMMA.16816.F32.BF16 R4, R8.reuse, R18, R4 ;  /* 0x000000120804723c */ /* 0x044ff60000041804 */
[----:B------:R-:W-:Y:S11]  /*65c00*/  @!UPT UIADD3 URZ, URZ, URZ, URZ ;  /* 0x0000003f3f3ff290 */ /* 0x000ff6000fffe03f */
[----:B------:R-:W-:Y:S01]  /*65c10*/  @!UPT UIADD3 URZ, URZ, URZ, URZ ;  /* 0x0000003f3f3ff290 */ /* 0x000fe2000fffe03f */
[----:B------:R-:W-:Y:S01]  /*65c20*/  STL.64 [R1+0x500], R4 ;  /* 0x0005000401007387 */ /* 0x000fe20000100a00 */
[----:B------:R0:W-:Y:S03]  /*65c30*/  STL.64 [R1+0x508], R6 ;  /* 0x0005080601007387 */ /* 0x0001e60000100a00 */
[----:B0-----:R-:W2:Y:S01]  /*65c40*/  LDL.LU R7, [R1+0x28a0] ;  /* 0x0028a00001077983 */ /* 0x001ea20000300800 */
[----:B------:R-:W-:Y:S11]  /*65c50*/  HMMA.16816.F32.BF16 R24, R8, R14, R24 ;  /* 0x0000000e0818723c */ /* 0x000ff60000041818 */
[----:B------:R-:W-:Y:S11]  /*65c60*/  @!UPT UIADD3 URZ, URZ, URZ, URZ ;  /* 0x0000003f3f3ff290 */ /* 0x000ff6000fffe03f */
[----:B------:R-:W-:Y:S01]  /*65c70*/  @!UPT UIADD3 URZ, URZ, URZ, URZ ;  /* 0x0000003f3f3ff290 */ /* 0x000fe2000fffe03f */
[----:B------:R-:W-:Y:S01]  /*65c80*/  STL.64 [R1+0x200], R24 ;  /* 0x0002001801007387 */ /* 0x000fe20000100a00 */
[----:B------:R-:W-:Y:S03]  /*65c90*/  STL.64 [R1+0x208], R26 ;  /* 0x0002081a01007387 */ /* 0x000fe60000100a00 */
[----:B--2---:R-:W0:Y:S02]  /*65ca0*/  LDSM.16.MT88.4 R24, [R7+0x23000] ;  /* 0x023000000718783b */ /* 0x004e240000004200 */
[----:B----4-:R-:W1:Y:S02]  /*65cb0*/  LDSM.16.M88.4 R4, [R13+0x80] ;  /* 0x000080000d04783b */ /* 0x010e640000000200 */
[----:B0-----:R-:W-:Y:S02]  /*65cc0*/  STL.64 [R1+0x2790], R26 ;  /* 0x0027901a01007387 */ /* 0x001fe40000100a00 */
[----:B------:R0:W-:Y:S02]  /*65cd0*/  STL.64 [R1+0x2788], R24 ;  /* 0x0027881801007387 */ /* 0x0001e40000100a00 */
[----:B0-----:R-:W2:Y:S01]  /*65ce0*/  LDL.LU R24, [R1+0x4a0] ;  /* 0x0004a00001187983 */ /* 0x001ea20000300800 */
[----:B------:R-:W2:Y:S02]  /*65cf0*/  LDL.LU R25, [R1+0x4a4] ;  /* 0x0004a40001197983 */ /* 0x000ea40000300800 */
[----:B-1----:R-:W-:Y:S02]  /*65d00*/  STL.64 [R1+0xc0], R4 ;  /* 0x0000c00401007387 */ /* 0x002fe40000100a00 */
[----:B------:R-:W-:Y:S02]  /*65d10*/  STL.64 [R1+0xc8], R6 ;  /* 0x0000c80601007387 */ /* 0x000fe40000100a00 */
[----:B------:R-:W0:Y:S04]  /*65d20*/  LDSM.16.M88.4 R4, [R13+0x2080] ;  /* 0x002080000d04783b */ /* 0x000e280000000200 */
        /* <DEDUP_REMOVED lines=13> */
[----:B------:R0:W-:Y:S02]  /*65e00*/  STL.64 [R1+0x78], R6 ;  /* 0x0000780601007387 */ /* 0x0001e40000100a00 */
[----:B0-----:R-:W4:Y:S01]  /*65e10*/  LDL.LU.64 R6, [R1+0x2898] ;  /* 0x0028980001067983 */ /* 0x001f220000300a00 */
[----:B------:R-:W4:Y:S02]  /*65e20*/  LDL.LU.64 R4, [R1+0x2890] ;  /* 0x0028900001047983 */ /* 0x000f240000300a00 */
[----:B---3--:R-:W-:-:S02]  /*65e30*/  IMAD.MOV.U32 R26, RZ, RZ, R21 ;  /* 0x000000ffff1a7224 */ /* 0x008fc400078e0015 */
[----:B------:R-:W-:-:S07]  /*65e40*/  IMAD.MOV.U32 R27, RZ, RZ, R20 ;  /* 0x000000ffff1b7224 */ /* 0x000fce00078e0014 */
[----:B--2---:R-:W-:Y:S01]  /*65e50*/  HMMA.16816.F32.BF16 R20, R8, R22, R24 ;  /* 0x000000160814723c */ /* 0x004fe20000041818 */
[----:B------:R-:W0:Y:S11]  /*65e60*/  LDSM.16.M88.4 R24, [R13+0xc080] ;  /* 0x00c080000d18783b */ /* 0x000e360000000200 */
[----:B------:R-:W-:Y:S11]  /*65e70*/  @!UPT UIADD3 URZ, URZ, URZ, URZ ;  /* 0x0000003f3f3ff290 */ /* 0x000ff6000fffe03f */
        /* <DEDUP_REMOVED lines=17> */
[----:B------:R-:W-:Y:S01]  /*65f90*/  LDSM.16.M88.4 R24, [R13+0x18080] ;  /* 0x018080000d18783b */ /* 0x000fe20000000200 */
[----:B-1----:R-:W-:Y:S03]  /*65fa0*/  STL.64 [R1+0x10], R20 ;  /* 0x0000101401007387 */ /* 0x002fe60000100a00 */
[----:B------:R-:W-:Y:S02]  /*65fb0*/  STL.64 [R1+0x18], R22 ;  /* 0x0000181601007387 */ /* 0x000fe40000100a00 */
[----:B------:R-:W0:Y:S02]  /*65fc0*/  LDSM.16.M88.4 R20, [R13+0x1a080] ;  /* 0x01a080000d14783b */ /* 0x000e240000000200 */
[----:B0-----:R0:W-:Y:S02]  /*65fd0*/  STL [R1+0x247c], R22 ;  /* 0x00247c1601007387 */ /* 0x0011e40000100800 */
[----:B------:R-:W-:Y:S02]  /*65fe0*/  STL.64 [R1], R24 ;  /* 0x0000001801007387 */ /* 0x000fe40000100a00 */
[----:B------:R-:W-:Y:S02]  /*65ff0*/  STL.64 [R1+0x8], R26 ;  /* 0x0000081a01007387 */ /* 0x000fe40000100a00 */
[----:B------:R1:W-:Y:S01]  /*66000*/  STL [R1+0x2478], R23 ;  /* 0x0024781701007387 */ /* 0x0003e20000100800 */
[----:B------:R-:W-:Y:S01]  /*66010*/  STL.64 [R1+0x2700], R20 ;  /* 0x0027001401007387 */ /* 0x000fe20000100a00 */
[----:B0-----:R-:W-:-:S03]  /*66020*/  IMAD.MOV.U32 R22, RZ, RZ, R12 ;  /* 0x000000ffff167224 */ /* 0x001fc600078e000c */
[----:B------:R-:W2:Y:S01]  /*66030*/  LDL.LU R12, [R1+0x288c] ;  /* 0x00288c00010c7983 */ /* 0x000ea20000300800 */
[----:B-1----:R-:W-:Y:S02]  /*66040*/  IMAD.MOV.U32 R23, RZ, RZ, R16 ;  /* 0x000000ffff177224 */ /* 0x002fe400078e0010 */
[----:B------:R-:W3:Y:S03]  /*66050*/  LDL.LU R16, [R1+0x2888] ;  /* 0x0028880001107983 */ /* 0x000ee60000300800 */
[----:B------:R-:W-:Y:S01]  /*66060*/  STL.64 [R1+0x2798], R22 ;  /* 0x0027981601007387 */ /* 0x000fe20000100a00 */
[----:B----4-:R-:W-:Y:S02]  /*66070*/  IMAD.MOV.U32 R26, RZ, RZ, R6 ;  /* 0x000000ffff1a7224 */ /* 0x010fe400078e0006 */
[----:B------:R-:W-:Y:S01]  /*66080*/  IMAD.MOV.U32 R27, RZ, RZ, R7 ;  /* 0x000000ffff1b7224 */ /* 0x000fe200078e0007 */
[----:B------:R-:W4:Y:S01]  /*66090*/  LDL.LU R6, [R1+0x2884] ;  /* 0x0028840001067983 */ /* 0x000f220000300800 */
[----:B------:R-:W2:Y:S03]  /*660a0*/  LDL.LU R7, [R1+0x2880] ;  /* 0x0028800001077983 */ /* 0x000ea60000300800 */
[----:B------:R0:W-:Y:S02]  /*660b0*/  STL.64 [R1+0x27a0], R26 ;  /* 0x0027a01a01007387 */ /* 0x0001e40000100a00 */
[----:B0-----:R-:W-:-:S02]  /*660c0*/  IMAD.MOV.U32 R26, RZ, RZ, R4 ;  /* 0x000000ffff1a7224 */ /* 0x001fc400078e0004 */
[----:B------:R-:W-:Y:S01]  /*660d0*/  IMAD.MOV.U32 R27, RZ, RZ, R5 ;  /* 0x000000ffff1b7224 */ /* 0x000fe200078e0005 */
[----:B------:R-:W2:Y:S01]  /*660e0*/  LDL.LU R4, [R1+0x287c] ;  /* 0x00287c0001047983 */ /* 0x000ea20000300800 */
[----:B------:R-:W2:Y:S03]  /*660f0*/  LDL.LU R5, [R1+0x2878] ;  /* 0x0028780001057983 */ /* 0x000ea60000300800 */
[----:B------:R0:W-:Y:S01]  /*66100*/  STL.64 [R1+0x27b8], R26 ;  /* 0x0027b81a01007387 */ /* 0x0001e20000100a00 */
[----:B------:R-:W2:Y:S02]  /*66110*/  LDL.LU R20, [R1+0x610] ;  /* 0x0006100001147983 */ /* 0x000ea40000300800 */
[----:B------:R-:W2:Y:S02]  /*66120*/  LDL.LU R21, [R1+0x614] ;  /* 0x0006140001157983 */ /* 0x000ea40000300800 */
[----:B------:R-:W2:Y:S01]  /*66130*/  LDL.LU R22, [R1+0x618] ;  /* 0x0006180001167983 */ /* 0x000ea20000300800 */
[----:B------:R-:W2:Y:S01]  /*66140*/  LDL.LU R23, [R1+0x61c] ;  /* 0x00061c0001177983 */ /* 0x000ea20000300800 */
[----:B0-----:R-:W-:-:S02]  /*66150*/  IMAD.MOV.U32 R26, RZ, RZ, R29 ;  /* 0x000000ffff1a7224 */ /* 0x001fc400078e001d */
        /* <DEDUP_REMOVED lines=31> */
[----:B---3--:R-:W-:-:S02]  /*66350*/  IMAD.MOV.U32 R26, RZ, RZ, R16 ;  /* 0x000000ffff1a7224 */ /* 0x008fc400078e0010 */
[----:B------:R-:W-:Y:S02]  /*66360*/  IMAD.MOV.U32 R27, RZ, RZ, R12 ;  /* 0x000000ffff1b7224 */ /* 0x000fe400078e000c */
[----:B------:R-:W-:Y:S02]  /*66370*/  IMAD.MOV.U32 R23, RZ, RZ, R17 ;  /* 0x000000ffff177224 */ /* 0x000fe400078e0011 */
[----:B------:R-:W3:Y:S01]  /*66380*/  LDL.LU R17, [R1+0x285c] ;  /* 0x00285c0001117983 */ /* 0x000ee20000300800 */
[----:B------:R-:W3:Y:S02]  /*66390*/  LDL.LU R16, [R1+0x2858] ;  /* 0x0028580001107983 */ /* 0x000ee40000300800 */
[----:B------:R-:W3:Y:S02]  /*663a0*/  LDL.LU R12, [R1+0x2854] ;  /* 0x00285400010c7983 */ /* 0x000ee40000300800 */
[----:B------:R-:W-:Y:S01]  /*663b0*/  STL.64 [R1+0x2818], R26 ;  /* 0x0028181a01007387 */ /* 0x000fe20000100a00 */
[----:B--2---:R-:W-:Y:S01]  /*663c0*/  STL.64 [R1+0x27f8], R22 ;  /* 0x0027f81601007387 */ /* 0x004fe20000100a00 */
[----:B------:R0:W-:Y:S03]  /*663d0*/  STL.64 [R1+0x27f0], R20 ;  /* 0x0027f01401007387 */ /* 0x0001e60000100a00 */
[----:B0-----:R-:W2:Y:S01]  /*663e0*/  LDL.LU R20, [R1+0x650] ;  /* 0x0006500001147983 */ /* 0x001ea20000300800 */
[----:B------:R-:W2:Y:S02]  /*663f0*/  LDL.LU R21, [R1+0x654] ;  /* 0x0006540001157983 */ /* 0x000ea40000300800 */
[----:B------:R-:W2:Y:S02]  /*66400*/  LDL.LU R22, [R1+0x658] ;  /* 0x0006580001167983 */ /* 0x000ea40000300800 */
[----:B------:R-:W2:Y:S02]  /*66410*/  LDL.LU R23, [R1+0x65c] ;  /* 0x00065c0001177983 */ /* 0x000ea40000300800 */
[----:B------:R-:W-:-:S02]  /*66420*/  IMAD.MOV.U32 R26, RZ, RZ, R7 ;  /* 0x000000ffff1a7224 */ /* 0x000fc400078e0007 */
[----:B----4-:R-:W-:-:S05]  /*66430*/  IMAD.MOV.U32 R27, RZ, RZ, R6 ;  /* 0x000000ffff1b7224 */ /* 0x010fca00078e0006 */
[----:B------:R-:W-:Y:S01]  /*66440*/  STL.64 [R1+0x2830], R26 ;  /* 0x0028301a01007387 */ /* 0x000fe20000100a00 */
[----:B------:R-:W4:Y:S03]  /*66450*/  LDL R7, [R1+0x1bc8] ;  /* 0x001bc80001077983 */ /* 0x000f260000100800 */
[----:B--2---:R-:W-:Y:S01]  /*66460*/  STL.64 [R1+0x2810], R22 ;  /* 0x0028101601007387 */ /* 0x004fe20000100a00 */
[----:B------:R0:W-:Y:S03]  /*66470*/  STL.64 [R1+0x2808], R20 ;  /* 0x0028081401007387 */ /* 0x0001e60000100a00 */
[----:B0-----:R-:W2:Y:S01]  /*66480*/  LDL.LU R20, [R1+0x660] ;  /* 0x0006600001147983 */ /* 0x001ea20000300800 */
[----:B---3--:R-:W-:Y:S02]  /*66490*/  IMAD.MOV.U32 R22, RZ, RZ, R16 ;  /* 0x000000ffff167224 */ /* 0x008fe400078e0010 */
[----:B------:R-:W-:-:S02]  /*664a0*/  IMAD.MOV.U32 R23, RZ, RZ, R17 ;  /* 0x000000ffff177224 */ /* 0x000fc400078e0011 */
[----:B------:R-:W-:Y:S02]  /*664b0*/  IMAD.MOV.U32 R21, RZ, RZ, R12 ;  /* 0x000000ffff157224 */ /* 0x000fe400078e000c */
[----:B------:R-:W3:Y:S01]  /*664c0*/  LDL.LU R12, [R1+0x2850] ;  /* 0x00285000010c7983 */ /* 0x000ee20000300800 */
[----:B------:R-:W3:Y:S02]  /*664d0*/  LDL.LU R16, [R1+0x284c] ;  /* 0x00284c0001107983 */ /* 0x000ee40000300800 */
[----:B------:R-:W3:Y:S02]  /*664e0*/  LDL.LU R17, [R1+0x2848] ;  /* 0x0028480001117983 */ /* 0x000ee40000300800 */
[----:B------:R-:W-:Y:S01]  /*664f0*/  STL.64 [R1+0x2828], R22 ;  /* 0x0028281601007387 */ /* 0x000fe20000100a00 */
[----:B--2---:R0:W-:Y:S04]  /*66500*/  STL.64 [R1+0x2820], R20 ;  /* 0x0028201401007387 */ /* 0x0041e80000100a00 */
[----:B0-----:R-:W2:Y:S01]  /*66510*/  LDL.LU R20, [R1+0x670] ;  /* 0x0006700001147983 */ /* 0x001ea20000300800 */
[----:B------:R-:W2:Y:S02]  /*66520*/  LDL.LU R21, [R1+0x674] ;  /* 0x0006740001157983 */ /* 0x000ea40000300800 */
[----:B------:R-:W2:Y:S02]  /*66530*/  LDL.LU R22, [R1+0x678] ;  /* 0x0006780001167983 */ /* 0x000ea40000300800 */
[----:B------:R-:W2:Y:S02]  /*66540*/  LDL.LU R23, [R1+0x67c] ;  /* 0x00067c0001177983 */ /* 0x000ea40000300800 */
[----:B--2---:R3:W-:Y:S01]  /*66550*/  STL.64 [R1+0x2840], R22 ;  /* 0x0028401601007387 */ /* 0x0047e20000100a00 */
[----:B------:R0:W-:Y:S02]  /*66560*/  STL.64 [R1+0x2838], R20 ;  /* 0x0028381401007387 */ /* 0x0001e40000100a00 */
[----:B---3--:R-:W-:-:S02]  /*66570*/  IMAD.MOV.U32 R22, RZ, RZ, R16 ;  /* 0x000000ffff167224 */ /* 0x008fc400078e0010 */
[----:B0-----:R-:W-:Y:S02]  /*66580*/  IMAD.MOV.U32 R21, RZ, RZ, R17 ;  /* 0x000000ffff157224 */ /* 0x001fe400078e0011 */
[----:B------:R-:W-:Y:S01]  /*66590*/  IMAD.MOV.U32 R23, RZ, RZ, R12 ;  /* 0x000000ffff177224 */ /* 0x000fe200078e000c */
[----:B------:R-:W0:Y:S02]  /*665a0*/  LDSM.16.M88.4 R16, [R13+0x1c080] ;  /* 0x01c080000d10783b */ /* 0x000e240000000200 */
[----:B------:R-:W1:Y:S02]  /*665b0*/  LDSM.16.M88.4 R12, [R13+0x1e080] ;  /* 0x01e080000d0c783b */ /* 0x000e640000000200 */
[----:B------:R-:W2:Y:S04]  /*665c0*/  LDL.LU R20, [R1+0x680] ;  /* 0x0006800001147983 */ /* 0x000ea80000300800 */
[----:B0-----:R-:W-:Y:S01]  /*665d0*/  STL [R1+0x26b4], R16 ;  /* 0x0026b41001007387 */ /* 0x001fe20000100800 */
[----:B------:R0:W-:Y:S02]  /*665e0*/  STL [R1+0x26b0], R17 ;  /* 0x0026b01101007387 */ /* 0x0001e40000100800 */
[----:B------:R-:W-:Y:S02]  /*665f0*/  STL [R1+0x220c], R18 ;  /* 0x00220c1201007387 */ /* 0x000fe40000100800 */
[----:B------:R-:W-:Y:S01]  /*66600*/  STL [R1+0x2208], R19 ;  /* 0x0022081301007387 */ /* 0x000fe20000100800 */
[----:B0-----:R-:W3:Y:S01]  /*66610*/  LDL.64 R16, [R1+0xc0] ;  /* 0x0000c00001107983 */ /* 0x001ee20000100a00 */
[----:B-1----:R-:W-:Y:S02]  /*66620*/  STL [R1+0x2284], R14 ;  /* 0x0022840e01007387 */ /* 0x002fe40000100800 */
[----:B------:R-:W-:Y:S02]  /*66630*/  STL [R1+0x2280], R15 ;  /* 0x0022800f01007387 */ /* 0x000fe40000100800 */
[----:B------:R0:W-:Y:S02]  /*66640*/  STL.64 [R1+0x2778], R12 ;  /* 0x0027780c01007387 */ /* 0x0001e40000100a00 */
[----:B0-----:R-:W3:Y:S01]  /*66650*/  LDL.64 R12, [R1+0xb0] ;  /* 0x0000b000010c7983 */ /* 0x001ee20000100a00 */
[----:B------:R-:W-:-:S02]  /*66660*/  IMAD.MOV.U32 R26, RZ, RZ, R5 ;  /* 0x000000ffff1a7224 */ /* 0x000fc400078e0005 */
[----:B------:R-:W-:Y:S02]  /*66670*/  IMAD.MOV.U32 R27, RZ, RZ, R4 ;  /* 0x000000ffff1b7224 */ /* 0x000fe400078e0004 */
[----:B----4-:R-:W0:Y:S05]  /*66680*/  LDSM.16.MT88.4 R4, [R7+0x23000] ;  /* 0x023000000704783b */ /* 0x010e2a0000004200 */
[C---:B--2---:R-:W-:Y:S01]  /*66690*/  HMMA.16816.F32.BF16 R24, R8.reuse, R26, R20 ;  /* 0x0000001a0818723c */ /* 0x044fe20000041814 */
[----:B---3--:R1:W-:Y:S04]  /*666a0*/  STL.64 [R1+0x2780], R12 ;  /* 0x0027800c01007387 */ /* 0x0083e80000100a00 */
[----:B-1----:R-:W2:Y:S01]  /*666b0*/  LDL.LU R12, [R1+0x490] ;  /* 0x00049000010c7983 */ /* 0x002ea20000300800 */
[----:B------:R-:W2:Y:S02]  /*666c0*/  LDL.LU R13, [R1+0x494] ;  /* 0x00049400010d7983 */ /* 0x000ea40000300800 */
[----:B------:R-:W2:Y:S02]  /*666d0*/  LDL.LU R14, [R1+0x498] ;  /* 0x00049800010e7983 */ /* 0x000ea40000300800 */
[----:B------:R-:W2:Y:S01]  /*666e0*/  LDL.LU R15, [R1+0x49c] ;  /* 0x00049c00010f7983 */ /* 0x000ea20000300800 */
[----:B0-----:R-:W-:Y:S01]  /*666f0*/  STL.64 [R1+0x2698], R6 ;  /* 0x0026980601007387 */ /* 0x001fe20000100a00 */
[----:B------:R0:W-:Y:S03]  /*66700*/  STL.64 [R1+0x2690], R4 ;  /* 0x0026900401007387 */ /* 0x0001e60000100a00 */
[----:B0-----:R-:W3:Y:S01]  /*66710*/  LDL.LU R4, [R1+0x4c0] ;  /* 0x0004c00001047983 */ /* 0x001ee20000300800 */
[----:B------:R-:W3:Y:S02]  /*66720*/  LDL.LU R5, [R1+0x4c4] ;  /* 0x0004c40001057983 */ /* 0x000ee40000300800 */
[----:B------:R-:W4:Y:S02]  /*66730*/  LDL.LU.64 R22, [R1+0x2840] ;  /* 0x0028400001167983 */ /* 0x000f240000300a00 */
[----:B------:R-:W4:Y:S03]  /*66740*/  LDL.LU.64 R20, [R1+0x2838] ;  /* 0x0028380001147983 */ /* 0x000f260000300a00 */
        /* <DEDUP_REMOVED lines=46> */
[----:B------:R-:W3:Y:S11]  /*66a30*/  LDL.LU.64 R22, [R1+0x2798] ;  /* 0x0027980001167983 */ /* 0x000ef60000300a00 */
[----:B------:R-:W-:Y:S10]  /*66a40*/  @!UPT UIADD3 URZ, URZ, URZ, URZ ;  /* 0x0000003f3f3ff290 */ /* 0x000ff4000fffe03f */
[----:B------:R-:W-:Y:S01]  /*66a50*/  STL.64 [R1+0xe0], R24 ;  /* 0x0000e01801007387 */ /* 0x000fe20000100a00 */
[----:B------:R0:W-:Y:S03]  /*66a60*/  STL.64 [R1+0xe8], R26 ;  /* 0x0000e81a01007387 */ /* 0x0001e60000100a00 */
[----:B0-----:R-:W2:Y:S01]  /*66a70*/  LDL.LU.64 R26, [R1+0x2790] ;  /* 0x00279000011a7983 */ /* 0x001ea20000300a00 */
[----:B------:R-:W2:Y:S02]  /*66a80*/  LDL.LU.64 R24, [R1+0x2788] ;  /* 0x0027880001187983 */ /* 0x000ea40000300a00 */
[----:B------:R-:W-:Y:S02]  /*66a90*/  IMAD.MOV.U32 R6, RZ, RZ, R2 ;  /* 0x000000ffff067224 */ /* 0x000fe400078e0002 */
[----:B------:R-:W-:-:S07]  /*66aa0*/  IMAD.MOV.U32 R7, RZ, RZ, R0 ;  /* 0x000000ffff077224 */ /* 0x000fce00078e0000 */
[----:B---3--:R-:W-:Y:S08]  /*66ab0*/  HMMA.16816.F32.BF16 R4, R8, R22, R4 ;  /* 0x000000160804723c */ /* 0x008ff00000041804 */
[----:B--2---:R-:W-:Y:S11]  /*66ac0*/  HMMA.16816.F32.BF16 R12, R24, R16, R12 ;  /* 0x00000010180c723c */ /* 0x004ff6000004180c */
[----:B------:R-:W-:Y:S04]  /*66ad0*/  @!UPT UIADD3 URZ, URZ, URZ, URZ ;  /* 0x0000003f3f3ff290 */ /* 0x000fe8000fffe03f */
[----:B------:R-:W-:Y:S01]  /*66ae0*/  STL.64 [R1+0xd0], R4 ;  /* 0x0000d00401007387 */ /* 0x000fe20000100a00 */
[----:B------:R-:W-:Y:S02]  /*66af0*/  IMAD.MOV.U32 R0, RZ, RZ, R7 ;  /* 0x000000ffff007224 */ /* 0x000fe400078e0007 */
[----:B------:R-:W2:Y:S02]  /*66b00*/  LDL.LU R8, [R1+0x480] ;  /* 0x0004800001087983 */ /* 0x000ea40000300800 */
[----:B------:R-:W-:Y:S01]  /*66b10*/  IMAD.MOV.U32 R2, RZ, RZ, R6 ;  /* 0x000000ffff027224 */ /* 0x000fe200078e0006 */
[----:B------:R-:W2:Y:S01]  /*66b20*/  LDL.LU R9, [R1+0x484] ;  /* 0x0004840001097983 */ /* 0x000ea20000300800 */
[----:B------:R-:W2:Y:S02]  /*66b30*/  LDL.LU R10, [R1+0x488] ;  /* 0x00048800010a7983 */ /* 0x000ea40000300800 */
[----:B------:R-:W2:Y:S02]  /*66b40*/  LDL.LU R11, [R1+0x48c] ;  /* 0x00048c00010b7983 */ /* 0x000ea40000300800 */
[----:B------:R-:W3:Y:S01]  /*66b50*/  LDL.64 R20, [R1+0xa0] ;  /* 0x0000a00001147983 */ /* 0x000ee20000100a00 */
[----:B------:R-:W-:Y:S01]  /*66b60*/  STL [R1+0x22bc], R0 ;  /* 0x0022bc0001007387 */ /* 0x000fe20000100800 */
[----:B------:R-:W-:Y:S03]  /*66b70*/  STL [R1+0x22b8], R2 ;  /* 0x0022b80201007387 */ /* 0x000fe60000100800 */
[----:B------:R0:W-:Y:S04]  /*66b80*/  STL.64 [R1+0x370], R12 ;  /* 0x0003700c01007387 */ /* 0x0001e80000100a00 */
[----:B0-----:R-:W2:Y:S01]  /*66b90*/  LDL.LU.64 R12, [R1+0x2780] ;  /* 0x00278000010c7983 */ /* 0x001ea20000300a00 */
[----:B------:R-:W-:-:S02]  /*66ba0*/  IMAD.MOV.U32 R4, RZ, RZ, R17 ;  /* 0x000000ffff047224 */ /* 0x000fc400078e0011 */
[----:B------:R-:W-:Y:S02]  /*66bb0*/  IMAD.MOV.U32 R5, RZ, RZ, R16 ;  /* 0x000000ffff057224 */ /* 0x000fe400078e0010 */
[----:B------:R-:W-:Y:S02]  /*66bc0*/  IMAD.MOV.U32 R19, RZ, RZ, R15 ;  /* 0x000000ffff137224 */ /* 0x000fe400078e000f */
[----:B------:R-:W-:Y:S01]  /*66bd0*/  IMAD.MOV.U32 R18, RZ, RZ, R14 ;  /* 0x000000ffff127224 */ /* 0x000fe200078e000e */
[----:B------:R-:W-:Y:S01]  /*66be0*/  STL [R1+0x26bc], R4 ;  /* 0x0026bc0401007387 */ /* 0x000fe20000100800 */
[----:B------:R-:W-:Y:S02]  /*66bf0*/  STL [R1+0x26b8], R5 ;  /* 0x0026b80501007387 */ /* 0x000fe40000100800 */
[----:B------:R-:W-:Y:S02]  /*66c00*/  STL [R1+0x2444], R19 ;  /* 0x0024441301007387 */ /* 0x000fe40000100800 */
[----:B------:R0:W-:Y:S01]  /*66c10*/  STL [R1+0x2440], R18 ;  /* 0x0024401201007387 */ /* 0x0001e20000100800 */
[----:B------:R-:W3:Y:S01]  /*66c20*/  LDL.LU R16, [R1+0x470] ;  /* 0x0004700001107983 */ /* 0x000ee20000300800 */
[----:B------:R-:W3:Y:S03]  /*66c30*/  LDL.LU R17, [R1+0x474] ;  /* 0x0004740001117983 */ /* 0x000ee60000300800 */
[----:B0-----:R-:W3:Y:S01]  /*66c40*/  LDL.LU R18, [R1+0x478] ;  /* 0x0004780001127983 */ /* 0x001ee20000300800 */
[----:B------:R-:W3:Y:S01]  /*66c50*/  LDL.LU R19, [R1+0x47c] ;  /* 0x00047c0001137983 */ /* 0x000ee20000300800 */
[----:B--2---:R-:W-:Y:S01]  /*66c60*/  HMMA.16816.F32.BF16 R8, R24, R12, R8 ;  /* 0x0000000c1808723c */ /* 0x004fe20000041808 */
[----:B------:R-:W-:-:S02]  /*66c70*/  IMAD.MOV.U32 R7, RZ, RZ, R12 ;  /* 0x000000ffff077224 */ /* 0x000fc400078e000c */
[----:B------:R-:W-:Y:S02]  /*66c80*/  IMAD.MOV.U32 R6, RZ, RZ, R13 ;  /* 0x000000ffff067224 */ /* 0x000fe400078e000d */
[----:B------:R-:W2:Y:S11]  /*66c90*/  LDL.LU.64 R12, [R1+0x2778] ;  /* 0x00277800010c7983 */ /* 0x000eb60000300a00 */
[----:B------:R-:W-:Y:S07]  /*66ca0*/  @!UPT UIADD3 URZ, URZ, URZ, URZ ;  /* 0x0000003f3f3ff290 */ /* 0x000fee000fffe03f */
[----:B------:R0:W-:Y:S01]  /*66cb0*/  STL.64 [R1+0x368], R10 ;  /* 0x0003680a01007387 */ /* 0x0001e20000100a00 */
[----:B------:R-:W-:Y:S02]  /*66cc0*/  IMAD.MOV.U32 R0, RZ, RZ, R8 ;  /* 0x000000ffff007224 */ /* 0x000fe400078e0008 */
[----:B------:R-:W-:Y:S02]  /*66cd0*/  IMAD.MOV.U32 R2, RZ, RZ, R9 ;  /* 0x000000ffff027224 */ /* 0x000fe400078e0009 */
[----:B------:R-:W4:Y:S01]  /*66ce0*/  LDL.LU R8, [R1+0x440] ;  /* 0x0004400001087983 */ /* 0x000f220000300800 */
[----:B------:R-:W4:Y:S04]  /*66cf0*/  LDL.LU R9, [R1+0x444] ;  /* 0x0004440001097983 */ /* 0x000f280000300800 */
[----:B0-----:R-:W2:Y:S01]  /*66d00*/  LDL.LU R10, [R1+0x448] ;  /* 0x00044800010a7983 */ /* 0x001ea20000300800 */
[----:B------:R-:W2:Y:S03]  /*66d10*/  LDL.LU R11, [R1+0x44c] ;  /* 0x00044c00010b7983 */ /* 0x000ea60000300800 */
[----:B--2---:R-:W-:Y:S01]  /*66d20*/  STL.64 [R1+0x2758], R10 ;  /* 0x0027580a01007387 */ /* 0x004fe20000100a00 */
[----:B----4-:R0:W-:Y:S03]  /*66d30*/  STL.64 [R1+0x2750], R8 ;  /* 0x0027500801007387 */ /* 0x0101e60000100a00 */
[----:B0-----:R-:W2:Y:S04]  /*66d40*/  LDL.64 R8, [R1+0x80] ;  /* 0x0000800001087983 */ /* 0x001ea80000100a00 */
[----:B--2---:R0:W-:Y:S04]  /*66d50*/  STL.64 [R1+0x2768], R8 ;  /* 0x0027680801007387 */ /* 0x0041e80000100a00 */
[----:B0-----:R-:W2:Y:S01]  /*66d60*/  LDL.LU R8, [R1+0x460] ;  /* 0x0004600001087983 */ /* 0x001ea20000300800 */
[----:B------:R-:W2:Y:S02]  /*66d70*/  LDL.LU R9, [R1+0x464] ;  /* 0x0004640001097983 */ /* 0x000ea40000300800 */
[----:B------:R-:W2:Y:S02]  /*66d80*/  LDL.LU R10, [R1+0x468] ;  /* 0x00046800010a7983 */ /* 0x000ea40000300800 */
[----:B------:R-:W2:Y:S01]  /*66d90*/  LDL.LU R11, [R1+0x46c] ;  /* 0x00046c00010b7983 */ /* 0x000ea20000300800 */
[----:B------:R-:W-:Y:S01]  /*66da0*/  STL [R1+0x26c4], R6 ;  /* 0x0026c40601007387 */ /* 0x000fe20000100800 */
[----:B------:R3:W-:Y:S02]  /*66db0*/  STL [R1+0x26c0], R7 ;  /* 0x0026c00701007387 */ /* 0x0007e40000100800 */
[----:B---3--:R-:W-:Y:S01]  /*66dc0*/  HMMA.16816.F32.BF16 R4, R24, R20, R16 ;  /* 0x000000141804723c */ /* 0x008fe20000041810 */
[----:B------:R-:W-:Y:S01]  /*66dd0*/  STL [R1+0x244c], R2 ;  /* 0x00244c0201007387 */ /* 0x000fe20000100800 */
[----:B------:R-:W-:Y:S05]  /*66de0*/  STL [R1+0x2448], R0 ;  /* 0x0024480001007387 */ /* 0x000fea0000100800 */
[----:B------:R-:W-:-:S02]  /*66df0*/  IMAD.MOV.U32 R17, RZ, RZ, R20 ;  /* 0x000000ffff117224 */ /* 0x000fc400078e0014 */
[----:B------:R-:W-:Y:S11]  /*66e00*/  IMAD.MOV.U32 R18, RZ, RZ, R21 ;  /* 0x000000ffff127224 */ /* 0x000ff600078e0015 */
[----:B------:R-:W-:Y:S03]  /*66e10*/  @!UPT UIADD3 URZ, URZ, URZ, URZ ;  /* 0x0000003f3f3ff290 */ /* 0x000fe6000fffe03f */
[----:B------:R-:W-:Y:S01]  /*66e20*/  STL.64 [R1+0x350], R4 ;  /* 0x0003500401007387 */ /* 0x000fe20000100a00 */
[----:B------:R-:W-:Y:S02]  /*66e30*/  STL.64 [R1+0x358], R6 ;  /* 0x0003580601007387 */ /* 0x000fe40000100a00 */
[----:B------:R-:W3:Y:S02]  /*66e40*/  LDL.64 R20, [R1+0x50] ;  /* 0x0000500001147983 */ /* 0x000ee40000100a00 */
[----:B------:R-:W-:Y:S01]  /*66e50*/  IMAD.MOV.U32 R23, RZ, RZ, R3 ;  /* 0x000000ffff177224 */ /* 0x000fe200078e0003 */
[----:B---3--:R0:W-:Y:S04]  /*66e60*/  STL.64 [R1+0x2738], R20 ;  /* 0x0027381401007387 */ /* 0x0081e80000100a00 */
[----:B0-----:R-:W3:Y:S01]  /*66e70*/  LDL.LU R20, [R1+0x600] ;  /* 0x0006000001147983 */ /* 0x001ee20000300800 */
[----:B------:R-:W3:Y:S02]  /*66e80*/  LDL.LU R21, [R1+0x604] ;  /* 0x0006040001157983 */ /* 0x000ee40000300800 */
[----:B------:R-:W4:Y:S02]  /*66e90*/  LDL.LU R22, [R1+0x608] ;  /* 0x0006080001167983 */ /* 0x000f240000300800 */
[----:B------:R-:W2:Y:S01]  /*66ea0*/  LDL.LU R3, [R1+0x2770] ;  /* 0x0027700001037983 */ /* 0x000ea20000300800 */
[----:B----4-:R-:W-:Y:S01]  /*66eb0*/  STL.64 [R1+0x2748], R22 ;  /* 0x0027481601007387 */ /* 0x010fe20000100a00 */
[----:B---3--:R0:W-:Y:S03]  /*66ec0*/  STL.64 [R1+0x2740], R20 ;  /* 0x0027401401007387 */ /* 0x0081e60000100a00 */
[----:B0-----:R-:W3:Y:S04]  /*66ed0*/  LDL.64 R20, [R1+0x70] ;  /* 0x0000700001147983 */ /* 0x001ee80000100a00 */
[----:B---3--:R0:W-:Y:S04]  /*66ee0*/  STL.64 [R1+0x2760], R20 ;  /* 0x0027601401007387 */ /* 0x0081e80000100a00 */
[----:B0-----:R-:W3:Y:S01]  /*66ef0*/  LDL.LU R20, [R1+0x450] ;  /* 0x0004500001147983 */ /* 0x001ee20000300800 */
[----:B------:R-:W3:Y:S02]  /*66f00*/  LDL.LU R21, [R1+0x454] ;  /* 0x0004540001157983 */ /* 0x000ee40000300800 */
[----:B------:R-:W3:Y:S02]  /*66f10*/  LDL.LU R22, [R1+0x458] ;  /* 0x0004580001167983 */ /* 0x000ee40000300800 */
[----:B------:R-:W-:Y:S01]  /*66f20*/  STL [R1+0x26cc], R18 ;  /* 0x0026cc1201007387 */ /* 0x000fe20000100800 */
[----:B------:R0:W-:Y:S04]  /*66f30*/  STL [R1+0x26c8], R17 ;  /* 0x0026c81101007387 */ /* 0x0001e80000100800 */
[----:B0-----:R-:W2:Y:S02]  /*66f40*/  LDL.64 R16, [R1+0x90] ;  /* 0x0000900001107983 */ /* 0x001ea40000100a00 */
[----:B--2---:R-:W-:Y:S11]  /*66f50*/  HMMA.16816.F32.BF16 R8, R24, R16, R8 ;  /* 0x000000101808723c */ /* 0x004ff60000041808 */
[----:B------:R-:W-:Y:S11]  /*66f60*/  @!UPT UIADD3 URZ, URZ, URZ, URZ ;  /* 0x0000003f3f3ff290 */ /* 0x000ff6000fffe03f */
[----:B------:R-:W-:Y:S01]  /*66f70*/  @!UPT UIADD3 URZ, URZ, URZ, URZ ;  /* 0x0000003f3f3ff290 */ /* 0x000fe2000fffe03f */
[----:B------:R0:W-:Y:S01]  /*66f80*/  STL [R1+0x340], R8 ;  /* 0x0003400801007387 */ /* 0x0001e20000100800 */
[----:B------:R-:W-:-:S03]  /*66f90*/  IMAD.MOV.U32 R14, RZ, RZ, R9 ;  /* 0x000000ffff0e7224 */ /* 0x000fc600078e0009 */
[----:B0-----:R-:W3:Y:S01]  /*66fa0*/  LDL.LU.64 R8, [R1+0x2768] ;  /* 0x0027680001087983 */ /* 0x001ee20000300a00 */
[----:B------:R-:W-:Y:S02]  /*66fb0*/  IMAD.MOV.U32 R23, RZ, RZ, R3 ;  /* 0x000000ffff177224 */ /* 0x000fe400078e0003 */
[----:B------:R-:W-:Y:S02]  /*66fc0*/  IMAD.MOV.U32 R3, RZ, RZ, R11 ;  /* 0x000000ffff037224 */ /* 0x000fe400078e000b */
[----:B------:R-:W-:-:S03]  /*66fd0*/  IMAD.MOV.U32 R15, RZ, RZ, R10 ;  /* 0x000000ffff0f7224 */ /* 0x000fc600078e000a */
[----:B------:R-:W-:Y:S02]  /*66fe0*/  STL [R1+0x2290], R3 ;  /* 0x0022900301007387 */ /* 0x000fe40000100800 */
[----:B------:R-:W-:Y:S02]  /*66ff0*/  STL [R1+0x228c], R15 ;  /* 0x00228c0f01007387 */ /* 0x000fe40000100800 */
[----:B------:R-:W-:Y:S01]  /*67000*/  STL [R1+0x2288], R14 ;  /* 0x0022880e01007387 */ /* 0x000fe20000100800 */
[C---:B---3--:R-:W-:Y:S01]  /*67010*/  HMMA.16816.F32.BF16 R20, R24.reuse, R8, R20 ;  /* 0x000000081814723c */ /* 0x048fe20000041814 */
[----:B------:R-:W-:Y:S02]  /*67020*/  IMAD.MOV.U32 R4, RZ, RZ, R8 ;  /* 0x000000ffff047224 */ /* 0x000fe400078e0008 */
[----:B------:R-:W-:Y:S11]  /*67030*/  IMAD.MOV.U32 R19, RZ, RZ, R9 ;  /* 0x000000ffff137224 */ /* 0x000ff600078e0009 */
[----:B------:R-:W-:Y:S09]  /*67040*/  @!UPT UIADD3 URZ, URZ, URZ, URZ ;  /* 0x0000003f3f3ff290 */ /* 0x000ff2000fffe03f */
[----:B------:R0:W-:Y:S01]  /*67050*/  STL.64 [R1+0x330], R20 ;  /* 0x0003301401007387 */ /* 0x0001e20000100a00 */
[----:B------:R1:W-:Y:S03]  /*67060*/  STL.64 [R1+0x338], R22 ;  /* 0x0003381601007387 */ /* 0x0003e60000100a00 */
[----:B0-----:R-:W2:Y:S01]  /*67070*/  LDL.LU.64 R20, [R1+0x2760] ;  /* 0x0027600001147983 */ /* 0x001ea20000300a00 */
[----:B------:R-:W2:Y:S02]  /*67080*/  LDL.LU.64 R10, [R1+0x2758] ;  /* 0x00275800010a7983 */ /* 0x000ea40000300a00 */
[----:B------:R-:W2:Y:S02]  /*67090*/  LDL.LU.64 R8, [R1+0x2750] ;  /* 0x0027500001087983 */ /* 0x000ea40000300a00 */
[----:B-1----:R-:W3:Y:S01]  /*670a0*/  LDL.LU.64 R22, [R1+0x2748] ;  /* 0x0027480001167983 */ /* 0x002ee20000300a00 */
[----:B--2---:R-:W-:Y:S01]  /*670b0*/  HMMA.16816.F32.BF16 R8, R24, R20, R8 ;  /* 0x000000141808723c */ /* 0x004fe20000041808 */
[----:B------:R-:W-:-:S02]  /*670c0*/  IMAD.MOV.U32 R2, RZ, RZ, R20 ;  /* 0x000000ffff027224 */ /* 0x000fc400078e0014 */
[----:B------:R-:W-:Y:S02]  /*670d0*/  IMAD.MOV.U32 R0, RZ, RZ, R21 ;  /* 0x000000ffff007224 */ /* 0x000fe400078e0015 */
[----:B------:R-:W3:Y:S11]  /*670e0*/  LDL.LU.64 R20, [R1+0x2740] ;  /* 0x0027400001147983 */ /* 0x000ef60000300a00 */
[----:B------:R-:W-:Y:S07]  /*670f0*/  @!UPT UIADD3 URZ, URZ, URZ, URZ ;  /* 0x0000003f3f3ff290 */ /* 0x000fee000fffe03f */
[----:B------:R-:W-:Y:S01]  /*67100*/  STL [R1+0x320], R8 ;  /* 0x0003200801007387 */ /* 0x000fe20000100800 */
[----:B------:R-:W-:Y:S02]  /*67110*/  IMAD.MOV.U32 R3, RZ, RZ, R9 ;  /* 0x000000ffff037224 */ /* 0x000fe400078e0009 */
[----:B------:R-:W-:Y:S02]  /*67120*/  IMAD.MOV.U32 R15, RZ, RZ, R10 ;  /* 0x000000ffff0f7224 */ /* 0x000fe400078e000a */
[----:B------:R-:W-:Y:S02]  /*67130*/  IMAD.MOV.U32 R14, RZ, RZ, R11 ;  /* 0x000000ffff0e7224 */ /* 0x000fe400078e000b */
[----:B------:R-:W0:Y:S04]  /*67140*/  LDSM.16.MT88.4 R8, [R28+0x23000] ;  /* 0x023000001c08783b */ /* 0x000e280000004200 */
[----:B------:R-:W-:Y:S01]  /*67150*/  STL [R1+0x229c], R14 ;  /* 0x00229c0e01007387 */ /* 0x000fe20000100800 */
[----:B------:R-:W-:Y:S02]  /*67160*/  STL [R1+0x2298], R15 ;  /* 0x0022980f01007387 */ /* 0x000fe40000100800 */
[----:B------:R1:W-:Y:S02]  /*67170*/  STL.64 [R1+0x2730], R12 ;  /* 0x0027300c01007387 */ /* 0x0003e40000100a00 */
[----:B-1----:R-:W2:Y:S01]  /*67180*/  LDL.LU R12, [R1+0x4f0] ;  /* 0x0004f000010c7983 */ /* 0x002ea20000300800 */
[----:B------:R-:W2:Y:S02]  /*67190*/  LDL.LU R13, [R1+0x4f4] ;  /* 0x0004f400010d7983 */ /* 0x000ea40000300800 */
[----:B------:R-:W2:Y:S02]  /*671a0*/  LDL.LU R14, [R1+0x4f8] ;  /* 0x0004f800010e7983 */ /* 0x000ea40000300800 */
[----:B------:R-:W-:Y:S01]  /*671b0*/  STL [R1+0x2294], R3 ;  /* 0x0022940301007387 */ /* 0x000fe20000100800 */
[----:B0-----:R-:W-:Y:S01]  /*671c0*/  STL.64 [R1+0x2558], R10 ;  /* 0x0025580a01007387 */ /* 0x001fe20000100a00 */
[----:B------:R0:W-:Y:S03]  /*671d0*/  STL.64 [R1+0x2550], R8 ;  /* 0x0025500801007387 */ /* 0x0001e60000100a00 */
[----:B0-----:R-:W3:Y:S02]  /*671e0*/  LDL.64 R8, [R1+0x60] ;  /* 0x0000600001087983 */ /* 0x001ee40000100a00 */
[----:B---3--:R-:W-:Y:S11]  /*671f0*/  HMMA.16816.F32.BF16 R20, R24, R8, R20 ;  /* 0x000000081814723c */ /* 0x008ff60000041814 */
[----:B------:R-:W-:Y:S11]  /*67200*/  @!UPT UIADD3 URZ, URZ, URZ, URZ ;  /* 0x0000003f3f3ff290 */ /* 0x000ff6000fffe03f */
[----:B------:R-:W-:Y:S01]  /*67210*/  @!UPT UIADD3 URZ, URZ, URZ, URZ ;  /* 0x0000003f3f3ff290 */ /* 0x000fe2000fffe03f */
[----:B------:R0:W-:Y:S01]  /*67220*/  STL.64 [R1+0x310], R20 ;  /* 0x0003101401007387 */ /* 0x0001e20000100a00 */
[----:B------:R-:W-:Y:S03]  /*67230*/  STL.64 [R1+0x318], R22 ;  /* 0x0003181601007387 */ /* 0x000fe60000100a00 */
[----:B0-----:R-:W2:Y:S01]  /*67240*/  LDL.LU.64 R20, [R1+0x2738] ;  /* 0x0027380001147983 */ /* 0x001ea20000300a00 */
[----:B------:R-:W-:Y:S02]  /*67250*/  IMAD.MOV.U32 R15, RZ, RZ, R29 ;  /* 0x000000ffff0f7224 */ /* 0x000fe400078e001d */
[----:B------:R-:W-:Y:S02]  /*67260*/  IMAD.MOV.U32 R6, RZ, RZ, R8 ;  /* 0x000000ffff067224 */ /* 0x000fe400078e0008 */
[----:B------:R-:W-:Y:S02]  /*67270*/  IMAD.MOV.U32 R7, RZ, RZ, R9 ;  /* 0x000000ffff077224 */ /* 0x000fe400078e0009 */
[----:B------:R-:W-:-:S02]  /*67280*/  IMAD.MOV.U32 R5, RZ, RZ, R16 ;  /* 0x000000ffff057224 */ /* 0x000fc400078e0010 */
[----:B------:R-:W-:Y:S01]  /*67290*/  IMAD.MOV.U32 R16, RZ, RZ, R17 ;  /* 0x000000ffff107224 */ /* 0x000fe200078e0011 */
[----:B------:R-:W-:Y:S02]  /*672a0*/  STL.64 [R1+0x26d8], R6 ;  /* 0x0026d80601007387 */ /* 0x000fe40000100a00 */
[----:B------:R-:W-:Y:S01]  /*672b0*/  STL.64 [R1+0x26d0], R4 ;  /* 0x0026d00401007387 */ /* 0x000fe20000100a00 */
[----:B--2---:R-:W-:Y:S01]  /*672c0*/  HMMA.16816.F32.BF16 R8, R24, R20, R12 ;  /* 0x000000141808723c */ /* 0x004fe2000004180c */
[----:B------:R-:W-:Y:S02]  /*672d0*/  IMAD.MOV.U32 R18, RZ, RZ, R20 ;  /* 0x000000ffff127224 */ /* 0x000fe400078e0014 */
[----:B------:R-:W-:Y:S11]  /*672e0*/  IMAD.MOV.U32 R17, RZ, RZ, R21 ;  /* 0x000000ffff117224 */ /* 0x000ff600078e0015 */
[----:B------:R-:W-:Y:S09]  /*672f0*/  @!UPT UIADD3 URZ, URZ, URZ, URZ ;  /* 0x0000003f3f3ff290 */ /* 0x000ff2000fffe03f */
[----:B------:R-:W-:Y:S01]  /*67300*/  STL.64 [R1+0x4f0], R8 ;  /* 0x0004f00801007387 */ /* 0x000fe20000100a00 */
[----:B------:R-:W-:Y:S02]  /*67310*/  STL.64 [R1+0x26e8], R18 ;  /* 0x0026e81201007387 */ /* 0x000fe40000100a00 */
[----:B------:R0:W-:Y:S02]  /*67320*/  STL.64 [R1+0x26e0], R16 ;  /* 0x0026e01001007387 */ /* 0x0001e40000100a00 */
[----:B0-----:R-:W2:Y:S01]  /*67330*/  LDL.LU R16, [R1+0x430] ;  /* 0x0004300001107983 */ /* 0x001ea20000300800 */
[----:B------:R-:W2:Y:S02]  /*67340*/  LDL.LU R17, [R1+0x434] ;  /* 0x0004340001117983 */ /* 0x000ea40000300800 */
[----:B------:R-:W3:Y:S02]  /*67350*/  LDL.LU R18, [R1+0x438] ;  /* 0x0004380001127983 */ /* 0x000ee40000300800 */
[----:B------:R-:W3:Y:S01]  /*67360*/  LDL.LU R19, [R1+0x43c] ;  /* 0x00043c0001137983 */ /* 0x000ee20000300800 */
[----:B------:R-:W4:Y:S01]  /*67370*/  LDL.64 R12, [R1+0x40] ;  /* 0x00004000010c7983 */ /* 0x000f220000100a00 */
[----:B------:R-:W2:Y:S02]  /*67380*/  LDL.LU R20, [R1+0x5e0] ;  /* 0x0005e00001147983 */ /* 0x000ea40000300800 */
[----:B------:R-:W2:Y:S02]  /*67390*/  LDL.LU R21, [R1+0x5e4] ;  /* 0x0005e40001157983 */ /* 0x000ea40000300800 */
[----:B------:R-:W2:Y:S01]  /*673a0*/  LDL.LU R22, [R1+0x5e8] ;  /* 0x0005e80001167983 */ /* 0x000ea20000300800 */
[----:B------:R-:W2:Y:S04]  /*673b0*/  LDL.LU R23, [R1+0x5ec] ;  /* 0x0005ec0001177983 */ /* 0x000ea80000300800 */
[----:B--2---:R-:W-:Y:S01]  /*673c0*/  STL.64 [R1+0x2710], R22 ;  /* 0x0027101601007387 */ /* 0x004fe20000100a00 */
[----:B------:R0:W-:Y:S03]  /*673d0*/  STL.64 [R1+0x2708], R20 ;  /* 0x0027081401007387 */ /* 0x0001e60000100a00 */
[----:B0-----:R-:W2:Y:S04]  /*673e0*/  LDL.64 R20, [R1+0x20] ;  /* 0x0000200001147983 */ /* 0x001ea80000100a00 */
[----:B--2---:R0:W-:Y:S04]  /*673f0*/  STL.64 [R1+0x2720], R20 ;  /* 0x0027201401007387 */ /* 0x0041e80000100a00 */
[----:B0-----:R-:W2:Y:S04]  /*67400*/  LDL.64 R20, [R1+0x30] ;  /* 0x0000300001147983 */ /* 0x001ea80000100a00 */
[----:B--2---:R0:W-:Y:S04]  /*67410*/  STL.64 [R1+0x2728], R20 ;  /* 0x0027281401007387 */ /* 0x0041e80000100a00 */
[----:B0-----:R-:W4:Y:S01]  /*67420*/  LDL.LU R20, [R1+0x4e0] ;  /* 0x0004e00001147983 */ /* 0x001f220000300800 */
[----:B------:R-:W4:Y:S02]  /*67430*/  LDL.LU R21, [R1+0x4e4] ;  /* 0x0004e40001157983 */ /* 0x000f240000300800 */
[----:B------:R-:W4:Y:S02]  /*67440*/  LDL.LU R22, [R1+0x4e8] ;  /* 0x0004e80001167983 */ /* 0x000f240000300800 */
[----:B------:R-:W4:Y:S01]  /*67450*/  LDL.LU R23, [R1+0x4ec] ;  /* 0x0004ec0001177983 */ /* 0x000f220000300800 */
[----:B---3--:R-:W-:Y:S01]  /*67460*/  STL.64 [R1+0x26f8], R18 ;  /* 0x0026f81201007387 */ /* 0x008fe20000100a00 */
[----:B------:R0:W-:Y:S03]  /*67470*/  STL.64 [R1+0x26f0], R16 ;  /* 0x0026f01001007387 */ /* 0x0001e60000100a00 */
[----:B0-----:R-:W2:Y:S01]  /*67480*/  LDL.64 R16, [R1+0x10] ;  /* 0x0000100001107983 */ /* 0x001ea20000100a00 */
[----:B------:R-:W-:-:S02]  /*67490*/  IMAD.MOV.U32 R29, RZ, RZ, R10 ;  /* 0x000000ffff1d7224 */ /* 0x000fc400078e000a */
[----:B------:R-:W-:Y:S01]  /*674a0*/  IMAD.MOV.U32 R28, RZ, RZ, R11 ;  /* 0x000000ffff1c7224 */ /* 0x000fe200078e000b */
[----:B--2---:R0:W-:Y:S04]  /*674b0*/  STL.64 [R1+0x2718], R16 ;  /* 0x0027181001007387 */ /* 0x0041e80000100a00 */
        /* <DEDUP_REMOVED lines=8> */
[----:B------:R-:W2:Y:S01]  /*67540*/  LDL.LU R8, [R1+0x2e0] ;  /* 0x0002e00001087983 */ /* 0x000ea20000300800 */
[----:B------:R-:W2:Y:S02]  /*67550*/  LDL.LU R9, [R1+0x2e4] ;  /* 0x0002e40001097983 */ /* 0x000ea40000300800 */
[----:B------:R-:W2:Y:S02]  /*67560*/  LDL.LU R10, [R1+0x2e8] ;  /* 0x0002e800010a7983 */ /* 0x000ea40000300800 */
[----:B------:R-:W2:Y:S01]  /*67570*/  LDL.LU R11, [R1+0x2ec] ;  /* 0x0002ec00010b7983 */ /* 0x000ea20000300800 */
[----:B----4-:R-:W-:Y:S01]  /*67580*/  HMMA.16816.F32.BF16 R20, R24, R12, R20 ;  /* 0x0000000c1814723c */ /* 0x010fe20000041814 */
[----:B--2---:R-:W-:Y:S01]  /*67590*/  STL.64 [R1+0x2568], R10 ;  /* 0x0025680a01007387 */ /* 0x004fe20000100a00 */
[----:B------:R0:W-:Y:S03]  /*675a0*/  STL.64 [R1+0x2560], R8 ;  /* 0x0025600801007387 */ /* 0x0001e60000100a00 */
[----:B0-----:R-:W2:Y:S01]  /*675b0*/  LDL.64 R8, [R1] ;  /* 0x0000000001087983 */ /* 0x001ea20000100a00 */
[----:B------:R-:W-:Y:S02]  /*675c0*/  STL [R1+0x2454], R28 ;  /* 0x0024541c01007387 */ /* 0x000fe40000100800 */
[----:B------:R-:W-:Y:S02]  /*675d0*/  STL [R1+0x2450], R29 ;  /* 0x0024501d01007387 */ /* 0x000fe40000100800 */
[----:B------:R-:W-:-:S02]  /*675e0*/  IMAD.MOV.U32 R11, RZ, RZ, R12 ;  /* 0x000000ffff0b7224 */ /* 0x000fc400078e000c */
[----:B------:R-:W-:Y:S02]  /*675f0*/  IMAD.MOV.U32 R10, RZ, RZ, R13 ;  /* 0x000000ffff0a7224 */ /* 0x000fe400078e000d */
[----:B------:R-:W4:Y:S10]  /*67600*/  LDL.LU.64 R12, [R1+0x2730] ;  /* 0x00273000010c7983 */ /* 0x000f340000300a00 */
[----:B------:R-:W-:-:S02]  /*67610*/  IMAD.MOV.U32 R14, RZ, RZ, R21 ;  /* 0x000000ffff0e7224 */ /* 0x000fc400078e0015 */
[----:B------:R-:W-:Y:S02]  /*67620*/  IMAD.MOV.U32 R15, RZ, RZ, R22 ;  /* 0x000000ffff0f7224 */ /* 0x000fe400078e0016 */
[----:B------:R0:W-:Y:S02]  /*67630*/  STL [R1+0x4e0], R20 ;  /* 0x0004e01401007387 */ /* 0x0001e40000100800 */
[----:B0-----:R-:W2:Y:S01]  /*67640*/  LDL.LU.64 R20, [R1+0x2728] ;  /* 0x0027280001147983 */ /* 0x001ea20000300a00 */
[----:B------:R-:W-:Y:S03]  /*67650*/  STL.64 [R1+0x26a8], R14 ;  /* 0x0026a80e01007387 */ /* 0x000fe60000100a00 */
[----:B----4-:R0:W-:Y:S04]  /*67660*/  STL.64 [R1+0x26a0], R12 ;  /* 0x0026a00c01007387 */ /* 0x0101e80000100a00 */
[----:B0-----:R-:W4:Y:S01]  /*67670*/  LDL.LU R12, [R1+0x4d0] ;  /* 0x0004d000010c7983 */ /* 0x001f220000300800 */
[----:B------:R-:W4:Y:S02]  /*67680*/  LDL.LU R13, [R1+0x4d4] ;  /* 0x0004d400010d7983 */ /* 0x000f240000300800 */
[----:B------:R-:W4:Y:S02]  /*67690*/  LDL.LU R14, [R1+0x4d8] ;  /* 0x0004d800010e7983 */ /* 0x000f240000300800 */
[----:B------:R-:W4:Y:S02]  /*676a0*/  LDL.LU R15, [R1+0x4dc] ;  /* 0x0004dc00010f7983 */ /* 0x000f240000300800 */
[----:B------:R-:W-:-:S05]  /*676b0*/  IMAD.MOV.U32 R3, RZ, RZ, R23 ;  /* 0x000000ffff037224 */ /* 0x000fca00078e0017 */
[----:B------:R2:W-:Y:S02]  /*676c0*/  STL [R1+0x2458], R3 ;  /* 0x0024580301007387 */ /* 0x0005e40000100800 */
[----:B--2---:R-:W-:Y:S01]  /*676d0*/  IMAD.MOV.U32 R3, RZ, RZ, R21 ;  /* 0x000000ffff037224 */ /* 0x004fe200078e0015 */
[C---:B----4-:R-:W-:Y:S11]  /*676e0*/  HMMA.16816.F32.BF16 R12, R24.reuse, R20, R12 ;  /* 0x00000014180c723c */ /* 0x050ff6000004180c */
[----:B------:R-:W-:Y:S11]  /*676f0*/  @!UPT UIADD3 URZ, URZ, URZ, URZ ;  /* 0x0000003f3f3ff290 */ /* 0x000ff6000fffe03f */
[----:B------:R-:W-:Y:S01]  /*67700*/  @!UPT UIADD3 URZ, URZ, URZ, URZ ;  /* 0x0000003f3f3ff290 */ /* 0x000fe2000fffe03f */
[----:B------:R0:W-:Y:S01]  /*67710*/  STL.64 [R1+0x4d0], R12 ;  /* 0x0004d00c01007387 */ /* 0x0001e20000100a00 */
[----:B------:R1:W-:Y:S02]  /*67720*/  STL.64 [R1+0x4d8], R14 ;  /* 0x0004d80e01007387 */ /* 0x0003e40000100a00 */
[----:B0-----:R-:W-:Y:S02]  /*67730*/  IMAD.MOV.U32 R12, RZ, RZ, R20 ;  /* 0x000000ffff0c7224 */ /* 0x001fe400078e0014 */
[----:B------:R-:W2:Y:S02]  /*67740*/  LDL.LU.64 R20, [R1+0x2720] ;  /* 0x0027200001147983 */ /* 0x000ea40000300a00 */
[C---:B--2---:R-:W-:Y:S01]  /*67750*/  HMMA.16816.F32.BF16 R16, R24.reuse, R20, R16 ;  /* 0x000000141810723c */ /* 0x044fe20000041810 */
[----:B-1----:R-:W-:Y:S02]  /*67760*/  IMAD.MOV.U32 R14, RZ, RZ, R20 ;  /* 0x000000ffff0e7224 */ /* 0x002fe400078e0014 */
[----:B------:R-:W-:Y:S11]  /*67770*/  IMAD.MOV.U32 R13, RZ, RZ, R21 ;  /* 0x000000ffff0d7224 */ /* 0x000ff600078e0015 */
[----:B------:R-:W-:Y:S09]  /*67780*/  @!UPT UIADD3 URZ, URZ, URZ, URZ ;  /* 0x0000003f3f3ff290 */ /* 0x000ff2000fffe03f */
[----:B------:R0:W-:Y:S01]  /*67790*/  STL.64 [R1+0x4c0], R16 ;  /* 0x0004c01001007387 */ /* 0x0001e20000100a00 */
[----:B------:R-:W-:Y:S03]  /*677a0*/  STL.64 [R1+0x4c8], R18 ;  /* 0x0004c81201007387 */ /* 0x000fe60000100a00 */
[----:B0-----:R-:W2:Y:S01]  /*677b0*/  LDL.LU.64 R16, [R1+0x2718] ;  /* 0x0027180001107983 */ /* 0x001ea20000300a00 */
[----:B------:R-:W2:Y:S02]  /*677c0*/  LDL.LU.64 R22, [R1+0x2710] ;  /* 0x0027100001167983 */ /* 0x000ea40000300a00 */
[----:B------:R-:W2:Y:S02]  /*677d0*/  LDL.LU.64 R20, [R1+0x2708] ;  /* 0x0027080001147983 */ /* 0x000ea40000300a00 */
[C---:B--2---:R-:W-:Y:S01]  /*677e0*/  HMMA.16816.F32.BF16 R20, R24.reuse, R16, R20 ;  /* 0x000000101814723c */ /* 0x044fe20000041814 */
[----:B------:R-:W-:Y:S11]  /*677f0*/  IMAD.MOV.U32 R15, RZ, RZ, R17 ;  /* 0x000000ffff0f7224 */ /* 0x000ff600078e0011 */
[----:B------:R-:W-:Y:S11]  /*67800*/  @!UPT UIADD3 URZ, URZ, URZ, URZ ;  /* 0x0000003f3f3ff290 */ /* 0x000ff6000fffe03f */
[----:B------:R0:W-:Y:S01]  /*67810*/  STL.64 [R1+0x4a0], R20 ;  /* 0x0004a01401007387 */ /* 0x0001e20000100a00 */
[----:B------:R1:W-:Y:S03]  /*67820*/  STL.64 [R1+0x4a8], R22 ;  /* 0x0004a81601007387 */ /* 0x0003e60000100a00 */
[----:B0-----:R-:W3:Y:S01]  /*67830*/  LDL.LU.64 R20, [R1+0x2700] ;  /* 0x0027000001147983 */ /* 0x001ee20000300a00 */
[----:B-1----:R-:W-:Y:S02]  /*67840*/  IMAD.MOV.U32 R22, RZ, RZ, R16 ;  /* 0x000000ffff167224 */ /* 0x002fe400078e0010 */
[----:B------:R-:W2:Y:S02]  /*67850*/  LDL.LU.64 R18, [R1+0x26f8] ;  /* 0x0026f80001127983 */ /* 0x000ea40000300a00 */
[----:B------:R-:W2:Y:S02]  /*67860*/  LDL.LU.64 R16, [R1+0x26f0] ;  /* 0x0026f00001107983 */ /* 0x000ea40000300a00 */
[C---:B--2---:R-:W-:Y:S08]  /*67870*/  HMMA.16816.F32.BF16 R16, R24.reuse, R8, R16 ;  /* 0x000000081810723c */ /* 0x044ff00000041810 */
[----:B---3--:R-:W-:Y:S11]  /*67880*/  HMMA.16816.F32.BF16 R4, R24, R20, R4 ;  /* 0x000000141804723c */ /* 0x008ff60000041804 */
[----:B------:R-:W-:Y:S04]  /*67890*/  @!UPT UIADD3 URZ, URZ, URZ, URZ ;  /* 0x0000003f3f3ff290 */ /* 0x000fe8000fffe03f */
[----:B------:R-:W-:Y:S01]  /*678a0*/  STL.64 [R1+0x490], R16 ;  /* 0x0004901001007387 */ /* 0x000fe20000100a00 */
[----:B------:R0:W-:Y:S03]  /*678b0*/  STL.64 [R1+0x498], R18 ;  /* 0x0004981201007387 */ /* 0x0001e60000100a00 */
[----:B0-----:R-:W2:Y:S01]  /*678c0*/  LDL.LU.64 R18, [R1+0x26e8] ;  /* 0x0026e80001127983 */ /* 0x001ea20000300a00 */
[----:B------:R-:W3:Y:S02]  /*678d0*/  LDL.LU.64 R16, [R1+0x26e0] ;  /* 0x0026e00001107983 */ /* 0x000ee40000300a00 */
[----:B------:R0:W-:Y:S02]  /*678e0*/  STL.64 [R1+0x2578], R8 ;  /* 0x0025780801007387 */ /* 0x0001e40000100a00 */
[----:B0-----:R-:W-:Y:S02]  /*678f0*/  IMAD.MOV.U32 R8, RZ, RZ, R22 ;  /* 0x000000ffff087224 */ /* 0x001fe400078e0016 */
[----:B------:R-:W-:-:S05]  /*67900*/  IMAD.MOV.U32 R9, RZ, RZ, R15 ;  /* 0x000000ffff097224 */ /* 0x000fca00078e000f */
[----:B------:R0:W-:Y:S01]  /*67910*/  STL.64 [R1+0x2590], R8 ;  /* 0x0025900801007387 */ /* 0x0001e20000100a00 */
[----:B------:R-:W-:Y:S02]  /*67920*/  STL.64 [R1+0x480], R4 ;  /* 0x0004800401007387 */ /* 0x000fe40000100a00 */
[----:B------:R1:W-:Y:S02]  /*67930*/  STL.64 [R1+0x488], R6 ;  /* 0x0004880601007387 */ /* 0x0003e40000100a00 */
[----:B0-----:R-:W-:Y:S02]  /*67940*/  IMAD.MOV.U32 R8, RZ, RZ, R14 ;  /* 0x000000ffff087224 */ /* 0x001fe400078e000e */
[----:B------:R-:W-:Y:S01]  /*67950*/  IMAD.MOV.U32 R9, RZ, RZ, R13 ;  /* 0x000000ffff097224 */ /* 0x000fe200078e000d */
[----:B-1----:R-:W4:Y:S01]  /*67960*/  LDL.LU.64 R6, [R1+0x26d8] ;  /* 0x0026d80001067983 */ /* 0x002f220000300a00 */
[----:B------:R-:W2:Y:S03]  /*67970*/  LDL.LU.64 R4, [R1+0x26d0] ;  /* 0x0026d00001047983 */ /* 0x000ea60000300a00 */
[----:B------:R-:W-:Y:S01]  /*67980*/  STL.64 [R1+0x25a8], R8 ;  /* 0x0025a80801007387 */ /* 0x000fe20000100a00 */
[----:B------:R0:W-:Y:S03]  /*67990*/  STL.64 [R1+0x2570], R20 ;  /* 0x0025701401007387 */ /* 0x0001e60000100a00 */
[----:B0-----:R-:W2:Y:S01]  /*679a0*/  LDL.LU R20, [R1+0x2f0] ;  /* 0x0002f00001147983 */ /* 0x001ea20000300800 */
[----:B------:R-:W2:Y:S02]  /*679b0*/  LDL.LU R21, [R1+0x2f4] ;  /* 0x0002f40001157983 */ /* 0x000ea40000300800 */
[----:B------:R-:W2:Y:S02]  /*679c0*/  LDL.LU R22, [R1+0x2f8] ;  /* 0x0002f80001167983 */ /* 0x000ea40000300800 */
[----:B------:R-:W2:Y:S02]  /*679d0*/  LDL.LU R23, [R1+0x2fc] ;  /* 0x0002fc0001177983 */ /* 0x000ea40000300800 */
[----:B------:R-:W-:-:S02]  /*679e0*/  IMAD.MOV.U32 R8, RZ, RZ, R12 ;  /* 0x000000ffff087224 */ /* 0x000fc400078e000c */
[----:B------:R-:W-:-:S05]  /*679f0*/  IMAD.MOV.U32 R9, RZ, RZ, R3 ;  /* 0x000000ffff097224 */ /* 0x000fca00078e0003 */
[----:B------:R0:W-:Y:S02]  /*67a00*/  STL.64 [R1+0x25c0], R8 ;  /* 0x0025c00801007387 */ /* 0x0001e40000100a00 */
[----:B0-----:R-:W-:Y:S02]  /*67a10*/  IMAD.MOV.U32 R8, RZ, RZ, R11 ;  /* 0x000000ffff087224 */ /* 0x001fe400078e000b */
        /* <DEDUP_REMOVED lines=9> */
[----:B---3--:R-:W-:Y:S01]  /*67ab0*/  IMAD.MOV.U32 R9, RZ, RZ, R17 ;  /* 0x000000ffff097224 */ /* 0x008fe200078e0011 */
[----:B------:R-:W3:Y:S01]  /*67ac0*/  LDL.LU R18, [R1+0x26cc] ;  /* 0x0026cc0001127983 */ /* 0x000ee20000300800 */
[----:B------:R-:W3:Y:S03]  /*67ad0*/  LDL.LU R17, [R1+0x26c8] ;  /* 0x0026c80001117983 */ /* 0x000ee60000300800 */
[----:B------:R4:W-:Y:S02]  /*67ae0*/  STL.64 [R1+0x25f0], R8 ;  /* 0x0025f00801007387 */ /* 0x0009e40000100a00 */
[----:B----4-:R-:W-:Y:S02]  /*67af0*/  IMAD.MOV.U32 R8, RZ, RZ, R6 ;  /* 0x000000ffff087224 */ /* 0x010fe400078e0006 */
[----:B------:R-:W-:Y:S01]  /*67b00*/  IMAD.MOV.U32 R9, RZ, RZ, R7 ;  /* 0x000000ffff097224 */ /* 0x000fe200078e0007 */
        /* <DEDUP_REMOVED lines=9> */
[----:B0-----:R-:W2:Y:S01]  /*67ba0*/  LDL.LU R8, [R1+0x290] ;  /* 0x0002900001087983 */ /* 0x001ea20000300800 */
[----:B------:R-:W2:Y:S02]  /*67bb0*/  LDL.LU R9, [R1+0x294] ;  /* 0x0002940001097983 */ /* 0x000ea40000300800 */
[----:B------:R-:W2:Y:S02]  /*67bc0*/  LDL.LU R10, [R1+0x298] ;  /* 0x00029800010a7983 */ /* 0x000ea40000300800 */
[----:B------:R-:W2:Y:S02]  /*67bd0*/  LDL.LU R11, [R1+0x29c] ;  /* 0x00029c00010b7983 */ /* 0x000ea40000300800 */
[----:B--2---:R-:W-:Y:S01]  /*67be0*/  STL.64 [R1+0x2618], R10 ;  /* 0x0026180a01007387 */ /* 0x004fe20000100a00 */
[----:B------:R0:W-:Y:S02]  /*67bf0*/  STL.64 [R1+0x2610], R8 ;  /* 0x0026100801007387 */ /* 0x0001e40000100a00 */
[----:B0-----:R-:W-:-:S02]  /*67c00*/  IMAD.MOV.U32 R8, RZ, RZ, R4 ;  /* 0x000000ffff087224 */ /* 0x001fc400078e0004 */
[----:B------:R-:W-:Y:S01]  /*67c10*/  IMAD.MOV.U32 R9, RZ, RZ, R19 ;  /* 0x000000ffff097224 */ /* 0x000fe200078e0013 */
[----:B------:R-:W2:Y:S04]  /*67c20*/  LDL.LU R4, [R1+0x26bc] ;  /* 0x0026bc0001047983 */ /* 0x000ea80000300800 */
[----:B------:R-:W-:Y:S01]  /*67c30*/  STL.64 [R1+0x2630], R8 ;  /* 0x0026300801007387 */ /* 0x000fe20000100a00 */
[----:B------:R-:W2:Y:S02]  /*67c40*/  LDL R19, [R1+0x1bc0] ;  /* 0x001bc00001137983 */ /* 0x000ea40000100800 */
[----:B----4-:R-:W-:Y:S02]  /*67c50*/  STL.64 [R1+0x25b8], R22 ;  /* 0x0025b81601007387 */ /* 0x010fe40000100a00 */
[----:B------:R0:W-:Y:S02]  /*67c60*/  STL.64 [R1+0x25b0], R20 ;  /* 0x0025b01401007387 */ /* 0x0001e40000100a00 */
[----:B0-----:R-:W4:Y:S01]  /*67c70*/  LDL.LU R20, [R1+0x3d0] ;  /* 0x0003d00001147983 */ /* 0x001f220000300800 */
[----:B------:R-:W4:Y:S02]  /*67c80*/  LDL.LU R21, [R1+0x3d4] ;  /* 0x0003d40001157983 */ /* 0x000f240000300800 */
        /* <DEDUP_REMOVED lines=8> */
[----:B----4-:R0:W-:Y:S03]  /*67d10*/  STL.64 [R1+0x25c8], R20 ;  /* 0x0025c81401007387 */ /* 0x0101e60000100a00 */
[----:B0-----:R-:W2:Y:S01]  /*67d20*/  LDL.LU R20, [R1+0x3e0] ;  /* 0x0003e00001147983 */ /* 0x001ea20000300800 */
[----:B------:R-:W2:Y:S02]  /*67d30*/  LDL.LU R21, [R1+0x3e4] ;  /* 0x0003e40001157983 */ /* 0x000ea40000300800 */
[----:B------:R-:W4:Y:S02]  /*67d40*/  LDL.LU R22, [R1+0x3e8] ;  /* 0x0003e80001167983 */ /* 0x000f240000300800 */
[----:B------:R-:W4:Y:S02]  /*67d50*/  LDL.LU R23, [R1+0x3ec] ;  /* 0x0003ec0001177983 */ /* 0x000f240000300800 */
[----:B---3--:R-:W-:-:S02]  /*67d60*/  IMAD.MOV.U32 R8, RZ, RZ, R17 ;  /* 0x000000ffff087224 */ /* 0x008fc400078e0011 */
[----:B------:R-:W-:Y:S01]  /*67d70*/  IMAD.MOV.U32 R9, RZ, RZ, R18 ;  /* 0x000000ffff097224 */ /* 0x000fe200078e0012 */
[----:B------:R-:W3:Y:S04]  /*67d80*/  LDL.LU R17, [R1+0x26b0] ;  /* 0x0026b00001117983 */ /* 0x000ee80000300800 */
[----:B------:R0:W-:Y:S02]  /*67d90*/  STL.64 [R1+0x2660], R8 ;  /* 0x0026600801007387 */ /* 0x0001e40000100a00 */
[----:B0-----:R-:W-:Y:S02]  /*67da0*/  IMAD.MOV.U32 R8, RZ, RZ, R7 ;  /* 0x000000ffff087224 */ /* 0x001fe400078e0007 */
        /* <DEDUP_REMOVED lines=14> */
[----:B------:R-:W4:Y:S02]  /*67e90*/  LDL.LU R22, [R1+0x408] ;  /* 0x0004080001167983 */ /* 0x000f240000300800 */
[----:B------:R-:W4:Y:S01]  /*67ea0*/  LDL.LU R23, [R1+0x40c] ;  /* 0x00040c0001177983 */ /* 0x000f220000300800 */
[----:B------:R-:W2:Y:S01]  /*67eb0*/  LDL.LU R4, [R1+0x3c0] ;  /* 0x0003c00001047983 */ /* 0x000ea20000300800 */
[----:B------:R-:W3:Y:S02]  /*67ec0*/  LDL.LU R5, [R1+0x3c4] ;  /* 0x0003c40001057983 */ /* 0x000ee40000300800 */
[----:B------:R-:W3:Y:S02]  /*67ed0*/  LDL.LU R6, [R1+0x3c8] ;  /* 0x0003c80001067983 */ /* 0x000ee40000300800 */
[----:B------:R-:W3:Y:S01]  /*67ee0*/  LDL.LU R7, [R1+0x3cc] ;  /* 0x0003cc0001077983 */ /* 0x000ee20000300800 */
[----:B------:R-:W3:Y:S01]  /*67ef0*/  LDL.LU R12, [R1+0x410] ;  /* 0x00041000010c7983 */ /* 0x000ee20000300800 */
[----:B------:R-:W3:Y:S02]  /*67f00*/  LDL.LU R13, [R1+0x414] ;  /* 0x00041400010d7983 */ /* 0x000ee40000300800 */
[----:B------:R-:W3:Y:S02]  /*67f10*/  LDL.LU R14, [R1+0x418] ;  /* 0x00041800010e7983 */ /* 0x000ee40000300800 */
[----:B------:R-:W3:Y:S01]  /*67f20*/  LDL.LU R15, [R1+0x41c] ;  /* 0x00041c00010f7983 */ /* 0x000ee20000300800 */
        /* <DEDUP_REMOVED lines=18> */
[C---:B---3--:R-:W-:Y:S01]  /*68050*/  HMMA.16816.F32.BF16 R12, R24.reuse, R16, R12 ;  /* 0x00000010180c723c */ /* 0x048fe2000004180c */
[----:B----4-:R-:W-:Y:S01]  /*68060*/  STL.64 [R1+0x2670], R22 ;  /* 0x0026701601007387 */ /* 0x010fe20000100a00 */
[----:B--2---:R0:W-:Y:S03]  /*68070*/  STL.64 [R1+0x2668], R20 ;  /* 0x0026681401007387 */ /* 0x0041e60000100a00 */
        /* <DEDUP_REMOVED lines=10> */
[----:B------:R-:W-:Y:S01]  /*68120*/  STL.64 [R1+0x470], R12 ;  /* 0x0004700c01007387 */ /* 0x000fe20000100a00 */
[----:B------:R0:W-:Y:S03]  /*68130*/  STL.64 [R1+0x478], R14 ;  /* 0x0004780e01007387 */ /* 0x0001e60000100a00 */
[----:B0-----:R-:W3:Y:S01]  /*68140*/  LDL.LU.64 R14, [R1+0x26a8] ;  /* 0x0026a800010e7983 */ /* 0x001ee20000300a00 */
[----:B------:R-:W4:Y:S02]  /*68150*/  LDL.LU.64 R12, [R1+0x26a0] ;  /* 0x0026a000010c7983 */ /* 0x000f240000300a00 */
[----:B----4-:R-:W-:Y:S01]  /*68160*/  HMMA.16816.F32.BF16 R24, R24, R12, R4 ;  /* 0x0000000c1818723c */ /* 0x010fe20000041804 */
[----:B------:R-:W2:Y:S01]  /*68170*/  LDL.LU.64 R6, [R1+0x2698] ;  /* 0x0026980001067983 */ /* 0x000ea20000300a00 */
[----:B------:R-:W2:Y:S11]  /*68180*/  LDL.LU.64 R4, [R1+0x2690] ;  /* 0x0026900001047983 */ /* 0x000eb60000300a00 */
[----:B------:R-:W-:Y:S10]  /*68190*/  @!UPT UIADD3 URZ, URZ, URZ, URZ ;  /* 0x0000003f3f3ff290 */ /* 0x000ff4000fffe03f */
[----:B------:R-:W-:Y:S01]  /*681a0*/  STL.64 [R1+0x300], R24 ;  /* 0x0003001801007387 */ /* 0x000fe20000100a00 */
[----:B------:R-:W-:Y:S01]  /*681b0*/  STL.64 [R1+0x308], R26 ;  /* 0x0003081a01007387 */ /* 0x000fe20000100a00 */
        /* <DEDUP_REMOVED lines=28> */
[----:B--2---:R-:W-:Y:S02]  /*68380*/  HMMA.16816.F32.BF16 R8, R4, R8, R20 ;  /* 0x000000080408723c */ /* 0x004fe40000041814 */
[----:B------:R-:W2:Y:S01]  /*68390*/  LDL.LU.64 R22, [R1+0x2628] ;  /* 0x0026280001167983 */ /* 0x000ea20000300a00 */
[----:B------:R-:W2:Y:S11]  /*683a0*/  LDL.LU.64 R20, [R1+0x2620] ;  /* 0x0026200001147983 */ /* 0x000eb60000300a00 */
[----:B------:R-:W-:Y:S09]  /*683b0*/  @!UPT UIADD3 URZ, URZ, URZ, URZ ;  /* 0x0000003f3f3ff290 */ /* 0x000ff2000fffe03f */
[----:B------:R-:W-:Y:S01]  /*683c0*/  STL.64 [R1+0x420], R8 ;  /* 0x0004200801007387 */ /* 0x000fe20000100a00 */
[----:B------:R0:W-:Y:S03]  /*683d0*/  STL.64 [R1+0x428], R10 ;  /* 0x0004280a01007387 */ /* 0x0001e60000100a00 */
[----:B0-----:R-:W4:Y:S01]  /*683e0*/  LDL.LU.64 R10, [R1+0x2618] ;  /* 0x00261800010a7983 */ /* 0x001f220000300a00 */
[----:B------:R-:W4:Y:S02]  /*683f0*/  LDL.LU.64 R8, [R1+0x2610] ;  /* 0x0026100001087983 */ /* 0x000f240000300a00 */
[----:B------:R-:W-:Y:S02]  /*68400*/  IMAD.MOV.U32 R24, RZ, RZ, R2 ;  /* 0x000000ffff187224 */ /* 0x000fe400078e0002 */
[----:B------:R-:W-:-:S07]  /*68410*/  IMAD.MOV.U32 R25, RZ, RZ, R0 ;  /* 0x000000ffff197224 */ /* 0x000fce00078e0000 */
[C---:B----4-:R-:W-:Y:S01]  /*68420*/  HMMA.16816.F32.BF16 R24, R4.reuse, R24, R8 ;  /* 0x000000180418723c */ /* 0x050fe20000041808 */
[----:B------:R-:W2:Y:S11]  /*68430*/  LDL.LU.64 R8, [R1+0x2608] ;  /* 0x0026080001087983 */ /* 0x000eb60000300a00 */
[----:B------:R-:W-:Y:S11]  /*68440*/  @!UPT UIADD3 URZ, URZ, URZ, URZ ;  /* 0x0000003f3f3ff290 */ /* 0x000ff6000fffe03f */
[----:B------:R-:W-:Y:S01]  /*68450*/  STL.64 [R1+0x410], R24 ;  /* 0x0004101801007387 */ /* 0x000fe20000100a00 */
[----:B------:R-:W-:Y:S02]  /*68460*/  STL.64 [R1+0x418], R26 ;  /* 0x0004181a01007387 */ /* 0x000fe40000100a00 */
[----:B------:R-:W0:Y:S02]  /*68470*/  LDSM.16.MT88.4 R24, [R19+0x23000] ;  /* 0x023000001318783b */ /* 0x000e240000004200 */
[----:B0-----:R-:W-:Y:S02]  /*68480*/  STL.64 [R1+0x2428], R26 ;  /* 0x0024281a01007387 */ /* 0x001fe40000100a00 */
[----:B------:R0:W-:Y:S02]  /*68490*/  STL.64 [R1+0x2420], R24 ;  /* 0x0024201801007387 */ /* 0x0001e40000100a00 */
[----:B0-----:R-:W4:Y:S01]  /*684a0*/  LDL.LU R24, [R1+0x2d0] ;  /* 0x0002d00001187983 */ /* 0x001f220000300800 */
[----:B------:R-:W4:Y:S02]  /*684b0*/  LDL.LU R25, [R1+0x2d4] ;  /* 0x0002d40001197983 */ /* 0x000f240000300800 */
[----:B------:R-:W4:Y:S02]  /*684c0*/  LDL.LU R26, [R1+0x2d8] ;  /* 0x0002d800011a7983 */ /* 0x000f240000300800 */
[----:B------:R-:W4:Y:S01]  /*684d0*/  LDL.LU R27, [R1+0x2dc] ;  /* 0x0002dc00011b7983 */ /* 0x000f220000300800 */
        /* <DEDUP_REMOVED lines=43> */
[----:B------:R-:W-:Y:S11]  /*68790*/  IMAD.MOV.U32 R3, RZ, RZ, R9 ;  /* 0x000000ffff037224 */ /* 0x000ff600078e0009 */
[----:B------:R-:W-:Y:S11]  /*687a0*/  @!UPT UIADD3 URZ, URZ, URZ, URZ ;  /* 0x0000003f3f3ff290 */ /* 0x000ff6000fffe03f */
[----:B------:R0:W-:Y:S01]  /*687b0*/  STL.64 [R1+0x3a0], R20 ;  /* 0x0003a01401007387 */ /* 0x0001e20000100a00 */
[----:B------:R-:W-:Y:S03]  /*687c0*/  STL.64 [R1+0x3a8], R22 ;  /* 0x0003a81601007387 */ /* 0x000fe60000100a00 */
[----:B0-----:R-:W2:Y:S01]  /*687d0*/  LDL.LU.64 R20, [R1+0x2570] ;  /* 0x0025700001147983 */ /* 0x001ea20000300a00 */
[----:B------:R-:W2:Y:S02]  /*687e0*/  LDL.LU.64 R10, [R1+0x2568] ;  /* 0x00256800010a7983 */ /* 0x000ea40000300a00 */
[----:B------:R-:W2:Y:S01]  /*687f0*/  LDL.LU.64 R8, [R1+0x2560] ;  /* 0x0025600001087983 */ /* 0x000ea20000300a00 */
[C---:B----4-:R-:W-:Y:S08]  /*68800*/  HMMA.16816.F32.BF16 R24, R4.reuse, R16, R24 ;  /* 0x000000100418723c */ /* 0x050ff00000041818 */
        /* <DEDUP_REMOVED lines=8> */
[----:B0-----:R-:W4:Y:S01]  /*68890*/  LDL.LU R20, [R1+0x280] ;  /* 0x0002800001147983 */ /* 0x001f220000300800 */
[----:B------:R-:W4:Y:S02]  /*688a0*/  LDL.LU R21, [R1+0x284] ;  /* 0x0002840001157983 */ /* 0x000f240000300800 */
[----:B------:R-:W4:Y:S02]  /*688b0*/  LDL.LU R22, [R1+0x288] ;  /* 0x0002880001167983 */ /* 0x000f240000300800 */
[----:B------:R-:W4:Y:S01]  /*688c0*/  LDL.LU R23, [R1+0x28c] ;  /* 0x00028c0001177983 */ /* 0x000f220000300800 */
[----:B------:R0:W-:Y:S01]  /*688d0*/  STL [R1+0x2460], R16 ;  /* 0x0024601001007387 */ /* 0x0001e20000100800 */
[----:B------:R1:W-:Y:S02]  /*688e0*/  STL [R1+0x245c], R17 ;  /* 0x00245c1101007387 */ /* 0x0003e40000100800 */
[----:B------:R3:W-:Y:S02]  /*688f0*/  STL.64 [R1+0x380], R24 ;  /* 0x0003801801007387 */ /* 0x0007e40000100a00 */
[----:B------:R3:W-:Y:S01]  /*68900*/  STL.64 [R1+0x388], R26 ;  /* 0x0003881a01007387 */ /* 0x0007e20000100a00 */
[----:B0-----:R-:W2:Y:S01]  /*68910*/  LDL.LU R16, [R1+0x230] ;  /* 0x0002300001107983 */ /* 0x001ea20000300800 */
[----:B-1----:R-:W2:Y:S02]  /*68920*/  LDL.LU R17, [R1+0x234] ;  /* 0x0002340001117983 */ /* 0x002ea40000300800 */
[----:B------:R-:W2:Y:S02]  /*68930*/  LDL.LU R18, [R1+0x238] ;  /* 0x0002380001127983 */ /* 0x000ea40000300800 */
[----:B------:R-:W2:Y:S01]  /*68940*/  LDL.LU R19, [R1+0x23c] ;  /* 0x00023c0001137983 */ /* 0x000ea20000300800 */
[----:B---3--:R-:W3:Y:S01]  /*68950*/  LDL.LU R24, [R1+0x250] ;  /* 0x0002500001187983 */ /* 0x008ee20000300800 */
[----:B------:R-:W3:Y:S02]  /*68960*/  LDL.LU R25, [R1+0x254] ;  /* 0x0002540001197983 */ /* 0x000ee40000300800 */
[----:B------:R-:W2:Y:S02]  /*68970*/  LDL.LU R26, [R1+0x258] ;  /* 0x00025800011a7983 */ /* 0x000ea40000300800 */
[----:B------:R-:W2:Y:S02]  /*68980*/  LDL.LU R27, [R1+0x25c] ;  /* 0x00025c00011b7983 */ /* 0x000ea40000300800 */
[----:B--2---:R-:W-:Y:S01]  /*68990*/  STL.64 [R1+0x2540], R26 ;  /* 0x0025401a01007387 */ /* 0x004fe20000100a00 */
[----:B---3--:R0:W-:Y:S03]  /*689a0*/  STL.64 [R1+0x2538], R24 ;  /* 0x0025381801007387 */ /* 0x0081e60000100a00 */
[----:B0-----:R-:W2:Y:S04]  /*689b0*/  LDL.LU.64 R24, [R1+0xb0] ;  /* 0x0000b00001187983 */ /* 0x001ea80000300a00 */
[----:B--2---:R0:W-:Y:S04]  /*689c0*/  STL.64 [R1+0x2548], R24 ;  /* 0x0025481801007387 */ /* 0x0041e80000100a00 */
[----:B0-----:R-:W2:Y:S01]  /*689d0*/  LDL.LU.64 R24, [R1+0xc0] ;  /* 0x0000c00001187983 */ /* 0x001ea20000300a00 */
[----:B------:R-:W-:Y:S02]  /*689e0*/  STL.64 [R1+0x2520], R18 ;  /* 0x0025201201007387 */ /* 0x000fe40000100a00 */
[----:B------:R0:W-:Y:S02]  /*689f0*/  STL.64 [R1+0x2518], R16 ;  /* 0x0025181001007387 */ /* 0x0001e40000100a00 */
[----:B0-----:R-:W3:Y:S01]  /*68a00*/  LDL.LU.64 R16, [R1+0x90] ;  /* 0x0000900001107983 */ /* 0x001ee20000300a00 */
[----:B----4-:R-:W-:Y:S03]  /*68a10*/  HMMA.16816.F32.BF16 R20, R4, R12, R20 ;  /* 0x0000000c0414723c */ /* 0x010fe60000041814 */
[----:B---3--:R0:W-:Y:S04]  /*68a20*/  STL.64 [R1+0x2530], R16 ;  /* 0x0025301001007387 */ /* 0x0081e80000100a00 */
[----:B0-----:R-:W3:Y:S01]  /*68a30*/  LDL.LU.64 R16, [R1+0xa0] ;  /* 0x0000a00001107983 */ /* 0x001ee20000300a00 */
[----:B------:R-:W4:Y:S03]  /*68a40*/  LDL.LU.64 R4, [R1+0x60] ;  /* 0x0000600001047983 */ /* 0x000f260000300a00 */
[----:B----4-:R0:W-:Y:S11]  /*68a50*/  STL.64 [R1+0x2510], R4 ;  /* 0x0025100401007387 */ /* 0x0101f60000100a00 */
[----:B------:R-:W-:Y:S01]  /*68a60*/  @!UPT UIADD3 URZ, URZ, URZ, URZ ;  /* 0x0000003f3f3ff290 */ /* 0x000fe2000fffe03f */
[----:B------:R-:W-:Y:S02]  /*68a70*/  STL.64 [R1+0x2f0], R20 ;  /* 0x0002f01401007387 */ /* 0x000fe40000100a00 */
[----:B------:R-:W-:Y:S01]  /*68a80*/  STL.64 [R1+0x2f8], R22 ;  /* 0x0002f81601007387 */ /* 0x000fe20000100a00 */
[----:B0-----:R-:W4:Y:S04]  /*68a90*/  LDL.LU.64 R4, [R1+0x80] ;  /* 0x0000800001047983 */ /* 0x001f280000300a00 */
[----:B----4-:R0:W-:Y:S04]  /*68aa0*/  STL.64 [R1+0x2528], R4 ;  /* 0x0025280401007387 */ /* 0x0101e80000100a00 */
[----:B0-----:R-:W4:Y:S01]  /*68ab0*/  LDL.LU R4, [R1+0x240] ;  /* 0x0002400001047983 */ /* 0x001f220000300800 */
[----:B------:R-:W4:Y:S02]  /*68ac0*/  LDL.LU R5, [R1+0x244] ;  /* 0x0002440001057983 */ /* 0x000f240000300800 */
[----:B------:R-:W4:Y:S02]  /*68ad0*/  LDL.LU R6, [R1+0x248] ;  /* 0x0002480001067983 */ /* 0x000f240000300800 */
[----:B------:R-:W4:Y:S01]  /*68ae0*/  LDL.LU R7, [R1+0x24c] ;  /* 0x00024c0001077983 */ /* 0x000f220000300800 */
[----:B------:R-:W2:Y:S01]  /*68af0*/  LDL R22, [R1+0x694] ;  /* 0x0006940001167983 */ /* 0x000ea20000100800 */
[----:B------:R-:W-:Y:S02]  /*68b00*/  STL.64 [R1+0x2438], R14 ;  /* 0x0024380e01007387 */ /* 0x000fe40000100a00 */
[----:B------:R0:W-:Y:S02]  /*68b10*/  STL.64 [R1+0x2430], R12 ;  /* 0x0024300c01007387 */ /* 0x0001e40000100a00 */
        /* <DEDUP_REMOVED lines=23> */
[----:B------:R-:W3:Y:S02]  /*68c90*/  LDL.LU.64 R26, [R1+0x2540] ;  /* 0x00254000011a7983 */ /* 0x000ee40000300a00 */
[----:B0-----:R-:W-:Y:S02]  /*68ca0*/  IMAD.MOV.U32 R15, RZ, RZ, R24 ;  /* 0x000000ffff0f7224 */ /* 0x001fe400078e0018 */
[----:B------:R-:W-:Y:S02]  /*68cb0*/  IMAD.MOV.U32 R14, RZ, RZ, R25 ;  /* 0x000000ffff0e7224 */ /* 0x000fe400078e0019 */
[----:B------:R-:W3:Y:S01]  /*68cc0*/  LDL.LU.64 R24, [R1+0x2538] ;  /* 0x0025380001187983 */ /* 0x000ee20000300a00 */
[----:B------:R-:W-:Y:S02]  /*68cd0*/  STL [R1+0x2484], R15 ;  /* 0x0024840f01007387 */ /* 0x000fe40000100800 */
[----:B------:R0:W-:Y:S02]  /*68ce0*/  STL [R1+0x24d8], R14 ;  /* 0x0024d80e01007387 */ /* 0x0001e40000100800 */
[----:B------:R-:W2:Y:S01]  /*68cf0*/  LDL.LU R12, [R1+0x210] ;  /* 0x00021000010c7983 */ /* 0x000ea20000300800 */
[----:B------:R-:W2:Y:S04]  /*68d00*/  LDL.LU R13, [R1+0x214] ;  /* 0x00021400010d7983 */ /* 0x000ea80000300800 */
[----:B0-----:R-:W2:Y:S01]  /*68d10*/  LDL.LU R14, [R1+0x218] ;  /* 0x00021800010e7983 */ /* 0x001ea20000300800 */
[----:B------:R-:W2:Y:S01]  /*68d20*/  LDL.LU R15, [R1+0x21c] ;  /* 0x00021c00010f7983 */ /* 0x000ea20000300800 */
[C---:B---3--:R-:W-:Y:S11]  /*68d30*/  HMMA.16816.F32.BF16 R24, R8.reuse, R16, R24 ;  /* 0x000000100818723c */ /* 0x048ff60000041818 */
        /* <DEDUP_REMOVED lines=12> */
[----:B------:R-:W-:Y:S03]  /*68e00*/  STL.64 [R1+0x2b8], R6 ;  /* 0x0002b80601007387 */ /* 0x000fe60000100a00 */
[----:B0-----:R-:W3:Y:S01]  /*68e10*/  LDL.LU.64 R4, [R1+0x2528] ;  /* 0x0025280001047983 */ /* 0x001ee20000300a00 */
[----:B------:R-:W3:Y:S02]  /*68e20*/  LDL.LU.64 R18, [R1+0x2520] ;  /* 0x0025200001127983 */ /* 0x000ee40000300a00 */
[----:B------:R-:W3:Y:S02]  /*68e30*/  LDL.LU.64 R16, [R1+0x2518] ;  /* 0x0025180001107983 */ /* 0x000ee40000300a00 */
[----:B------:R-:W-:Y:S01]  /*68e40*/  STL.64 [R1+0x2470], R26 ;  /* 0x0024701a01007387 */ /* 0x000fe20000100a00 */
[----:B------:R0:W-:Y:S04]  /*68e50*/  STL.64 [R1+0x2468], R24 ;  /* 0x0024681801007387 */ /* 0x0001e80000100a00 */
[----:B0-----:R-:W4:Y:S01]  /*68e60*/  LDL.LU.64 R24, [R1+0x70] ;  /* 0x0000700001187983 */ /* 0x001f220000300a00 */
[----:B---3--:R-:W-:Y:S11]  /*68e70*/  HMMA.16816.F32.BF16 R16, R8, R4, R16 ;  /* 0x000000040810723c */ /* 0x008ff60000041810 */
[----:B------:R-:W-:Y:S11]  /*68e80*/  @!UPT UIADD3 URZ, URZ, URZ, URZ ;  /* 0x0000003f3f3ff290 */ /* 0x000ff6000fffe03f */
[----:B------:R-:W-:Y:S01]  /*68e90*/  @!UPT UIADD3 URZ, URZ, URZ, URZ ;  /* 0x0000003f3f3ff290 */ /* 0x000fe2000fffe03f */
[----:B------:R-:W-:Y:S01]  /*68ea0*/  STL.64 [R1+0x2a0], R16 ;  /* 0x0002a01001007387 */ /* 0x000fe20000100a00 */
[----:B------:R0:W-:Y:S02]  /*68eb0*/  STL.64 [R1+0x2a8], R18 ;  /* 0x0002a81201007387 */ /* 0x0001e40000100a00 */
[----:B0-----:R-:W-:Y:S02]  /*68ec0*/  IMAD.MOV.U32 R19, RZ, RZ, R4 ;  /* 0x000000ffff137224 */ /* 0x001fe400078e0004 */
[----:B------:R-:W-:Y:S02]  /*68ed0*/  IMAD.MOV.U32 R18, RZ, RZ, R5 ;  /* 0x000000ffff127224 */ /* 0x000fe400078e0005 */
[----:B------:R-:W2:Y:S03]  /*68ee0*/  LDL.LU.64 R4, [R1+0x2510] ;  /* 0x0025100001047983 */ /* 0x000ea60000300a00 */
[----:B------:R0:W-:Y:S02]  /*68ef0*/  STL.64 [R1+0x24f0], R18 ;  /* 0x0024f01201007387 */ /* 0x0001e40000100a00 */
[----:B------:R-:W3:Y:S02]  /*68f00*/  LDL.LU R16, [R1+0x220] ;  /* 0x0002200001107983 */ /* 0x000ee40000300800 */
[----:B------:R-:W3:Y:S01]  /*68f10*/  LDL.LU R17, [R1+0x224] ;  /* 0x0002240001117983 */ /* 0x000ee20000300800 */
[----:B0-----:R-:W3:Y:S01]  /*68f20*/  LDL.LU R18, [R1+0x228] ;  /* 0x0002280001127983 */ /* 0x001ee20000300800 */
[----:B------:R-:W3:Y:S02]  /*68f30*/  LDL.LU R19, [R1+0x22c] ;  /* 0x00022c0001137983 */ /* 0x000ee40000300800 */
[----:B----4-:R-:W-:-:S02]  /*68f40*/  IMAD.MOV.U32 R2, RZ, RZ, R24 ;  /* 0x000000ffff027224 */ /* 0x010fc400078e0018 */
[----:B------:R-:W-:Y:S01]  /*68f50*/  IMAD.MOV.U32 R0, RZ, RZ, R25 ;  /* 0x000000ffff007224 */ /* 0x000fe200078e0019 */
[C---:B--2---:R-:W-:Y:S08]  /*68f60*/  HMMA.16816.F32.BF16 R12, R8.reuse, R4, R12 ;  /* 0x00000004080c723c */ /* 0x044ff0000004180c */
[----:B---3--:R-:W-:Y:S11]  /*68f70*/  HMMA.16816.F32.BF16 R16, R8, R24, R16 ;  /* 0x000000180810723c */ /* 0x008ff60000041810 */
[----:B------:R-:W-:Y:S11]  /*68f80*/  @!UPT UIADD3 URZ, URZ, URZ, URZ ;  /* 0x0000003f3f3ff290 */ /* 0x000ff6000fffe03f */
[----:B------:R-:W-:Y:S01]  /*68f90*/  @!UPT UIADD3 URZ, URZ, URZ, URZ ;  /* 0x0000003f3f3ff290 */ /* 0x000fe2000fffe03f */
[----:B------:R-:W-:Y:S01]  /*68fa0*/  STL.64 [R1+0x290], R16 ;  /* 0x0002901001007387 */ /* 0x000fe20000100a00 */
[----:B------:R-:W-:Y:S02]  /*68fb0*/  STL.64 [R1+0x298], R18 ;  /* 0x0002981201007387 */ /* 0x000fe40000100a00 */
[----:B------:R-:W-:Y:S02]  /*68fc0*/  STL.64 [R1+0x280], R12 ;  /* 0x0002800c01007387 */ /* 0x000fe40000100a00 */
[----:B------:R-:W-:Y:S01]  /*68fd0*/  STL.64 [R1+0x288], R14 ;  /* 0x0002880e01007387 */ /* 0x000fe20000100a00 */
[----:B------:R-:W2:Y:S01]  /*68fe0*/  LDL.LU R24, [R1+0x570] ;  /* 0x0005700001187983 */ /* 0x000ea20000300800 */
[----:B------:R-:W2:Y:S02]  /*68ff0*/  LDL.LU R25, [R1+0x574] ;  /* 0x0005740001197983 */ /* 0x000ea40000300800 */
[----:B------:R-:W3:Y:S02]  /*69000*/  LDL.LU R26, [R1+0x578] ;  /* 0x00057800011a7983 */ /* 0x000ee40000300800 */
[----:B------:R-:W3:Y:S02]  /*69010*/  LDL.LU R27, [R1+0x57c] ;  /* 0x00057c00011b7983 */ /* 0x000ee40000300800 */
[----:B------:R-:W-:-:S02]  /*69020*/  IMAD.MOV.U32 R28, RZ, RZ, R4 ;  /* 0x000000ffff1c7224 */ /* 0x000fc400078e0004 */
[----:B------:R-:W-:Y:S02]  /*69030*/  IMAD.MOV.U32 R29, RZ, RZ, R5 ;  /* 0x000000ffff1d7224 */ /* 0x000fe400078e0005 */
[----:B------:R-:W0:Y:S04]  /*69040*/  LDSM.16.MT88.4 R4, [R22+0x23800] ;  /* 0x023800001604783b */ /* 0x000e280000004200 */
[----:B---3--:R-:W-:Y:S01]  /*69050*/  STL.64 [R1+0x2490], R26 ;  /* 0x0024901a01007387 */ /* 0x008fe20000100a00 */
[----:B--2---:R1:W-:Y:S03]  /*69060*/  STL.64 [R1+0x2488], R24 ;  /* 0x0024881801007387 */ /* 0x0043e60000100a00 */
[----:B-1----:R-:W2:Y:S01]  /*69070*/  LDL.LU R24, [R1+0x580] ;  /* 0x0005800001187983 */ /* 0x002ea20000300800 */
[----:B------:R-:W2:Y:S02]  /*69080*/  LDL.LU R25, [R1+0x584] ;  /* 0x0005840001197983 */ /* 0x000ea40000300800 */
[----:B------:R-:W3:Y:S02]  /*69090*/  LDL.LU R26, [R1+0x588] ;  /* 0x00058800011a7983 */ /* 0x000ee40000300800 */
[----:B------:R-:W3:Y:S01]  /*690a0*/  LDL.LU R27, [R1+0x58c] ;  /* 0x00058c00011b7983 */ /* 0x000ee20000300800 */
[----:B------:R-:W4:Y:S01]  /*690b0*/  LDL.LU R20, [R1+0x5a0] ;  /* 0x0005a00001147983 */ /* 0x000f220000300800 */
        /* <DEDUP_REMOVED lines=13> */
[----:B-1----:R-:W2:Y:S01]  /*69190*/  LDL.LU.64 R16, [R1+0x50] ;  /* 0x0000500001107983 */ /* 0x002ea20000300a00 */
[----:B------:R-:W-:Y:S02]  /*691a0*/  STL.64 [R1+0x24e8], R14 ;  /* 0x0024e80e01007387 */ /* 0x000fe40000100a00 */
[----:B------:R1:W-:Y:S02]  /*691b0*/  STL.64 [R1+0x24e0], R12 ;  /* 0x0024e00c01007387 */ /* 0x0003e40000100a00 */
[----:B-1----:R-:W2:Y:S04]  /*691c0*/  LDL.LU.64 R12, [R1+0x40] ;  /* 0x00004000010c7983 */ /* 0x002ea80000300a00 */
[----:B--2---:R1:W-:Y:S04]  /*691d0*/  STL.64 [R1+0x2508], R12 ;  /* 0x0025080c01007387 */ /* 0x0043e80000100a00 */
[----:B-1----:R-:W2:Y:S01]  /*691e0*/  LDL.LU R12, [R1+0x5d0] ;  /* 0x0005d000010c7983 */ /* 0x002ea20000300800 */
[----:B------:R-:W2:Y:S02]  /*691f0*/  LDL.LU R13, [R1+0x5d4] ;  /* 0x0005d400010d7983 */ /* 0x000ea40000300800 */
[----:B------:R-:W2:Y:S02]  /*69200*/  LDL.LU R14, [R1+0x5d8] ;  /* 0x0005d800010e7983 */ /* 0x000ea40000300800 */
[----:B------:R-:W2:Y:S01]  /*69210*/  LDL.LU R15, [R1+0x5dc] ;  /* 0x0005dc00010f7983 */ /* 0x000ea20000300800 */
[----:B------:R-:W-:Y:S01]  /*69220*/  STL.64 [R1+0x24d0], R22 ;  /* 0x0024d01601007387 */ /* 0x000fe20000100a00 */
[----:B----4-:R1:W-:Y:S03]  /*69230*/  STL.64 [R1+0x24c8], R20 ;  /* 0x0024c81401007387 */ /* 0x0103e60000100a00 */
[----:B-1----:R-:W4:Y:S01]  /*69240*/  LDL.LU.64 R20, [R1+0x30] ;  /* 0x0000300001147983 */ /* 0x002f220000300a00 */
[----:B---3--:R-:W-:Y:S02]  /*69250*/  STL.64 [R1+0x24a0], R26 ;  /* 0x0024a01a01007387 */ /* 0x008fe40000100a00 */
[----:B------:R1:W-:Y:S02]  /*69260*/  STL.64 [R1+0x2498], R24 ;  /* 0x0024981801007387 */ /* 0x0003e40000100a00 */
[----:B-1----:R-:W3:Y:S04]  /*69270*/  LDL.LU.64 R24, [R1+0x10] ;  /* 0x0000100001187983 */ /* 0x002ee80000300a00 */
[----:B---3--:R1:W-:Y:S04]  /*69280*/  STL.64 [R1+0x24b8], R24 ;  /* 0x0024b81801007387 */ /* 0x0083e80000100a00 */
[----:B-1----:R-:W3:Y:S01]  /*69290*/  LDL.LU.64 R24, [R1+0x20] ;  /* 0x0000200001187983 */ /* 0x002ee20000300a00 */
[----:B0-----:R-:W-:Y:S02]  /*692a0*/  STL.64 [R1+0x22c8], R6 ;  /* 0x0022c80601007387 */ /* 0x001fe40000100a00 */
        /* <DEDUP_REMOVED lines=14> */
[----:B0-----:R-:W2:Y:S07]  /*69390*/  LDL.LU R4, [R1] ;  /* 0x0000000001047983 */ /* 0x001eae0000300800 */
[----:B------:R0:W-:Y:S02]  /*693a0*/  STL.64 [R1+0x270], R12 ;  /* 0x0002700c01007387 */ /* 0x0001e40000100a00 */
[----:B------:R-:W-:Y:S02]  /*693b0*/  STL.64 [R1+0x278], R14 ;  /* 0x0002780e01007387 */ /* 0x000fe40000100a00 */
[----:B------:R-:W-:-:S02]  /*693c0*/  IMAD.MOV.U32 R7, RZ, RZ, R16 ;  /* 0x000000ffff077224 */ /* 0x000fc400078e0010 */
[----:B------:R-:W-:Y:S01]  /*693d0*/  IMAD.MOV.U32 R6, RZ, RZ, R17 ;  /* 0x000000ffff067224 */ /* 0x000fe200078e0011 */
[----:B0-----:R-:W3:Y:S01]  /*693e0*/  LDL.LU.64 R12, [R1+0x2508] ;  /* 0x00250800010c7983 */ /* 0x001ee20000300a00 */
[----:B------:R-:W3:Y:S02]  /*693f0*/  LDL.LU.64 R18, [R1+0x2500] ;  /* 0x0025000001127983 */ /* 0x000ee40000300a00 */
[----:B------:R-:W3:Y:S02]  /*69400*/  LDL.LU.64 R16, [R1+0x24f8] ;  /* 0x0024f80001107983 */ /* 0x000ee40000300a00 */
[----:B------:R-:W-:Y:S01]  /*69410*/  IMAD.MOV.U32 R5, RZ, RZ, R3 ;  /* 0x000000ffff057224 */ /* 0x000fe200078e0003 */
[----:B------:R-:W-:Y:S01]  /*69420*/  STL.64 [R1+0x24b0], R6 ;  /* 0x0024b00601007387 */ /* 0x000fe20000100a00 */
[----:B---3--:R-:W-:Y:S03]  /*69430*/  HMMA.16816.F32.BF16 R16, R8, R12, R16 ;  /* 0x0000000c0810723c */ /* 0x008fe60000041810 */
[----:B--2---:R0:W-:Y:S01]  /*69440*/  STL.64 [R1+0x24a8], R4 ;  /* 0x0024a80401007387 */ /* 0x0041e20000100a00 */
[----:B------:R-:W-:-:S03]  /*69450*/  IMAD.MOV.U32 R3, RZ, RZ, R13 ;  /* 0x000000ffff037224 */ /* 0x000fc600078e000d */
[----:B0-----:R-:W2:Y:S01]  /*69460*/  LDL.LU R4, [R1+0x590] ;  /* 0x0005900001047983 */ /* 0x001ea20000300800 */
[----:B------:R-:W2:Y:S02]  /*69470*/  LDL.LU R5, [R1+0x594] ;  /* 0x0005940001057983 */ /* 0x000ea40000300800 */
[----:B------:R-:W2:Y:S02]  /*69480*/  LDL.LU R6, [R1+0x598] ;  /* 0x0005980001067983 */ /* 0x000ea40000300800 */
[----:B------:R-:W2:Y:S11]  /*69490*/  LDL.LU R7, [R1+0x59c] ;  /* 0x00059c0001077983 */ /* 0x000eb60000300800 */
[----:B------:R0:W-:Y:S01]  /*694a0*/  STL.64 [R1+0x260], R16 ;  /* 0x0002601001007387 */ /* 0x0001e20000100a00 */
[----:B------:R1:W-:Y:S02]  /*694b0*/  STL.64 [R1+0x268], R18 ;  /* 0x0002681201007387 */ /* 0x0003e40000100a00 */
[----:B0-----:R-:W-:Y:S01]  /*694c0*/  IMAD.MOV.U32 R17, RZ, RZ, R12 ;  /* 0x000000ffff117224 */ /* 0x001fe200078e000c */
[----:B-1----:R-:W3:Y:S01]  /*694d0*/  LDL.LU.64 R18, [R1+0x24f0] ;  /* 0x0024f00001127983 */ /* 0x002ee20000300a00 */
[----:B------:R-:W2:Y:S02]  /*694e0*/  LDL.LU.64 R14, [R1+0x24e8] ;  /* 0x0024e800010e7983 */ /* 0x000ea40000300a00 */
[----:B------:R-:W2:Y:S02]  /*694f0*/  LDL.LU.64 R12, [R1+0x24e0] ;  /* 0x0024e000010c7983 */ /* 0x000ea40000300a00 */
[----:B----4-:R-:W-:Y:S01]  /*69500*/  IMAD.MOV.U32 R16, RZ, RZ, R21 ;  /* 0x000000ffff107224 */ /* 0x010fe200078e0015 */
[C---:B--2---:R-:W-:Y:S11]  /*69510*/  HMMA.16816.F32.BF16 R12, R8.reuse, R20, R12 ;  /* 0x00000014080c723c */ /* 0x044ff6000004180c */
[----:B------:R-:W-:Y:S11]  /*69520*/  @!UPT UIADD3 URZ, URZ, URZ, URZ ;  /* 0x0000003f3f3ff290 */ /* 0x000ff6000fffe03f */
[----:B------:R-:W-:Y:S01]  /*69530*/  @!UPT UIADD3 URZ, URZ, URZ, URZ ;  /* 0x0000003f3f3ff290 */ /* 0x000fe2000fffe03f */
[----:B------:R0:W-:Y:S01]  /*69540*/  STL.64 [R1+0x250], R12 ;  /* 0x0002500c01007387 */ /* 0x0001e20000100a00 */
[----:B------:R1:W-:Y:S02]  /*69550*/  STL.64 [R1+0x258], R14 ;  /* 0x0002580e01007387 */ /* 0x0003e40000100a00 */
[----:B0-----:R-:W-:Y:S01]  /*69560*/  IMAD.MOV.U32 R13, RZ, RZ, R20 ;  /* 0x000000ffff0d7224 */ /* 0x001fe200078e0014 */
[----:B-1----:R-:W2:Y:S01]  /*69570*/  LDL.LU R14, [R1+0x24d8] ;  /* 0x0024d800010e7983 */ /* 0x002ea20000300800 */
        /* <DEDUP_REMOVED lines=20> */
[----:B------:R-:W2:Y:S02]  /*696c0*/  LDL.LU.64 R24, [R1+0x2498] ;  /* 0x0024980001187983 */ /* 0x000ea40000300a00 */
[----:B--2---:R-:W-:Y:S11]  /*696d0*/  HMMA.16816.F32.BF16 R24, R8, R4, R24 ;  /* 0x000000040818723c */ /* 0x004ff60000041818 */
[----:B------:R-:W-:Y:S11]  /*696e0*/  @!UPT UIADD3 URZ, URZ, URZ, URZ ;  /* 0x0000003f3f3ff290 */ /* 0x000ff6000fffe03f */
[----:B------:R-:W-:Y:S01]  /*696f0*/  @!UPT UIADD3 URZ, URZ, URZ, URZ ;  /* 0x0000003f3f3ff290 */ /* 0x000fe2000fffe03f */
[----:B------:R-:W-:Y:S01]  /*69700*/  STL.64 [R1+0x220], R24 ;  /* 0x0002201801007387 */ /* 0x000fe20000100a00 */
[----:B------:R0:W-:Y:S03]  /*69710*/  STL.64 [R1+0x228], R26 ;  /* 0x0002281a01007387 */ /* 0x0001e60000100a00 */
[----:B0-----:R-:W4:Y:S01]  /*69720*/  LDL.LU.64 R26, [R1+0x2490] ;  /* 0x00249000011a7983 */ /* 0x001f220000300a00 */
[----:B------:R-:W4:Y:S02]  /*69730*/  LDL.LU.64 R24, [R1+0x2488] ;  /* 0x0024880001187983 */ /* 0x000f240000300a00 */
[----:B------:R0:W-:Y:S02]  /*69740*/  STL.64 [R1+0x2300], R4 ;  /* 0x0023000401007387 */ /* 0x0001e40000100a00 */
[----:B0-----:R-:W-:Y:S02]  /*69750*/  IMAD.MOV.U32 R4, RZ, RZ, R15 ;  /* 0x000000ffff047224 */ /* 0x001fe400078e000f */
[----:B------:R-:W-:Y:S01]  /*69760*/  IMAD.MOV.U32 R5, RZ, RZ, R12 ;  /* 0x000000ffff057224 */ /* 0x000fe200078e000c */
[----:B------:R-:W2:Y:S01]  /*69770*/  LDL.LU R15, [R1+0x2484] ;  /* 0x00248400010f7983 */ /* 0x000ea20000300800 */
[----:B------:R-:W2:Y:S03]  /*69780*/  LDL.LU R12, [R1+0x2480] ;  /* 0x00248000010c7983 */ /* 0x000ea60000300800 */
[----:B------:R0:W-:Y:S02]  /*69790*/  STL.64 [R1+0x2318], R4 ;  /* 0x0023180401007387 */ /* 0x0001e40000100a00 */
[----:B0-----:R-:W-:-:S02]  /*697a0*/  IMAD.MOV.U32 R4, RZ, RZ, R22 ;  /* 0x000000ffff047224 */ /* 0x001fc400078e0016 */
[----:B------:R-:W-:Y:S01]  /*697b0*/  IMAD.MOV.U32 R5, RZ, RZ, R23 ;  /* 0x000000ffff057224 */ /* 0x000fe200078e0017 */
[----:B------:R-:W2:Y:S01]  /*697c0*/  LDL.LU R22, [R1+0x247c] ;  /* 0x00247c0001167983 */ /* 0x000ea20000300800 */
[----:B------:R-:W2:Y:S03]  /*697d0*/  LDL.LU R23, [R1+0x2478] ;  /* 0x0024780001177983 */ /* 0x000ea60000300800 */
[----:B------:R0:W-:Y:S02]  /*697e0*/  STL.64 [R1+0x2330], R4 ;  /* 0x0023300401007387 */ /* 0x0001e40000100a00 */
[----:B0-----:R-:W-:Y:S02]  /*697f0*/  IMAD.MOV.U32 R4, RZ, RZ, R13 ;  /* 0x000000ffff047224 */ /* 0x001fe400078e000d */
[----:B------:R-:W-:Y:S01]  /*69800*/  IMAD.MOV.U32 R5, RZ, RZ, R16 ;  /* 0x000000ffff057224 */ /* 0x000fe200078e0010 */
[----:B----4-:R-:W-:Y:S11]  /*69810*/  HMMA.16816.F32.BF16 R24, R8, R20, R24 ;  /* 0x000000140818723c */ /* 0x010ff60000041818 */
[----:B------:R-:W-:Y:S11]  /*69820*/  @!UPT UIADD3 URZ, URZ, URZ, URZ ;  /* 0x0000003f3f3ff290 */ /* 0x000ff6000fffe03f */
[----:B------:R-:W-:Y:S01]  /*69830*/  @!UPT UIADD3 URZ, URZ, URZ, URZ ;  /* 0x0000003f3f3ff290 */ /* 0x000fe2000fffe03f */
[----:B------:R-:W-:Y:S01]  /*69840*/  STL.64 [R1+0x210], R24 ;  /* 0x0002101801007387 */ /* 0x000fe20000100a00 */
[----:B------:R0:W-:Y:S03]  /*69850*/  STL.64 [R1+0x218], R26 ;  /* 0x0002181a01007387 */ /* 0x0001e60000100a00 */
[----:B0-----:R-:W4:Y:S01]  /*69860*/  LDL.LU.64 R26, [R1+0x2470] ;  /* 0x00247000011a7983 */ /* 0x001f220000300a00 */
[----:B------:R-:W3:Y:S02]  /*69870*/  LDL.LU.64 R24, [R1+0x2468] ;  /* 0x0024680001187983 */ /* 0x000ee40000300a00 */
[----:B------:R-:W3:Y:S02]  /*69880*/  LDL.LU R13, [R1+0x2464] ;  /* 0x00246400010d7983 */ /* 0x000ee40000300800 */
[----:B------:R-:W3:Y:S01]  /*69890*/  LDL.LU R16, [R1+0x2460] ;  /* 0x0024600001107983 */ /* 0x000ee20000300800 */
[----:B------:R0:W-:Y:S02]  /*698a0*/  STL.64 [R1+0x2348], R4 ;  /* 0x0023480401007387 */ /* 0x0001e40000100a00 */
[----:B0-----:R-:W-:-:S02]  /*698b0*/  IMAD.MOV.U32 R4, RZ, RZ, R17 ;  /* 0x000000ffff047224 */ /* 0x001fc400078e0011 */
[----:B------:R-:W-:Y:S01]  /*698c0*/  IMAD.MOV.U32 R5, RZ, RZ, R3 ;  /* 0x000000ffff057224 */ /* 0x000fe200078e0003 */
[----:B------:R-:W3:Y:S01]  /*698d0*/  LDL.LU R17, [R1+0x245c] ;  /* 0x00245c0001117983 */ /* 0x000ee20000300800 */
[----:B------:R-:W3:Y:S03]  /*698e0*/  LDL.LU R3, [R1+0x2458] ;  /* 0x0024580001037983 */ /* 0x000ee60000300800 */
[----:B------:R-:W-:Y:S01]  /*698f0*/  STL.64 [R1+0x2360], R4 ;  /* 0x0023600401007387 */ /* 0x000fe20000100a00 */
[----:B--2---:R-:W-:Y:S02]  /*69900*/  STL.64 [R1+0x22f8], R22 ;  /* 0x0022f81601007387 */ /* 0x004fe40000100a00 */
[----:B------:R0:W-:Y:S02]  /*69910*/  STL.64 [R1+0x22f0], R20 ;  /* 0x0022f01401007387 */ /* 0x0001e40000100a00 */
        /* <DEDUP_REMOVED lines=76> */
[----:B------:R-:W-:Y:S01]  /*69de0*/  IMAD.MOV.U32 R5, RZ, RZ, R12 ;  /* 0x000000ffff057224 */ /* 0x000fe200078e000c */
[----:B------:R-:W3:Y:S01]  /*69df0*/  LDL.LU R27, [R1+0x55c] ;  /* 0x00055c00011b7983 */ /* 0x000ee20000300800 */
[----:B------:R-:W-:-:S02]  /*69e00*/  IMAD.MOV.U32 R4, RZ, RZ, R13 ;  /* 0x000000ffff047224 */ /* 0x000fc400078e000d */
[----:B------:R-:W3:Y:S02]  /*69e10*/  LDL.LU R12, [R1+0x560] ;  /* 0x00056000010c7983 */ /* 0x000ee40000300800 */
[----:B------:R-:W3:Y:S01]  /*69e20*/  LDL.LU R13, [R1+0x564] ;  /* 0x00056400010d7983 */ /* 0x000ee20000300800 */
[----:B------:R-:W3:Y:S01]  /*69e30*/  LDL.LU R14, [R1+0x568] ;  /* 0x00056800010e7983 */ /* 0x000ee20000300800 */
[----:B------:R-:W3:Y:S03]  /*69e40*/  LDL.LU R15, [R1+0x56c] ;  /* 0x00056c00010f7983 */ /* 0x000ee60000300800 */
        /* <DEDUP_REMOVED lines=40> */
[----:B------:R0:W-:Y:S03]  /*6a0d0*/  STL.64 [R1+0x1d8], R10 ;  /* 0x0001d80a01007387 */ /* 0x0001e60000100a00 */
[----:B0-----:R-:W4:Y:S01]  /*6a0e0*/  LDL R11, [R1+0x1bc8] ;  /* 0x001bc800010b7983 */ /* 0x001f220000100800 */
[C---:B--2---:R-:W-:Y:S03]  /*6a0f0*/  HMMA.16816.F32.BF16 R4, R24.reuse, R4, R20 ;  /* 0x000000041804723c */ /* 0x044fe60000041814 */
[----:B------:R-:W2:Y:S01]  /*6a100*/  LDL.LU.64 R22, [R1+0x2418] ;  /* 0x0024180001167983 */ /* 0x000ea20000300a00 */
[----:B------:R-:W2:Y:S11]  /*6a110*/  LDL.LU.64 R20, [R1+0x2410] ;  /* 0x0024100001147983 */ /* 0x000eb60000300a00 */
[----:B------:R-:W-:Y:S08]  /*6a120*/  @!UPT UIADD3 URZ, URZ, URZ, URZ ;  /* 0x0000003f3f3ff290 */ /* 0x000ff0000fffe03f */
[----:B------:R0:W-:Y:S01]  /*6a130*/  STL.64 [R1+0x1c0], R4 ;  /* 0x0001c00401007387 */ /* 0x0001e20000100a00 */
[----:B------:R2:W-:Y:S03]  /*6a140*/  STL.64 [R1+0x1c8], R6 ;  /* 0x0001c80601007387 */ /* 0x0005e60000100a00 */
[----:B----4-:R-:W1:Y:S04]  /*6a150*/  LDSM.16.MT88.4 R8, [R11+0x23800] ;  /* 0x023800000b08783b */ /* 0x010e680000004200 */
        /* <DEDUP_REMOVED lines=80> */
[----:B------:R-:W4:Y:S11]  /*6a660*/  LDL.LU.64 R20, [R1+0x22f0] ;  /* 0x0022f00001147983 */ /* 0x000f360000300a00 */
[----:B------:R-:W-:Y:S09]  /*6a670*/  @!UPT UIADD3 URZ, URZ, URZ, URZ ;  /* 0x0000003f3f3ff290 */ /* 0x000ff2000fffe03f */
[----:B------:R-:W-:Y:S01]  /*6a680*/  STL.64 [R1+0x100], R4 ;  /* 0x0001000401007387 */ /* 0x000fe20000100a00 */
[----:B------:R0:W-:Y:S03]  /*6a690*/  STL.64 [R1+0x108], R6 ;  /* 0x0001080601007387 */ /* 0x0001e60000100a00 */
[----:B0-----:R-:W4:Y:S01]  /*6a6a0*/  LDL.LU.64 R6, [R1+0x22e8] ;  /* 0x0022e80001067983 */ /* 0x001f220000300a00 */
[----:B------:R-:W4:Y:S02]  /*6a6b0*/  LDL.LU.64 R4, [R1+0x22e0] ;  /* 0x0022e00001047983 */ /* 0x000f240000300a00 */
[C---:B----4-:R-:W-:Y:S11]  /*6a6c0*/  HMMA.16816.F32.BF16 R4, R24.reuse, R20, R4 ;  /* 0x000000141804723c */ /* 0x050ff60000041804 */
[----:B------:R-:W-:Y:S11]  /*6a6d0*/  @!UPT UIADD3 URZ, URZ, URZ, URZ ;  /* 0x0000003f3f3ff290 */ /* 0x000ff6000fffe03f */
[----:B------:R-:W-:Y:S01]  /*6a6e0*/  @!UPT UIADD3 URZ, URZ, URZ, URZ ;  /* 0x0000003f3f3ff290 */ /* 0x000fe2000fffe03f */
[----:B------:R-:W-:Y:S01]  /*6a6f0*/  STL.64 [R1+0xf0], R4 ;  /* 0x0000f00401007387 */ /* 0x000fe20000100a00 */
[----:B------:R0:W-:Y:S03]  /*6a700*/  STL.64 [R1+0xf8], R6 ;  /* 0x0000f80601007387 */ /* 0x0001e60000100a00 */
[----:B0-----:R-:W4:Y:S01]  /*6a710*/  LDL.LU.64 R6, [R1+0x22d8] ;  /* 0x0022d80001067983 */ /* 0x001f220000300a00 */
[----:B------:R-:W4:Y:S02]  /*6a720*/  LDL.LU.64 R4, [R1+0x22d0] ;  /* 0x0022d00001047983 */ /* 0x000f240000300a00 */
[----:B--2---:R0:W-:Y:S02]  /*6a730*/  STL.64 [R1+0x22b0], R22 ;  /* 0x0022b01601007387 */ /* 0x0041e40000100a00 */
[----:B0-----:R-:W2:Y:S01]  /*6a740*/  LDL.64 R22, [R1+0xc8] ;  /* 0x0000c80001167983 */ /* 0x001ea20000100a00 */
[----:B----4-:R-:W-:Y:S11]  /*6a750*/  HMMA.16816.F32.BF16 R4, R24, R16, R4 ;  /* 0x000000101804723c */ /* 0x010ff60000041804 */
[----:B------:R-:W-:Y:S11]  /*6a760*/  @!UPT UIADD3 URZ, URZ, URZ, URZ ;  /* 0x0000003f3f3ff290 */ /* 0x000ff6000fffe03f */
[----:B------:R-:W-:Y:S01]  /*6a770*/  @!UPT UIADD3 URZ, URZ, URZ, URZ ;  /* 0x0000003f3f3ff290 */ /* 0x000fe2000fffe03f */
[----:B------:R-:W-:Y:S01]  /*6a780*/  STL.64 [R1+0xe0], R4 ;  /* 0x0000e00401007387 */ /* 0x000fe20000100a00 */
[----:B------:R0:W-:Y:S03]  /*6a790*/  STL.64 [R1+0xe8], R6 ;  /* 0x0000e80601007387 */ /* 0x0001e60000100a00 */
[----:B0-----:R-:W2:Y:S01]  /*6a7a0*/  LDL.LU.64 R6, [R1+0x22c8] ;  /* 0x0022c80001067983 */ /* 0x001ea20000300a00 */
[----:B------:R-:W2:Y:S02]  /*6a7b0*/  LDL.LU.64 R4, [R1+0x22c0] ;  /* 0x0022c00001047983 */ /* 0x000ea40000300a00 */
[----:B------:R-:W2:Y:S02]  /*6a7c0*/  LDL.LU R16, [R1+0x370] ;  /* 0x0003700001107983 */ /* 0x000ea40000300800 */
[----:B------:R-:W2:Y:S01]  /*6a7d0*/  LDL.LU R17, [R1+0x374] ;  /* 0x0003740001117983 */ /* 0x000ea20000300800 */
[----:B-1----:R-:W-:Y:S01]  /*6a7e0*/  STL.64 [R1+0x2180], R10 ;  /* 0x0021800a01007387 */ /* 0x002fe20000100a00 */
[----:B------:R0:W-:Y:S02]  /*6a7f0*/  STL.64 [R1+0x2178], R8 ;  /* 0x0021780801007387 */ /* 0x0001e40000100a00 */
[----:B0-----:R-:W-:-:S02]  /*6a800*/  IMAD.MOV.U32 R8, RZ, RZ, R0 ;  /* 0x000000ffff087224 */ /* 0x001fc400078e0000 */
[----:B------:R-:W-:Y:S01]  /*6a810*/  IMAD.MOV.U32 R9, RZ, RZ, R2 ;  /* 0x000000ffff097224 */ /* 0x000fe200078e0002 */
[----:B------:R-:W4:Y:S01]  /*6a820*/  LDL.LU R0, [R1+0x22bc] ;  /* 0x0022bc0001007983 */ /* 0x000f220000300800 */
[----:B------:R-:W2:Y:S02]  /*6a830*/  LDL.LU R2, [R1+0x22b8] ;  /* 0x0022b80001027983 */ /* 0x000ea40000300800 */
[----:B------:R-:W2:Y:S02]  /*6a840*/  LDL.LU R10, [R1+0x368] ;  /* 0x00036800010a7983 */ /* 0x000ea40000300800 */
[----:B------:R-:W2:Y:S02]  /*6a850*/  LDL.LU R11, [R1+0x36c] ;  /* 0x00036c00010b7983 */ /* 0x000ea40000300800 */
[----:B--2---:R-:W-:Y:S01]  /*6a860*/  STL.64 [R1+0x22a8], R10 ;  /* 0x0022a80a01007387 */ /* 0x004fe20000100a00 */
[----:B------:R0:W-:Y:S03]  /*6a870*/  STL.64 [R1+0x22a0], R8 ;  /* 0x0022a00801007387 */ /* 0x0001e60000100a00 */
[----:B0-----:R-:W2:Y:S01]  /*6a880*/  LDL.LU R8, [R1+0xd0] ;  /* 0x0000d00001087983 */ /* 0x001ea20000300800 */
[----:B------:R-:W2:Y:S02]  /*6a890*/  LDL.LU R9, [R1+0xd4] ;  /* 0x0000d40001097983 */ /* 0x000ea40000300800 */
[----:B------:R-:W-:-:S02]  /*6a8a0*/  IMAD.MOV.U32 R10, RZ, RZ, R2 ;  /* 0x000000ffff0a7224 */ /* 0x000fc400078e0002 */
[----:B----4-:R-:W-:-:S07]  /*6a8b0*/  IMAD.MOV.U32 R11, RZ, RZ, R0 ;  /* 0x000000ffff0b7224 */ /* 0x010fce00078e0000 */
[----:B--2---:R-:W-:Y:S01]  /*6a8c0*/  HMMA.16816.F32.BF16 R8, R24, R12, R8 ;  /* 0x0000000c1808723c */ /* 0x004fe20000041808 */
[----:B------:R-:W2:Y:S11]  /*6a8d0*/  LDL.64 R26, [R1+0xb8] ;  /* 0x0000b800011a7983 */ /* 0x000eb60000100a00 */
[----:B------:R-:W-:Y:S11]  /*6a8e0*/  @!UPT UIADD3 URZ, URZ, URZ, URZ ;  /* 0x0000003f3f3ff290 */ /* 0x000ff6000fffe03f */
[----:B------:R-:W-:Y:S01]  /*6a8f0*/  STL.64 [R1+0xd0], R8 ;  /* 0x0000d00801007387 */ /* 0x000fe20000100a00 */
[----:B------:R0:W-:Y:S02]  /*6a900*/  STL.64 [R1+0xd8], R10 ;  /* 0x0000d80a01007387 */ /* 0x0001e40000100a00 */
[----:B0-----:R-:W-:Y:S07]  /*6a910*/  HMMA.16816.F32.BF16 R8, R4, R22, R16 ;  /* 0x000000160408723c */ /* 0x001fee0000041810 */
[----:B------:R-:W-:-:S02]  /*6a920*/  IMAD.MOV.U32 R18, RZ, RZ, R22 ;  /* 0x000000ffff127224 */ /* 0x000fc400078e0016 */
[----:B------:R-:W-:Y:S02]  /*6a930*/  IMAD.MOV.U32 R19, RZ, RZ, R23 ;  /* 0x000000ffff137224 */ /* 0x000fe400078e0017 */
[----:B------:R-:W4:Y:S11]  /*6a940*/  LDL.LU.64 R22, [R1+0x22b0] ;  /* 0x0022b00001167983 */ /* 0x000f360000300a00 */
[----:B------:R-:W-:Y:S01]  /*6a950*/  @!UPT UIADD3 URZ, URZ, URZ, URZ ;  /* 0x0000003f3f3ff290 */ /* 0x000fe2000fffe03f */
[----:B------:R-:W-:Y:S01]  /*6a960*/  STL.64 [R1+0x7a0], R8 ;  /* 0x0007a00801007387 */ /* 0x000fe20000100a00 */
[----:B------:R-:W-:Y:S02]  /*6a970*/  IMAD.MOV.U32 R12, RZ, RZ, R11 ;  /* 0x000000ffff0c7224 */ /* 0x000fe400078e000b */
[----:B------:R-:W-:Y:S02]  /*6a980*/  IMAD.MOV.U32 R16, RZ, RZ, R10 ;  /* 0x000000ffff107224 */ /* 0x000fe400078e000a */
[----:B------:R0:W-:Y:S02]  /*6a990*/  STL.64 [R1+0x7a8], R10 ;  /* 0x0007a80a01007387 */ /* 0x0001e40000100a00 */
[----:B------:R-:W-:Y:S02]  /*6a9a0*/  IMAD.MOV.U32 R20, RZ, RZ, R9 ;  /* 0x000000ffff147224 */ /* 0x000fe400078e0009 */
[----:B------:R-:W-:Y:S01]  /*6a9b0*/  IMAD.MOV.U32 R0, RZ, RZ, R8 ;  /* 0x000000ffff007224 */ /* 0x000fe200078e0008 */
[----:B0-----:R-:W2:Y:S01]  /*6a9c0*/  LDL.LU.64 R10, [R1+0x22a8] ;  /* 0x0022a800010a7983 */ /* 0x001ea20000300a00 */
[----:B------:R-:W2:Y:S03]  /*6a9d0*/  LDL.LU.64 R8, [R1+0x22a0] ;  /* 0x0022a00001087983 */ /* 0x000ea60000300a00 */
[----:B------:R-:W-:Y:S02]  /*6a9e0*/  STL [R1+0x1cdc], R0 ;  /* 0x001cdc0001007387 */ /* 0x000fe40000100800 */
[----:B------:R-:W-:Y:S01]  /*6a9f0*/  STL [R1+0x1cd8], R20 ;  /* 0x001cd81401007387 */ /* 0x000fe20000100800 */
[----:B----4-:R-:W-:Y:S01]  /*6aa00*/  STL.64 [R1+0x2278], R22 ;  /* 0x0022781601007387 */ /* 0x010fe20000100a00 */
[----:B------:R0:W-:Y:S02]  /*6aa10*/  STL [R1+0x1cd4], R16 ;  /* 0x001cd41001007387 */ /* 0x0001e40000100800 */
[----:B------:R-:W-:Y:S01]  /*6aa20*/  STL [R1+0x1cd0], R12 ;  /* 0x001cd00c01007387 */ /* 0x000fe20000100800 */
[----:B--2---:R-:W-:Y:S01]  /*6aa30*/  HMMA.16816.F32.BF16 R8, R4, R26, R8 ;  /* 0x0000001a0408723c */ /* 0x004fe20000041808 */
[----:B0-----:R-:W-:Y:S11]  /*6aa40*/  IMAD.MOV.U32 R16, RZ, RZ, R27 ;  /* 0x000000ffff107224 */ /* 0x001ff600078e001b */
[----:B------:R-:W-:Y:S11]  /*6aa50*/  @!UPT UIADD3 URZ, URZ, URZ, URZ ;  /* 0x0000003f3f3ff290 */ /* 0x000ff6000fffe03f */
[----:B------:R-:W-:Y:S01]  /*6aa60*/  STL.64 [R1+0x790], R8 ;  /* 0x0007900801007387 */ /* 0x000fe20000100a00 */
[----:B------:R-:W-:Y:S02]  /*6aa70*/  STL.64 [R1+0x798], R10 ;  /* 0x0007980a01007387 */ /* 0x000fe40000100a00 */
[----:B------:R-:W2:Y:S02]  /*6aa80*/  LDL R27, [R1+0x1bc4] ;  /* 0x001bc400011b7983 */ /* 0x000ea40000100800 */
[----:B--2---:R0:W-:Y:S01]  /*6aa90*/  STL [R1+0x2210], R27 ;  /* 0x0022101b01007387 */ /* 0x0041e20000100800 */
[----:B------:R-:W2:Y:S03]  /*6aaa0*/  LDL R26, [R1+0x68] ;  /* 0x00006800011a7983 */ /* 0x000ea60000100800 */
[----:B0-----:R-:W2:Y:S01]  /*6aab0*/  LDL R27, [R1+0x6c] ;  /* 0x00006c00011b7983 */ /* 0x001ea20000100800 */
[----:B------:R-:W-:-:S02]  /*6aac0*/  IMAD.MOV.U32 R2, RZ, RZ, R8 ;  /* 0x000000ffff027224 */ /* 0x000fc400078e0008 */
[----:B---3--:R-:W-:Y:S02]  /*6aad0*/  IMAD.MOV.U32 R9, RZ, RZ, R14 ;  /* 0x000000ffff097224 */ /* 0x008fe400078e000e */
[----:B------:R-:W-:Y:S02]  /*6aae0*/  IMAD.MOV.U32 R10, RZ, RZ, R15 ;  /* 0x000000ffff0a7224 */ /* 0x000fe400078e000f */
[----:B------:R-:W-:Y:S01]  /*6aaf0*/  IMAD.MOV.U32 R11, RZ, RZ, R3 ;  /* 0x000000ffff0b7224 */ /* 0x000fe200078e0003 */
[----:B--2---:R0:W-:Y:S01]  /*6ab00*/  STL.64 [R1+0x2228], R26 ;  /* 0x0022281a01007387 */ /* 0x0041e20000100a00 */
[----:B------:R-:W2:Y:S02]  /*6ab10*/  LDL.LU R8, [R1+0x4e0] ;  /* 0x0004e00001087983 */ /* 0x000ea40000300800 */
[----:B------:R-:W3:Y:S02]  /*6ab20*/  LDL.LU R14, [R1+0x229c] ;  /* 0x00229c00010e7983 */ /* 0x000ee40000300800 */
[----:B------:R-:W4:Y:S01]  /*6ab30*/  LDL.LU R15, [R1+0x2298] ;  /* 0x00229800010f7983 */ /* 0x000f220000300800 */
[----:B------:R-:W2:Y:S01]  /*6ab40*/  LDL.LU R3, [R1+0x2294] ;  /* 0x0022940001037983 */ /* 0x000ea20000300800 */
[----:B------:R-:W2:Y:S03]  /*6ab50*/  LDL.64 R22, [R1+0xa8] ;  /* 0x0000a80001167983 */ /* 0x000ea60000100a00 */
[----:B0-----:R-:W2:Y:S04]  /*6ab60*/  LDL.64 R26, [R1+0x78] ;  /* 0x00007800011a7983 */ /* 0x001ea80000100a00 */
[----:B--2---:R0:W-:Y:S04]  /*6ab70*/  STL.64 [R1+0x2240], R26 ;  /* 0x0022401a01007387 */ /* 0x0041e80000100a00 */
[----:B0-----:R-:W2:Y:S04]  /*6ab80*/  LDL R26, [R1+0x88] ;  /* 0x00008800011a7983 */ /* 0x001ea80000100800 */
[----:B------:R-:W2:Y:S04]  /*6ab90*/  LDL R27, [R1+0x8c] ;  /* 0x00008c00011b7983 */ /* 0x000ea80000100800 */
[----:B--2---:R-:W-:Y:S01]  /*6aba0*/  STL.64 [R1+0x2258], R26 ;  /* 0x0022581a01007387 */ /* 0x004fe20000100a00 */
[----:B------:R-:W-:Y:S02]  /*6abb0*/  STL.64 [R1+0x2220], R10 ;  /* 0x0022200a01007387 */ /* 0x000fe40000100a00 */
[----:B------:R0:W-:Y:S02]  /*6abc0*/  STL.64 [R1+0x2218], R8 ;  /* 0x0022180801007387 */ /* 0x0001e40000100a00 */
[----:B0-----:R-:W2:Y:S01]  /*6abd0*/  LDL.LU R8, [R1+0x310] ;  /* 0x0003100001087983 */ /* 0x001ea20000300800 */
[----:B------:R-:W2:Y:S02]  /*6abe0*/  LDL.LU R9, [R1+0x314] ;  /* 0x0003140001097983 */ /* 0x000ea40000300800 */
[----:B------:R-:W2:Y:S02]  /*6abf0*/  LDL.LU R10, [R1+0x318] ;  /* 0x00031800010a7983 */ /* 0x000ea40000300800 */
[----:B------:R-:W2:Y:S01]  /*6ac00*/  LDL.LU R11, [R1+0x31c] ;  /* 0x00031c00010b7983 */ /* 0x000ea20000300800 */
[----:B------:R-:W2:Y:S04]  /*6ac10*/  LDL R26, [R1+0x98] ;  /* 0x00009800011a7983 */ /* 0x000ea80000100800 */
[----:B------:R-:W2:Y:S04]  /*6ac20*/  LDL R27, [R1+0x9c] ;  /* 0x00009c00011b7983 */ /* 0x000ea80000100800 */
[----:B--2---:R0:W-:Y:S01]  /*6ac30*/  STL.64 [R1+0x2270], R26 ;  /* 0x0022701a01007387 */ /* 0x0041e20000100a00 */
[----:B------:R-:W2:Y:S02]  /*6ac40*/  LDL.LU R24, [R1+0x350] ;  /* 0x0003500001187983 */ /* 0x000ea40000300800 */
[----:B------:R-:W2:Y:S01]  /*6ac50*/  LDL.LU R25, [R1+0x354] ;  /* 0x0003540001197983 */ /* 0x000ea20000300800 */
[----:B0-----:R-:W2:Y:S01]  /*6ac60*/  LDL.LU R26, [R1+0x358] ;  /* 0x00035800011a7983 */ /* 0x001ea20000300800 */
[----:B------:R-:W2:Y:S02]  /*6ac70*/  LDL.LU R27, [R1+0x35c] ;  /* 0x00035c00011b7983 */ /* 0x000ea40000300800 */
[----:B------:R-:W-:Y:S02]  /*6ac80*/  STL.64 [R1+0x2238], R10 ;  /* 0x0022380a01007387 */ /* 0x000fe40000100a00 */
[----:B------:R0:W-:Y:S02]  /*6ac90*/  STL.64 [R1+0x2230], R8 ;  /* 0x0022300801007387 */ /* 0x0001e40000100a00 */
[----:B0-----:R-:W2:Y:S01]  /*6aca0*/  LDL.LU R8, [R1+0x320] ;  /* 0x0003200001087983 */ /* 0x001ea20000300800 */
[----:B----4-:R-:W-:-:S02]  /*6acb0*/  IMAD.MOV.U32 R10, RZ, RZ, R15 ;  /* 0x000000ffff0a7224 */ /* 0x010fc400078e000f */
[----:B---3--:R-:W-:Y:S02]  /*6acc0*/  IMAD.MOV.U32 R11, RZ, RZ, R14 ;  /* 0x000000ffff0b7224 */ /* 0x008fe400078e000e */
[----:B------:R-:W-:Y:S02]  /*6acd0*/  IMAD.MOV.U32 R9, RZ, RZ, R3 ;  /* 0x000000ffff097224 */ /* 0x000fe400078e0003 */
[----:B------:R-:W3:Y:S01]  /*6ace0*/  LDL.LU R3, [R1+0x2290] ;  /* 0x0022900001037983 */ /* 0x000ee20000300800 */
[----:B------:R-:W4:Y:S02]  /*6acf0*/  LDL.LU R15, [R1+0x228c] ;  /* 0x00228c00010f7983 */ /* 0x000f240000300800 */
[----:B------:R-:W3:Y:S02]  /*6ad00*/  LDL.LU R14, [R1+0x2288] ;  /* 0x00228800010e7983 */ /* 0x000ee40000300800 */
[----:B------:R-:W-:Y:S01]  /*6ad10*/  STL.64 [R1+0x2250], R10 ;  /* 0x0022500a01007387 */ /* 0x000fe20000100a00 */
[----:B--2---:R0:W-:Y:S04]  /*6ad20*/  STL.64 [R1+0x2248], R8 ;  /* 0x0022480801007387 */ /* 0x0041e80000100a00 */
[----:B0-----:R-:W2:Y:S01]  /*6ad30*/  LDL.LU R8, [R1+0x330] ;  /* 0x0003300001087983 */ /* 0x001ea20000300800 */
[----:B------:R-:W2:Y:S02]  /*6ad40*/  LDL.LU R9, [R1+0x334] ;  /* 0x0003340001097983 */ /* 0x000ea40000300800 */
[----:B------:R-:W2:Y:S02]  /*6ad50*/  LDL.LU R10, [R1+0x338] ;  /* 0x00033800010a7983 */ /* 0x000ea40000300800 */
[----:B------:R-:W2:Y:S01]  /*6ad60*/  LDL.LU R11, [R1+0x33c] ;  /* 0x00033c00010b7983 */ /* 0x000ea20000300800 */
[----:B------:R-:W-:Y:S01]  /*6ad70*/  HMMA.16816.F32.BF16 R24, R4, R22, R24 ;  /* 0x000000160418723c */ /* 0x000fe20000041818 */
[----:B------:R-:W-:Y:S11]  /*6ad80*/  IMAD.MOV.U32 R12, RZ, RZ, R23 ;  /* 0x000000ffff0c7224 */ /* 0x000ff600078e0017 */
[----:B------:R-:W-:Y:S11]  /*6ad90*/  @!UPT UIADD3 URZ, URZ, URZ, URZ ;  /* 0x0000003f3f3ff290 */ /* 0x000ff6000fffe03f */
[----:B------:R-:W-:Y:S01]  /*6ada0*/  @!UPT UIADD3 URZ, URZ, URZ, URZ ;  /* 0x0000003f3f3ff290 */ /* 0x000fe2000fffe03f */
[----:B------:R-:W-:Y:S02]  /*6adb0*/  IMAD.MOV.U32 R13, RZ, RZ, R27 ;  /* 0x000000ffff0d7224 */ /* 0x000fe400078e001b */
[----:B------:R-:W-:Y:S01]  /*6adc0*/  IMAD.MOV.U32 R17, RZ, RZ, R26 ;  /* 0x000000ffff117224 */ /* 0x000fe200078e001a */
[----:B--2---:R4:W-:Y:S01]  /*6add0*/  STL.64 [R1+0x2268], R10 ;  /* 0x0022680a01007387 */ /* 0x0049e20000100a00 */
[----:B------:R0:W-:Y:S02]  /*6ade0*/  STL.64 [R1+0x2260], R8 ;  /* 0x0022600801007387 */ /* 0x0001e40000100a00 */
[----:B----4-:R-:W-:Y:S01]  /*6adf0*/  IMAD.MOV.U32 R10, RZ, RZ, R15 ;  /* 0x000000ffff0a7224 */ /* 0x010fe200078e000f */
[----:B0-----:R-:W2:Y:S01]  /*6ae00*/  LDL.LU R8, [R1+0x340] ;  /* 0x0003400001087983 */ /* 0x001ea20000300800 */
[----:B---3--:R-:W-:Y:S02]  /*6ae10*/  IMAD.MOV.U32 R9, RZ, RZ, R14 ;  /* 0x000000ffff097224 */ /* 0x008fe400078e000e */
[----:B------:R-:W3:Y:S02]  /*6ae20*/  LDL.LU R14, [R1+0x2284] ;  /* 0x00228400010e7983 */ /* 0x000ee40000300800 */
[----:B------:R-:W3:Y:S01]  /*6ae30*/  LDL.LU R15, [R1+0x2280] ;  /* 0x00228000010f7983 */ /* 0x000ee20000300800 */
[----:B------:R-:W-:Y:S01]  /*6ae40*/  STL [R1+0x1ce0], R2 ;  /* 0x001ce00201007387 */ /* 0x000fe20000100800 */
[----:B------:R-:W4:Y:S02]  /*6ae50*/  LDL.LU.64 R22, [R1+0x2278] ;  /* 0x0022780001167983 */ /* 0x000f240000300a00 */
[----:B------:R-:W-:Y:S02]  /*6ae60*/  STL.64 [R1+0x780], R24 ;  /* 0x0007801801007387 */ /* 0x000fe40000100a00 */
[----:B------:R0:W-:Y:S02]  /*6ae70*/  STL.64 [R1+0x788], R26 ;  /* 0x0007881a01007387 */ /* 0x0001e40000100a00 */
[----:B0-----:R-:W2:Y:S01]  /*6ae80*/  LDL.LU.64 R26, [R1+0x2270] ;  /* 0x00227000011a7983 */ /* 0x001ea20000300a00 */
[----:B------:R-:W-:-:S02]  /*6ae90*/  IMAD.MOV.U32 R11, RZ, RZ, R3 ;  /* 0x000000ffff0b7224 */ /* 0x000fc400078e0003 */
[----:B------:R-:W-:Y:S02]  /*6aea0*/  IMAD.MOV.U32 R21, RZ, RZ, R25 ;  /* 0x000000ffff157224 */ /* 0x000fe400078e0019 */
[----:B------:R-:W-:-:S05]  /*6aeb0*/  IMAD.MOV.U32 R3, RZ, RZ, R24 ;  /* 0x000000ffff037224 */ /* 0x000fca00078e0018 */
[----:B------:R-:W-:Y:S01]  /*6aec0*/  STL [R1+0x1cf0], R3 ;  /* 0x001cf00301007387 */ /* 0x000fe20000100800 */
[----:B------:R-:W-:Y:S03]  /*6aed0*/  STL [R1+0x1cec], R21 ;  /* 0x001cec1501007387 */ /* 0x000fe60000100800 */
[----:B----4-:R0:W-:Y:S04]  /*6aee0*/  STL.64 [R1+0x21e8], R22 ;  /* 0x0021e81601007387 */ /* 0x0101e80000100a00 */
[----:B0-----:R-:W4:Y:S01]  /*6aef0*/  LDL.64 R22, [R1+0x58] ;  /* 0x0000580001167983 */ /* 0x001f220000100a00 */
[----:B--2---:R-:W-:Y:S01]  /*6af00*/  HMMA.16816.F32.BF16 R24, R4, R26, R8 ;  /* 0x0000001a0418723c */ /* 0x004fe20000041808 */
[----:B------:R-:W-:Y:S02]  /*6af10*/  STL [R1+0x1ce8], R17 ;  /* 0x001ce81101007387 */ /* 0x000fe40000100800 */
[----:B------:R-:W-:Y:S01]  /*6af20*/  STL [R1+0x1ce4], R13 ;  /* 0x001ce40d01007387 */ /* 0x000fe20000100800 */
[----:B---3--:R-:W-:Y:S02]  /*6af30*/  STL.64 [R1+0x2190], R14 ;  /* 0x0021900e01007387 */ /* 0x008fe40000100a00 */
[----:B------:R0:W-:Y:S02]  /*6af40*/  STL [R1+0x2188], R12 ;  /* 0x0021880c01007387 */ /* 0x0001e40000100800 */
[----:B0-----:R-:W4:Y:S01]  /*6af50*/  LDL.LU R12, [R1+0x4f0] ;  /* 0x0004f000010c7983 */ /* 0x001f220000300800 */
[----:B------:R-:W4:Y:S02]  /*6af60*/  LDL.LU R13, [R1+0x4f4] ;  /* 0x0004f400010d7983 */ /* 0x000f240000300800 */
[----:B------:R-:W2:Y:S02]  /*6af70*/  LDL.LU.64 R10, [R1+0x2268] ;  /* 0x00226800010a7983 */ /* 0x000ea40000300a00 */
[----:B------:R-:W2:Y:S10]  /*6af80*/  LDL.LU.64 R8, [R1+0x2260] ;  /* 0x0022600001087983 */ /* 0x000eb40000300a00 */
[----:B------:R-:W-:Y:S01]  /*6af90*/  STL.64 [R1+0x770], R24 ;  /* 0x0007701801007387 */ /* 0x000fe20000100a00 */
[----:B------:R0:W-:Y:S03]  /*6afa0*/  STL.64 [R1+0x778], R26 ;  /* 0x0007781a01007387 */ /* 0x0001e60000100a00 */
[----:B0-----:R-:W2:Y:S01]  /*6afb0*/  LDL.LU.64 R26, [R1+0x2258] ;  /* 0x00225800011a7983 */ /* 0x001ea20000300a00 */
[----:B------:R-:W-:-:S02]  /*6afc0*/  IMAD.MOV.U32 R15, RZ, RZ, R28 ;  /* 0x000000ffff0f7224 */ /* 0x000fc400078e001c */
[----:B------:R-:W-:-:S05]  /*6afd0*/  IMAD.MOV.U32 R28, RZ, RZ, R24 ;  /* 0x000000ffff1c7224 */ /* 0x000fca00078e0018 */
[----:B------:R-:W-:Y:S01]  /*6afe0*/  STL [R1+0x1cf4], R28 ;  /* 0x001cf41c01007387 */ /* 0x000fe20000100800 */
[----:B--2---:R-:W-:Y:S03]  /*6aff0*/  HMMA.16816.F32.BF16 R24, R4, R26, R8 ;  /* 0x0000001a0418723c */ /* 0x004fe60000041808 */
[----:B------:R-:W2:Y:S01]  /*6b000*/  LDL.LU.64 R10, [R1+0x2250] ;  /* 0x00225000010a7983 */ /* 0x000ea20000300a00 */
[----:B------:R-:W2:Y:S11]  /*6b010*/  LDL.LU.64 R8, [R1+0x2248] ;  /* 0x0022480001087983 */ /* 0x000eb60000300a00 */
[----:B------:R-:W-:Y:S08]  /*6b020*/  @!UPT UIADD3 URZ, URZ, URZ, URZ ;  /* 0x0000003f3f3ff290 */ /* 0x000ff0000fffe03f */
[----:B------:R-:W-:Y:S01]  /*6b030*/  STL.64 [R1+0x760], R24 ;  /* 0x0007601801007387 */ /* 0x000fe20000100a00 */
[----:B------:R0:W-:Y:S03]  /*6b040*/  STL.64 [R1+0x768], R26 ;  /* 0x0007681a01007387 */ /* 0x0001e60000100a00 */
[----:B0-----:R-:W2:Y:S01]  /*6b050*/  LDL.LU.64 R26, [R1+0x2240] ;  /* 0x00224000011a7983 */ /* 0x001ea20000300a00 */
[----:B------:R-:W-:Y:S02]  /*6b060*/  IMAD.MOV.U32 R14, RZ, RZ, R29 ;  /* 0x000000ffff0e7224 */ /* 0x000fe400078e001d */
[----:B------:R-:W-:-:S05]  /*6b070*/  IMAD.MOV.U32 R29, RZ, RZ, R24 ;  /* 0x000000ffff1d7224 */ /* 0x000fca00078e0018 */
[----:B------:R0:W-:Y:S01]  /*6b080*/  STL [R1+0x1cf8], R29 ;  /* 0x001cf81d01007387 */ /* 0x0001e20000100800 */
[C---:B--2---:R-:W-:Y:S01]  /*6b090*/  HMMA.16816.F32.BF16 R8, R4.reuse, R26, R8 ;  /* 0x0000001a0408723c */ /* 0x044fe20000041808 */
[----:B0-----:R-:W-:Y:S11]  /*6b0a0*/  IMAD.MOV.U32 R29, RZ, RZ, R27 ;  /* 0x000000ffff1d7224 */ /* 0x001ff600078e001b */
        /* <DEDUP_REMOVED lines=12> */
[----:B0-----:R-:W3:Y:S04]  /*6b170*/  LDL.LU R27, [R1+0x2210] ;  /* 0x00221000011b7983 */ /* 0x001ee80000300800 */
[----:B---3--:R-:W0:Y:S04]  /*6b180*/  LDSM.16.MT88.4 R24, [R27+0x23800] ;  /* 0x023800001b18783b */ /* 0x008e280000004200 */
[----:B0-----:R0:W-:Y:S01]  /*6b190*/  STL.64 [R1+0x2078], R26 ;  /* 0x0020781a01007387 */ /* 0x0011e20000100a00 */
[----:B------:R-:W-:Y:S03]  /*6b1a0*/  STL.64 [R1+0x2070], R24 ;  /* 0x0020701801007387 */ /* 0x000fe60000100a00 */
[----:B0-----:R-:W2:Y:S04]  /*6b1b0*/  LDL R26, [R1+0x48] ;  /* 0x00004800011a7983 */ /* 0x001ea80000100800 */
[----:B------:R-:W2:Y:S01]  /*6b1c0*/  LDL R27, [R1+0x4c] ;  /* 0x00004c00011b7983 */ /* 0x000ea20000100800 */
[C---:B----4-:R-:W-:Y:S11]  /*6b1d0*/  HMMA.16816.F32.BF16 R12, R4.reuse, R22, R12 ;  /* 0x00000016040c723c */ /* 0x050ff6000004180c */
[----:B------:R-:W-:Y:S11]  /*6b1e0*/  @!UPT UIADD3 URZ, URZ, URZ, URZ ;  /* 0x0000003f3f3ff290 */ /* 0x000ff6000fffe03f */
[----:B------:R-:W-:Y:S01]  /*6b1f0*/  @!UPT UIADD3 URZ, URZ, URZ, URZ ;  /* 0x0000003f3f3ff290 */ /* 0x000fe2000fffe03f */
[----:B------:R0:W-:Y:S01]  /*6b200*/  STL.64 [R1+0x7b0], R12 ;  /* 0x0007b00c01007387 */ /* 0x0001e20000100a00 */
[----:B------:R1:W-:Y:S03]  /*6b210*/  STL.64 [R1+0x7b8], R14 ;  /* 0x0007b80e01007387 */ /* 0x0003e60000100a00 */
[----:B0-----:R-:W3:Y:S01]  /*6b220*/  LDL.LU R12, [R1+0x470] ;  /* 0x00047000010c7983 */ /* 0x001ee20000300800 */
[----:B--2---:R-:W-:Y:S11]  /*6b230*/  HMMA.16816.F32.BF16 R8, R4, R26, R8 ;  /* 0x0000001a0408723c */ /* 0x004ff60000041808 */
[----:B------:R-:W-:Y:S11]  /*6b240*/  @!UPT UIADD3 URZ, URZ, URZ, URZ ;  /* 0x0000003f3f3ff290 */ /* 0x000ff6000fffe03f */
[----:B------:R-:W-:Y:S01]  /*6b250*/  @!UPT UIADD3 URZ, URZ, URZ, URZ ;  /* 0x0000003f3f3ff290 */ /* 0x000fe2000fffe03f */
[----:B------:R-:W-:Y:S01]  /*6b260*/  STL.64 [R1+0x610], R8 ;  /* 0x0006100801007387 */ /* 0x000fe20000100a00 */
[----:B------:R-:W-:Y:S02]  /*6b270*/  STL.64 [R1+0x618], R10 ;  /* 0x0006180a01007387 */ /* 0x000fe40000100a00 */
[----:B------:R-:W3:Y:S02]  /*6b280*/  LDL.LU R13, [R1+0x474] ;  /* 0x00047400010d7983 */ /* 0x000ee40000300800 */
[----:B-1----:R-:W2:Y:S01]  /*6b290*/  LDL.LU R14, [R1+0x478] ;  /* 0x00047800010e7983 */ /* 0x002ea20000300800 */
[----:B------:R-:W2:Y:S04]  /*6b2a0*/  LDL.LU R15, [R1+0x47c] ;  /* 0x00047c00010f7983 */ /* 0x000ea80000300800 */
        /* <DEDUP_REMOVED lines=10> */
[----:B0-----:R-:W2:Y:S04]  /*6b350*/  LDL R14, [R1+0x8] ;  /* 0x00000800010e7983 */ /* 0x001ea80000100800 */
[----:B------:R-:W2:Y:S01]  /*6b360*/  LDL R15, [R1+0xc] ;  /* 0x00000c00010f7983 */ /* 0x000ea20000100800 */
[----:B------:R-:W3:Y:S02]  /*6b370*/  LDL.LU R20, [R1+0x4c0] ;  /* 0x0004c00001147983 */ /* 0x000ee40000300800 */
[----:B------:R-:W3:Y:S02]  /*6b380*/  LDL.LU R21, [R1+0x4c4] ;  /* 0x0004c40001157983 */ /* 0x000ee40000300800 */
[----:B------:R-:W4:Y:S01]  /*6b390*/  LDL.LU R22, [R1+0x4c8] ;  /* 0x0004c80001167983 */ /* 0x000f220000300800 */
[----:B------:R-:W4:Y:S04]  /*6b3a0*/  LDL.LU R23, [R1+0x4cc] ;  /* 0x0004cc0001177983 */ /* 0x000f280000300800 */
[----:B----4-:R0:W-:Y:S01]  /*6b3b0*/  STL.64 [R1+0x21f8], R22 ;  /* 0x0021f81601007387 */ /* 0x0101e20000100a00 */
[----:B---3--:R-:W-:Y:S03]  /*6b3c0*/  STL.64 [R1+0x21f0], R20 ;  /* 0x0021f01401007387 */ /* 0x008fe60000100a00 */
[----:B0-----:R-:W3:Y:S01]  /*6b3d0*/  LDL.64 R22, [R1+0x38] ;  /* 0x0000380001167983 */ /* 0x001ee20000100a00 */
[----:B--2---:R0:W-:Y:S03]  /*6b3e0*/  STL.64 [R1+0x21c8], R14 ;  /* 0x0021c80e01007387 */ /* 0x0041e60000100a00 */
[----:B0-----:R-:W2:Y:S04]  /*6b3f0*/  LDL.64 R14, [R1+0x18] ;  /* 0x00001800010e7983 */ /* 0x001ea80000100a00 */
[----:B--2---:R0:W-:Y:S04]  /*6b400*/  STL.64 [R1+0x21e0], R14 ;  /* 0x0021e00e01007387 */ /* 0x0041e80000100a00 */
[----:B0-----:R-:W2:Y:S04]  /*6b410*/  LDL.64 R14, [R1+0x28] ;  /* 0x00002800010e7983 */ /* 0x001ea80000100a00 */
[----:B--2---:R0:W-:Y:S01]  /*6b420*/  STL.64 [R1+0x2200], R14 ;  /* 0x0022000e01007387 */ /* 0x0041e20000100a00 */
[----:B------:R-:W3:Y:S02]  /*6b430*/  LDL.LU R12, [R1+0x4d0] ;  /* 0x0004d000010c7983 */ /* 0x000ee40000300800 */
[----:B------:R-:W3:Y:S01]  /*6b440*/  LDL.LU R13, [R1+0x4d4] ;  /* 0x0004d400010d7983 */ /* 0x000ee20000300800 */
[----:B0-----:R-:W3:Y:S01]  /*6b450*/  LDL.LU R14, [R1+0x4d8] ;  /* 0x0004d800010e7983 */ /* 0x001ee20000300800 */
[----:B------:R-:W3:Y:S02]  /*6b460*/  LDL.LU R15, [R1+0x4dc] ;  /* 0x0004dc00010f7983 */ /* 0x000ee40000300800 */
[----:B------:R-:W2:Y:S02]  /*6b470*/  LDL.LU R8, [R1+0x300] ;  /* 0x0003000001087983 */ /* 0x000ea40000300800 */
[----:B------:R-:W2:Y:S01]  /*6b480*/  LDL.LU R9, [R1+0x304] ;  /* 0x0003040001097983 */ /* 0x000ea20000300800 */
[----:B------:R-:W4:Y:S01]  /*6b490*/  LDL.LU R10, [R1+0x308] ;  /* 0x00030800010a7983 */ /* 0x000f220000300800 */
[----:B------:R-:W4:Y:S03]  /*6b4a0*/  LDL.LU R11, [R1+0x30c] ;  /* 0x00030c00010b7983 */ /* 0x000f260000300800 */
[----:B----4-:R-:W-:Y:S01]  /*6b4b0*/  STL.64 [R1+0x21c0], R10 ;  /* 0x0021c00a01007387 */ /* 0x010fe20000100a00 */
[----:B--2---:R0:W-:Y:S03]  /*6b4c0*/  STL.64 [R1+0x21b8], R8 ;  /* 0x0021b80801007387 */ /* 0x0041e60000100a00 */
[----:B0-----:R-:W2:Y:S01]  /*6b4d0*/  LDL.LU R8, [R1+0x490] ;  /* 0x0004900001087983 */ /* 0x001ea20000300800 */
[----:B------:R-:W2:Y:S02]  /*6b4e0*/  LDL.LU R9, [R1+0x494] ;  /* 0x0004940001097983 */ /* 0x000ea40000300800 */
[----:B------:R-:W4:Y:S02]  /*6b4f0*/  LDL.LU R10, [R1+0x498] ;  /* 0x00049800010a7983 */ /* 0x000f240000300800 */
[----:B------:R-:W4:Y:S01]  /*6b500*/  LDL.LU R11, [R1+0x49c] ;  /* 0x00049c00010b7983 */ /* 0x000f220000300800 */
[----:B---3--:R-:W-:Y:S01]  /*6b510*/  HMMA.16816.F32.BF16 R12, R4, R22, R12 ;  /* 0x00000016040c723c */ /* 0x008fe2000004180c */
        /* <DEDUP_REMOVED lines=9> */
[----:B------:R-:W3:Y:S02]  /*6b5b0*/  LDL.LU R25, [R1+0x454] ;  /* 0x0004540001197983 */ /* 0x000ee40000300800 */
[----:B------:R-:W4:Y:S02]  /*6b5c0*/  LDL.LU R26, [R1+0x458] ;  /* 0x00045800011a7983 */ /* 0x000f240000300800 */
[----:B------:R-:W4:Y:S01]  /*6b5d0*/  LDL.LU R27, [R1+0x45c] ;  /* 0x00045c00011b7983 */ /* 0x000f220000300800 */
[----:B------:R-:W2:Y:S01]  /*6b5e0*/  LDL R17, [R1+0x1bc0] ;  /* 0x001bc00001117983 */ /* 0x000ea20000100800 */
[----:B------:R-:W-:-:S02]  /*6b5f0*/  IMAD.MOV.U32 R2, RZ, RZ, R22 ;  /* 0x000000ffff027224 */ /* 0x000fc400078e0016 */
[----:B------:R-:W-:Y:S01]  /*6b600*/  IMAD.MOV.U32 R0, RZ, RZ, R23 ;  /* 0x000000ffff007224 */ /* 0x000fe200078e0017 */
[----:B----4-:R0:W-:Y:S01]  /*6b610*/  STL.64 [R1+0x2168], R26 ;  /* 0x0021681a01007387 */ /* 0x0101e20000100a00 */
[----:B---3--:R-:W-:Y:S02]  /*6b620*/  STL.64 [R1+0x2160], R24 ;  /* 0x0021601801007387 */ /* 0x008fe40000100a00 */
[----:B0-----:R-:W-:Y:S02]  /*6b630*/  IMAD.MOV.U32 R26, RZ, RZ, R18 ;  /* 0x000000ffff1a7224 */ /* 0x001fe400078e0012 */
[----:B------:R-:W-:Y:S01]  /*6b640*/  IMAD.MOV.U32 R27, RZ, RZ, R19 ;  /* 0x000000ffff1b7224 */ /* 0x000fe200078e0013 */
[----:B------:R-:W3:Y:S01]  /*6b650*/  LDL.LU R18, [R1+0x220c] ;  /* 0x00220c0001127983 */ /* 0x000ee20000300800 */
[----:B------:R-:W3:Y:S02]  /*6b660*/  LDL.LU R19, [R1+0x2208] ;  /* 0x0022080001137983 */ /* 0x000ee40000300800 */
[----:B------:R-:W-:Y:S02]  /*6b670*/  STL.64 [R1+0x600], R12 ;  /* 0x0006000c01007387 */ /* 0x000fe40000100a00 */
[----:B------:R0:W-:Y:S02]  /*6b680*/  STL.64 [R1+0x608], R14 ;  /* 0x0006080e01007387 */ /* 0x0001e40000100a00 */
[----:B0-----:R-:W4:Y:S01]  /*6b690*/  LDL.LU.64 R14, [R1+0x2200] ;  /* 0x00220000010e7983 */ /* 0x001f220000300a00 */
[----:B------:R-:W4:Y:S02]  /*6b6a0*/  LDL.LU.64 R22, [R1+0x21f8] ;  /* 0x0021f80001167983 */ /* 0x000f240000300a00 */
[----:B------:R-:W4:Y:S02]  /*6b6b0*/  LDL.LU.64 R20, [R1+0x21f0] ;  /* 0x0021f00001147983 */ /* 0x000f240000300a00 */
[C---:B----4-:R-:W-:Y:S01]  /*6b6c0*/  HMMA.16816.F32.BF16 R20, R4.reuse, R14, R20 ;  /* 0x0000000e0414723c */ /* 0x050fe20000041814 */
[----:B------:R-:W-:Y:S11]  /*6b6d0*/  IMAD.MOV.U32 R3, RZ, RZ, R15 ;  /* 0x000000ffff037224 */ /* 0x000ff600078e000f */
[----:B------:R-:W-:Y:S11]  /*6b6e0*/  @!UPT UIADD3 URZ, URZ, URZ, URZ ;  /* 0x0000003f3f3ff290 */ /* 0x000ff6000fffe03f */
[----:B------:R0:W-:Y:S01]  /*6b6f0*/  STL.64 [R1+0x5f0], R20 ;  /* 0x0005f01401007387 */ /* 0x0001e20000100a00 */
[----:B------:R1:W-:Y:S02]  /*6b700*/  STL.64 [R1+0x5f8], R22 ;  /* 0x0005f81601007387 */ /* 0x0003e40000100a00 */
[----:B0-----:R-:W-:Y:S01]  /*6b710*/  IMAD.MOV.U32 R20, RZ, RZ, R14 ;  /* 0x000000ffff147224 */ /* 0x001fe200078e000e */
[----:B-1----:R-:W4:Y:S01]  /*6b720*/  LDL.LU.64 R22, [R1+0x21e8] ;  /* 0x0021e80001167983 */ /* 0x002f220000300a00 */
        /* <DEDUP_REMOVED lines=23> */
[----:B0-----:R-:W3:Y:S01]  /*6b8a0*/  LDL.LU.64 R14, [R1+0x21a0] ;  /* 0x0021a000010e7983 */ /* 0x001ee20000300a00 */
[----:B------:R-:W3:Y:S02]  /*6b8b0*/  LDL.LU.64 R12, [R1+0x2198] ;  /* 0x00219800010c7983 */ /* 0x000ee40000300a00 */
[----:B------:R-:W-:Y:S02]  /*6b8c0*/  STL.64 [R1+0x2098], R22 ;  /* 0x0020981601007387 */ /* 0x000fe40000100a00 */
[----:B------:R0:W-:Y:S02]  /*6b8d0*/  STL.64 [R1+0x2170], R20 ;  /* 0x0021701401007387 */ /* 0x0001e40000100a00 */
[----:B0-----:R-:W4:Y:S01]  /*6b8e0*/  LDL.LU R20, [R1+0x460] ;  /* 0x0004600001147983 */ /* 0x001f220000300800 */
[----:B------:R-:W4:Y:S02]  /*6b8f0*/  LDL.LU R21, [R1+0x464] ;  /* 0x0004640001157983 */ /* 0x000f240000300800 */
[----:B------:R-:W4:Y:S02]  /*6b900*/  LDL.LU R22, [R1+0x468] ;  /* 0x0004680001167983 */ /* 0x000f240000300800 */
[----:B------:R-:W4:Y:S01]  /*6b910*/  LDL.LU R23, [R1+0x46c] ;  /* 0x00046c0001177983 */ /* 0x000f220000300800 */
[C---:B---3--:R-:W-:Y:S11]  /*6b920*/  HMMA.16816.F32.BF16 R12, R4.reuse, R18, R12 ;  /* 0x00000012040c723c */ /* 0x048ff6000004180c */
[----:B------:R-:W-:Y:S11]  /*6b930*/  @!UPT UIADD3 URZ, URZ, URZ, URZ ;  /* 0x0000003f3f3ff290 */ /* 0x000ff6000fffe03f */
[----:B------:R-:W-:Y:S01]  /*6b940*/  @!UPT UIADD3 URZ, URZ, URZ, URZ ;  /* 0x0000003f3f3ff290 */ /* 0x000fe2000fffe03f */
[----:B------:R-:W-:Y:S01]  /*6b950*/  STL.64 [R1+0x340], R12 ;  /* 0x0003400c01007387 */ /* 0x000fe20000100a00 */
[----:B------:R0:W-:Y:S03]  /*6b960*/  STL.64 [R1+0x348], R14 ;  /* 0x0003480e01007387 */ /* 0x0001e60000100a00 */
[----:B0-----:R-:W2:Y:S01]  /*6b970*/  LDL.LU.64 R14, [R1+0x2190] ;  /* 0x00219000010e7983 */ /* 0x001ea20000300a00 */
[----:B------:R-:W3:Y:S02]  /*6b980*/  LDL.LU R12, [R1+0x2188] ;  /* 0x00218800010c7983 */ /* 0x000ee40000300800 */
[----:B------:R0:W-:Y:S02]  /*6b990*/  STL.64 [R1+0x20a0], R18 ;  /* 0x0020a01201007387 */ /* 0x0001e40000100a00 */
[----:B0-----:R-:W4:Y:S01]  /*6b9a0*/  LDL R18, [R1+0xa8] ;  /* 0x0000a80001127983 */ /* 0x001f220000100800 */
[----:B--2---:R-:W-:Y:S03]  /*6b9b0*/  HMMA.16816.F32.BF16 R4, R4, R14, R8 ;  /* 0x0000000e0404723c */ /* 0x004fe60000041808 */
[----:B------:R-:W4:Y:S01]  /*6b9c0*/  LDL.LU.64 R10, [R1+0x2180] ;  /* 0x00218000010a7983 */ /* 0x000f220000300a00 */
[----:B------:R-:W4:Y:S02]  /*6b9d0*/  LDL.LU.64 R8, [R1+0x2178] ;  /* 0x0021780001087983 */ /* 0x000f240000300a00 */
[----:B---3--:R-:W-:-:S02]  /*6b9e0*/  IMAD.MOV.U32 R19, RZ, RZ, R12 ;  /* 0x000000ffff137224 */ /* 0x008fc400078e000c */
[----:B------:R0:W-:Y:S01]  /*6b9f0*/  STL.64 [R1+0x2080], R14 ;  /* 0x0020800e01007387 */ /* 0x0001e20000100a00 */
[----:B------:R-:W2:Y:S11]  /*6ba00*/  LDL.LU R12, [R1+0x440] ;  /* 0x00044000010c7983 */ /* 0x000eb60000300800 */
[----:B------:R-:W-:Y:S03]  /*6ba10*/  @!UPT UIADD3 URZ, URZ, URZ, URZ ;  /* 0x0000003f3f3ff290 */ /* 0x000fe6000fffe03f */
[----:B------:R-:W-:Y:S01]  /*6ba20*/  STL.64 [R1+0x330], R4 ;  /* 0x0003300401007387 */ /* 0x000fe20000100a00 */
[----:B------:R-:W-:Y:S02]  /*6ba30*/  STL.64 [R1+0x338], R6 ;  /* 0x0003380601007387 */ /* 0x000fe40000100a00 */
[----:B------:R-:W1:Y:S04]  /*6ba40*/  LDSM.16.MT88.4 R4, [R17+0x23800] ;  /* 0x023800001104783b */ /* 0x000e680000004200 */
[----:B------:R-:W2:Y:S01]  /*6ba50*/  LDL.LU R13, [R1+0x444] ;  /* 0x00044400010d7983 */ /* 0x000ea20000300800 */
[----:B0-----:R-:W2:Y:S01]  /*6ba60*/  LDL.LU R14, [R1+0x448] ;  /* 0x00044800010e7983 */ /* 0x001ea20000300800 */
[----:B------:R-:W2:Y:S03]  /*6ba70*/  LDL.LU R15, [R1+0x44c] ;  /* 0x00044c00010f7983 */ /* 0x000ea60000300800 */
[----:B-1----:R0:W-:Y:S01]  /*6ba80*/  STL.64 [R1+0x1f98], R6 ;  /* 0x001f980601007387 */ /* 0x0021e20000100a00 */
[----:B------:R-:W-:Y:S03]  /*6ba90*/  STL.64 [R1+0x1f90], R4 ;  /* 0x001f900401007387 */ /* 0x000fe60000100a00 */
[----:B0-----:R-:W3:Y:S01]  /*6baa0*/  LDL R6, [R1+0xb8] ;  /* 0x0000b80001067983 */ /* 0x001ee20000100800 */
[----:B----4-:R-:W-:Y:S03]  /*6bab0*/  HMMA.16816.F32.BF16 R24, R8, R26, R20 ;  /* 0x0000001a0818723c */ /* 0x010fe60000041814 */
[----:B------:R-:W4:Y:S11]  /*6bac0*/  LDL.LU.64 R20, [R1+0x2170] ;  /* 0x0021700001147983 */ /* 0x000f360000300a00 */
[----:B------:R-:W-:Y:S09]  /*6bad0*/  @!UPT UIADD3 URZ, URZ, URZ, URZ ;  /* 0x0000003f3f3ff290 */ /* 0x000ff2000fffe03f */
[----:B------:R-:W-:Y:S01]  /*6bae0*/  STL.64 [R1+0x720], R24 ;  /* 0x0007201801007387 */ /* 0x000fe20000100a00 */
[----:B------:R0:W-:Y:S03]  /*6baf0*/  STL.64 [R1+0x728], R26 ;  /* 0x0007281a01007387 */ /* 0x0001e60000100a00 */
[----:B0-----:R-:W3:Y:S01]  /*6bb00*/  LDL.LU.64 R26, [R1+0x2168] ;  /* 0x00216800011a7983 */ /* 0x001ee20000300a00 */
[----:B------:R-:W3:Y:S02]  /*6bb10*/  LDL.LU.64 R24, [R1+0x2160] ;  /* 0x0021600001187983 */ /* 0x000ee40000300a00 */
[----:B------:R-:W-:-:S07]  /*6bb20*/  IMAD.MOV.U32 R7, RZ, RZ, R16 ;  /* 0x000000ffff077224 */ /* 0x000fce00078e0010 */
[C---:B---3--:R-:W-:Y:S01]  /*6bb30*/  HMMA.16816.F32.BF16 R4, R8.reuse, R6, R24 ;  /* 0x000000060804723c */ /* 0x048fe20000041818 */
[----:B------:R-:W3:Y:S11]  /*6bb40*/  LDL.LU.64 R24, [R1+0x2158] ;  /* 0x0021580001187983 */ /* 0x000ef60000300a00 */
[----:B------:R-:W-:Y:S11]  /*6bb50*/  @!UPT UIADD3 URZ, URZ, URZ, URZ ;  /* 0x0000003f3f3ff290 */ /* 0x000ff6000fffe03f */
[----:B------:R-:W-:Y:S01]  /*6bb60*/  STL.64 [R1+0x710], R4 ;  /* 0x0007100401007387 */ /* 0x000fe20000100a00 */
[----:B------:R2:W-:Y:S02]  /*6bb70*/  STL.64 [R1+0x718], R6 ;  /* 0x0007180601007387 */ /* 0x0005e40000100a00 */
[----:B------:R-:W4:Y:S01]  /*6bb80*/  LDL.LU R16, [R1+0x3a0] ;  /* 0x0003a00001107983 */ /* 0x000f220000300800 */
[----:B--2---:R-:W-:Y:S11]  /*6bb90*/  HMMA.16816.F32.BF16 R4, R8, R18, R12 ;  /* 0x000000120804723c */ /* 0x004ff6000004180c */
[----:B------:R-:W-:Y:S11]  /*6bba0*/  @!UPT UIADD3 URZ, URZ, URZ, URZ ;  /* 0x0000003f3f3ff290 */ /* 0x000ff6000fffe03f */
[----:B------:R-:W-:Y:S01]  /*6bbb0*/  @!UPT UIADD3 URZ, URZ, URZ, URZ ;  /* 0x0000003f3f3ff290 */ /* 0x000fe2000fffe03f */
[----:B------:R-:W-:Y:S01]  /*6bbc0*/  STL.64 [R1+0x700], R4 ;  /* 0x0007000401007387 */ /* 0x000fe20000100a00 */
[----:B------:R3:W-:Y:S02]  /*6bbd0*/  STL.64 [R1+0x708], R6 ;  /* 0x0007080601007387 */ /* 0x0007e40000100a00 */
[----:B------:R-:W4:Y:S02]  /*6bbe0*/  LDL.LU R17, [R1+0x3a4] ;  /* 0x0003a40001117983 */ /* 0x000f240000300800 */
[----:B------:R-:W2:Y:S01]  /*6bbf0*/  LDL.LU R18, [R1+0x3a8] ;  /* 0x0003a80001127983 */ /* 0x000ea20000300800 */
[----:B------:R-:W2:Y:S01]  /*6bc00*/  LDL.LU R19, [R1+0x3ac] ;  /* 0x0003ac0001137983 */ /* 0x000ea20000300800 */
[----:B------:R-:W2:Y:S02]  /*6bc10*/  LDL.LU R12, [R1+0x3e0] ;  /* 0x0003e000010c7983 */ /* 0x000ea40000300800 */
[----:B------:R-:W2:Y:S02]  /*6bc20*/  LDL.LU R13, [R1+0x3e4] ;  /* 0x0003e400010d7983 */ /* 0x000ea40000300800 */
[----:B------:R-:W2:Y:S01]  /*6bc30*/  LDL.LU R14, [R1+0x3e8] ;  /* 0x0003e800010e7983 */ /* 0x000ea20000300800 */
[----:B------:R-:W2:Y:S01]  /*6bc40*/  LDL.LU R15, [R1+0x3ec] ;  /* 0x0003ec00010f7983 */ /* 0x000ea20000300800 */
[----:B---3--:R-:W-:-:S02]  /*6bc50*/  IMAD.MOV.U32 R6, RZ, RZ, R25 ;  /* 0x000000ffff067224 */ /* 0x008fc400078e0019 */
[----:B------:R-:W-:Y:S01]  /*6bc60*/  IMAD.MOV.U32 R7, RZ, RZ, R24 ;  /* 0x000000ffff077224 */ /* 0x000fe200078e0018 */
[----:B--2---:R0:W-:Y:S01]  /*6bc70*/  STL.64 [R1+0x2100], R14 ;  /* 0x0021000e01007387 */ /* 0x0041e20000100a00 */
[----:B------:R-:W-:Y:S03]  /*6bc80*/  STL.64 [R1+0x20f8], R12 ;  /* 0x0020f80c01007387 */ /* 0x000fe60000100a00 */
[----:B------:R1:W-:Y:S02]  /*6bc90*/  STL.64 [R1+0x2108], R6 ;  /* 0x0021080601007387 */ /* 0x0003e40000100a00 */
[----:B------:R-:W2:Y:S01]  /*6bca0*/  LDL.LU R24, [R1+0x3f0] ;  /* 0x0003f00001187983 */ /* 0x000ea20000300800 */
[----:B------:R-:W2:Y:S01]  /*6bcb0*/  LDL.LU R25, [R1+0x3f4] ;  /* 0x0003f40001197983 */ /* 0x000ea20000300800 */
[----:B------:R-:W3:Y:S02]  /*6bcc0*/  LDL.LU R26, [R1+0x3f8] ;  /* 0x0003f800011a7983 */ /* 0x000ee40000300800 */
[----:B------:R-:W3:Y:S02]  /*6bcd0*/  LDL.LU R27, [R1+0x3fc] ;  /* 0x0003fc00011b7983 */ /* 0x000ee40000300800 */
[----:B---3--:R3:W-:Y:S01]  /*6bce0*/  STL.64 [R1+0x2118], R26 ;  /* 0x0021181a01007387 */ /* 0x0087e20000100a00 */
[----:B--2---:R-:W-:Y:S02]  /*6bcf0*/  STL.64 [R1+0x2110], R24 ;  /* 0x0021101801007387 */ /* 0x004fe40000100a00 */
[----:B0-----:R-:W2:Y:S02]  /*6bd00*/  LDL R14, [R1+0x68] ;  /* 0x00006800010e7983 */ /* 0x001ea40000100800 */
[----:B------:R-:W2:Y:S02]  /*6bd10*/  LDL R15, [R1+0x6c] ;  /* 0x00006c00010f7983 */ /* 0x000ea40000100800 */
[----:B--2---:R-:W-:Y:S01]  /*6bd20*/  STL.64 [R1+0x2120], R14 ;  /* 0x0021200e01007387 */ /* 0x004fe20000100a00 */
[----:B------:R-:W2:Y:S02]  /*6bd30*/  LDL.LU R4, [R1+0x400] ;  /* 0x0004000001047983 */ /* 0x000ea40000300800 */
[----:B------:R-:W2:Y:S02]  /*6bd40*/  LDL.LU R5, [R1+0x404] ;  /* 0x0004040001057983 */ /* 0x000ea40000300800 */
[----:B-1----:R-:W2:Y:S01]  /*6bd50*/  LDL.LU R6, [R1+0x408] ;  /* 0x0004080001067983 */ /* 0x002ea20000300800 */
[----:B------:R-:W2:Y:S01]  /*6bd60*/  LDL.LU R7, [R1+0x40c] ;  /* 0x00040c0001077983 */ /* 0x000ea20000300800 */
[----:B---3--:R-:W-:-:S03]  /*6bd70*/  IMAD.MOV.U32 R27, RZ, RZ, R29 ;  /* 0x000000ffff1b7224 */ /* 0x008fc600078e001d */
[----:B--2---:R0:W-:Y:S01]  /*6bd80*/  STL.64 [R1+0x2130], R6 ;  /* 0x0021300601007387 */ /* 0x0041e20000100a00 */
[----:B------:R-:W-:Y:S02]  /*6bd90*/  STL.64 [R1+0x2128], R4 ;  /* 0x0021280401007387 */ /* 0x000fe40000100a00 */
[----:B------:R-:W2:Y:S02]  /*6bda0*/  LDL R26, [R1+0x78] ;  /* 0x00007800011a7983 */ /* 0x000ea40000100800 */
[----:B--2---:R1:W-:Y:S01]  /*6bdb0*/  STL.64 [R1+0x2138], R26 ;  /* 0x0021381a01007387 */ /* 0x0043e20000100a00 */
[----:B0-----:R-:W2:Y:S02]  /*6bdc0*/  LDL R6, [R1+0x88] ;  /* 0x0000880001067983 */ /* 0x001ea40000100800 */
[----:B------:R-:W2:Y:S02]  /*6bdd0*/  LDL R7, [R1+0x8c] ;  /* 0x00008c0001077983 */ /* 0x000ea40000100800 */
[----:B--2---:R0:W-:Y:S01]  /*6bde0*/  STL.64 [R1+0x2140], R6 ;  /* 0x0021400601007387 */ /* 0x0041e20000100a00 */
[----:B------:R-:W2:Y:S02]  /*6bdf0*/  LDL.LU R24, [R1+0x420] ;  /* 0x0004200001187983 */ /* 0x000ea40000300800 */
[----:B------:R-:W2:Y:S02]  /*6be00*/  LDL.LU R25, [R1+0x424] ;  /* 0x0004240001197983 */ /* 0x000ea40000300800 */
[----:B-1----:R-:W3:Y:S01]  /*6be10*/  LDL.LU R26, [R1+0x428] ;  /* 0x00042800011a7983 */ /* 0x002ee20000300800 */
[----:B------:R-:W3:Y:S04]  /*6be20*/  LDL.LU R27, [R1+0x42c] ;  /* 0x00042c00011b7983 */ /* 0x000ee80000300800 */
[----:B---3--:R-:W-:Y:S01]  /*6be30*/  STL.64 [R1+0x2150], R26 ;  /* 0x0021501a01007387 */ /* 0x008fe20000100a00 */
[----:B--2---:R1:W-:Y:S02]  /*6be40*/  STL.64 [R1+0x2148], R24 ;  /* 0x0021481801007387 */ /* 0x0043e40000100a00 */
[----:B0-----:R-:W2:Y:S02]  /*6be50*/  LDL R6, [R1+0x98] ;  /* 0x0000980001067983 */ /* 0x001ea40000100800 */
[----:B------:R-:W2:Y:S01]  /*6be60*/  LDL R7, [R1+0x9c] ;  /* 0x00009c0001077983 */ /* 0x000ea20000100800 */
[----:B-1----:R-:W2:Y:S01]  /*6be70*/  LDL.LU R24, [R1+0x430] ;  /* 0x0004300001187983 */ /* 0x002ea20000300800 */
[----:B------:R-:W2:Y:S02]  /*6be80*/  LDL.LU R25, [R1+0x434] ;  /* 0x0004340001197983 */ /* 0x000ea40000300800 */
[----:B------:R-:W2:Y:S02]  /*6be90*/  LDL.LU R26, [R1+0x438] ;  /* 0x00043800011a7983 */ /* 0x000ea40000300800 */
[----:B------:R-:W2:Y:S01]  /*6bea0*/  LDL.LU R27, [R1+0x43c] ;  /* 0x00043c00011b7983 */ /* 0x000ea20000300800 */
[----:B------:R-:W3:Y:S01]  /*6beb0*/  LDL.LU R12, [R1+0x410] ;  /* 0x00041000010c7983 */ /* 0x000ee20000300800 */
[----:B------:R-:W3:Y:S02]  /*6bec0*/  LDL.LU R13, [R1+0x414] ;  /* 0x00041400010d7983 */ /* 0x000ee40000300800 */
[----:B------:R-:W3:Y:S02]  /*6bed0*/  LDL.LU R14, [R1+0x418] ;  /* 0x00041800010e7983 */ /* 0x000ee40000300800 */
[----:B------:R-:W3:Y:S01]  /*6bee0*/  LDL.LU R15, [R1+0x41c] ;  /* 0x00041c00010f7983 */ /* 0x000ee20000300800 */
[----:B------:R0:W-:Y:S01]  /*6bef0*/  STL.64 [R1+0x20b0], R18 ;  /* 0x0020b01201007387 */ /* 0x0001e20000100a00 */
[----:B----4-:R-:W-:Y:S02]  /*6bf00*/  STL.64 [R1+0x20a8], R16 ;  /* 0x0020a81001007387 */ /* 0x010fe40000100a00 */
[----:B0-----:R-:W-:-:S02]  /*6bf10*/  IMAD.MOV.U32 R18, RZ, RZ, R28 ;  /* 0x000000ffff127224 */ /* 0x001fc400078e001c */
[----:B------:R-:W-:-:S05]  /*6bf20*/  IMAD.MOV.U32 R19, RZ, RZ, R21 ;  /* 0x000000ffff137224 */ /* 0x000fca00078e0015 */
[----:B------:R0:W-:Y:S02]  /*6bf30*/  STL.64 [R1+0x20c0], R18 ;  /* 0x0020c01201007387 */ /* 0x0001e40000100a00 */
[----:B0-----:R-:W-:Y:S02]  /*6bf40*/  IMAD.MOV.U32 R18, RZ, RZ, R20 ;  /* 0x000000ffff127224 */ /* 0x001fe400078e0014 */
[----:B------:R-:W-:-:S05]  /*6bf50*/  IMAD.MOV.U32 R19, RZ, RZ, R3 ;  /* 0x000000ffff137224 */ /* 0x000fca00078e0003 */
[----:B------:R-:W-:Y:S01]  /*6bf60*/  STL.64 [R1+0x20d8], R18 ;  /* 0x0020d81201007387 */ /* 0x000fe20000100a00 */
[----:B------:R-:W4:Y:S03]  /*6bf70*/  LDL.LU.64 R22, [R1+0x8] ;  /* 0x0000080001167983 */ /* 0x000f260000300a00 */
[----:B----4-:R0:W-:Y:S01]  /*6bf80*/  STL.64 [R1+0x20b8], R22 ;  /* 0x0020b81601007387 */ /* 0x0101e20000100a00 */
[----:B------:R-:W4:Y:S02]  /*6bf90*/  LDL.LU R20, [R1+0x3b0] ;  /* 0x0003b00001147983 */ /* 0x000f240000300800 */
[----:B------:R-:W4:Y:S01]  /*6bfa0*/  LDL.LU R21, [R1+0x3b4] ;  /* 0x0003b40001157983 */ /* 0x000f220000300800 */
[----:B0-----:R-:W3:Y:S01]  /*6bfb0*/  LDL.LU R22, [R1+0x3b8] ;  /* 0x0003b80001167983 */ /* 0x001ee20000300800 */
[----:B------:R-:W3:Y:S01]  /*6bfc0*/  LDL.LU R23, [R1+0x3bc] ;  /* 0x0003bc0001177983 */ /* 0x000ee20000300800 */
[C---:B--2---:R-:W-:Y:S02]  /*6bfd0*/  HMMA.16816.F32.BF16 R4, R8.reuse, R6, R24 ;  /* 0x000000060804723c */ /* 0x044fe40000041818 */
[----:B---3--:R-:W-:Y:S01]  /*6bfe0*/  STL.64 [R1+0x20d0], R22 ;  /* 0x0020d01601007387 */ /* 0x008fe20000100a00 */
[----:B----4-:R0:W-:Y:S03]  /*6bff0*/  STL.64 [R1+0x20c8], R20 ;  /* 0x0020c81401007387 */ /* 0x0101e60000100a00 */
        /* <DEDUP_REMOVED lines=9> */
[----:B------:R-:W2:Y:S01]  /*6c090*/  LDL.LU R23, [R1+0x3dc] ;  /* 0x0003dc0001177983 */ /* 0x000ea20000300800 */
[----:B------:R-:W3:Y:S01]  /*6c0a0*/  LDL.LU.64 R26, [R1+0x2150] ;  /* 0x00215000011a7983 */ /* 0x000ee20000300a00 */
[----:B------:R-:W3:Y:S02]  /*6c0b0*/  LDL.LU.64 R24, [R1+0x2148] ;  /* 0x0021480001187983 */ /* 0x000ee40000300a00 */
[----:B------:R-:W-:Y:S02]  /*6c0c0*/  STL.64 [R1+0x6f0], R4 ;  /* 0x0006f00401007387 */ /* 0x000fe40000100a00 */
[----:B------:R0:W-:Y:S02]  /*6c0d0*/  STL.64 [R1+0x6f8], R6 ;  /* 0x0006f80601007387 */ /* 0x0001e40000100a00 */
[----:B0-----:R-:W3:Y:S02]  /*6c0e0*/  LDL.LU.64 R6, [R1+0x2140] ;  /* 0x0021400001067983 */ /* 0x001ee40000300a00 */
[C---:B---3--:R-:W-:Y:S02]  /*6c0f0*/  HMMA.16816.F32.BF16 R4, R8.reuse, R6, R24 ;  /* 0x000000060804723c */ /* 0x048fe40000041818 */
[----:B------:R-:W3:Y:S11]  /*6c100*/  LDL.LU.64 R26, [R1+0x2138] ;  /* 0x00213800011a7983 */ /* 0x000ef60000300a00 */
[----:B------:R-:W-:Y:S10]  /*6c110*/  @!UPT UIADD3 URZ, URZ, URZ, URZ ;  /* 0x0000003f3f3ff290 */ /* 0x000ff4000fffe03f */
[----:B------:R-:W-:Y:S01]  /*6c120*/  STL.64 [R1+0x6e0], R4 ;  /* 0x0006e00401007387 */ /* 0x000fe20000100a00 */
[----:B------:R0:W-:Y:S03]  /*6c130*/  STL.64 [R1+0x6e8], R6 ;  /* 0x0006e80601007387 */ /* 0x0001e60000100a00 */
[----:B0-----:R-:W4:Y:S01]  /*6c140*/  LDL.LU.64 R6, [R1+0x2130] ;  /* 0x0021300001067983 */ /* 0x001f220000300a00 */
[----:B------:R-:W4:Y:S01]  /*6c150*/  LDL.LU.64 R4, [R1+0x2128] ;  /* 0x0021280001047983 */ /* 0x000f220000300a00 */
[C---:B---3--:R-:W-:Y:S02]  /*6c160*/  HMMA.16816.F32.BF16 R24, R8.reuse, R26, R12 ;  /* 0x0000001a0818723c */ /* 0x048fe4000004180c */
[----:B------:R-:W4:Y:S11]  /*6c170*/  LDL.LU.64 R14, [R1+0x2120] ;  /* 0x00212000010e7983 */ /* 0x000f360000300a00 */
[----:B------:R-:W-:Y:S10]  /*6c180*/  @!UPT UIADD3 URZ, URZ, URZ, URZ ;  /* 0x0000003f3f3ff290 */ /* 0x000ff4000fffe03f */
[----:B------:R-:W-:Y:S01]  /*6c190*/  STL.64 [R1+0x6d0], R24 ;  /* 0x0006d01801007387 */ /* 0x000fe20000100a00 */
[----:B------:R0:W-:Y:S03]  /*6c1a0*/  STL.64 [R1+0x6d8], R26 ;  /* 0x0006d81a01007387 */ /* 0x0001e60000100a00 */
[----:B0-----:R-:W3:Y:S01]  /*6c1b0*/  LDL.LU.64 R26, [R1+0x2118] ;  /* 0x00211800011a7983 */ /* 0x001ee20000300a00 */
[----:B------:R-:W3:Y:S01]  /*6c1c0*/  LDL.LU.64 R24, [R1+0x2110] ;  /* 0x0021100001187983 */ /* 0x000ee20000300a00 */
[C---:B----4-:R-:W-:Y:S02]  /*6c1d0*/  HMMA.16816.F32.BF16 R12, R8.reuse, R14, R4 ;  /* 0x0000000e080c723c */ /* 0x050fe40000041804 */
        /* <DEDUP_REMOVED lines=10> */
[----:B------:R4:W-:Y:S02]  /*6c280*/  STL.64 [R1+0x738], R6 ;  /* 0x0007380601007387 */ /* 0x0009e40000100a00 */
[C---:B----4-:R-:W-:Y:S01]  /*6c290*/  HMMA.16816.F32.BF16 R4, R8.reuse, R26, R12 ;  /* 0x0000001a0804723c */ /* 0x050fe2000004180c */
[----:B------:R-:W3:Y:S11]  /*6c2a0*/  LDL.LU R12, [R1+0x380] ;  /* 0x00038000010c7983 */ /* 0x000ef60000300800 */
[----:B------:R-:W-:Y:S11]  /*6c2b0*/  @!UPT UIADD3 URZ, URZ, URZ, URZ ;  /* 0x0000003f3f3ff290 */ /* 0x000ff6000fffe03f */
[----:B------:R-:W-:Y:S01]  /*6c2c0*/  STL.64 [R1+0x320], R4 ;  /* 0x0003200401007387 */ /* 0x000fe20000100a00 */
[----:B------:R-:W-:Y:S02]  /*6c2d0*/  STL.64 [R1+0x328], R6 ;  /* 0x0003280601007387 */ /* 0x000fe40000100a00 */
[----:B------:R-:W3:Y:S02]  /*6c2e0*/  LDL.LU R13, [R1+0x384] ;  /* 0x00038400010d7983 */ /* 0x000ee40000300800 */
[----:B------:R-:W4:Y:S01]  /*6c2f0*/  LDL.LU R14, [R1+0x388] ;  /* 0x00038800010e7983 */ /* 0x000f220000300800 */
[----:B------:R-:W4:Y:S01]  /*6c300*/  LDL.LU R15, [R1+0x38c] ;  /* 0x00038c00010f7983 */ /* 0x000f220000300800 */
[----:B------:R-:W-:Y:S02]  /*6c310*/  IMAD.MOV.U32 R18, RZ, RZ, R2 ;  /* 0x000000ffff127224 */ /* 0x000fe400078e0002 */
[----:B------:R-:W-:Y:S01]  /*6c320*/  IMAD.MOV.U32 R19, RZ, RZ, R0 ;  /* 0x000000ffff137224 */ /* 0x000fe200078e0000 */
        /* <DEDUP_REMOVED lines=10> */
[----:B------:R-:W3:Y:S01]  /*6c3d0*/  LDL.LU R4, [R1+0x2d0] ;  /* 0x0002d00001047983 */ /* 0x000ee20000300800 */
[----:B------:R-:W3:Y:S02]  /*6c3e0*/  LDL.LU R5, [R1+0x2d4] ;  /* 0x0002d40001057983 */ /* 0x000ee40000300800 */
[----:B------:R-:W3:Y:S02]  /*6c3f0*/  LDL.LU R6, [R1+0x2d8] ;  /* 0x0002d80001067983 */ /* 0x000ee40000300800 */
[----:B------:R-:W3:Y:S01]  /*6c400*/  LDL.LU R7, [R1+0x2dc] ;  /* 0x0002dc0001077983 */ /* 0x000ee20000300800 */
[C---:B--2---:R-:W-:Y:S01]  /*6c410*/  HMMA.16816.F32.BF16 R16, R8.reuse, R18, R20 ;  /* 0x000000120810723c */ /* 0x044fe20000041814 */
[----:B---3--:R0:W-:Y:S01]  /*6c420*/  STL.64 [R1+0x2058], R6 ;  /* 0x0020580601007387 */ /* 0x0081e20000100a00 */
[----:B------:R-:W-:Y:S03]  /*6c430*/  STL.64 [R1+0x2050], R4 ;  /* 0x0020500401007387 */ /* 0x000fe60000100a00 */
[----:B0-----:R-:W2:Y:S01]  /*6c440*/  LDL.LU.64 R6, [R1+0xc8] ;  /* 0x0000c80001067983 */ /* 0x001ea20000300a00 */
[----:B------:R-:W3:Y:S02]  /*6c450*/  LDL.LU.64 R22, [R1+0x20e8] ;  /* 0x0020e80001167983 */ /* 0x000ee40000300a00 */
[----:B------:R-:W3:Y:S11]  /*6c460*/  LDL.LU.64 R20, [R1+0x20e0] ;  /* 0x0020e00001147983 */ /* 0x000ef60000300a00 */
[----:B------:R-:W-:Y:S04]  /*6c470*/  @!UPT UIADD3 URZ, URZ, URZ, URZ ;  /* 0x0000003f3f3ff290 */ /* 0x000fe8000fffe03f */
        /* <DEDUP_REMOVED lines=25> */
[----:B------:R-:W3:Y:S02]  /*6c610*/  LDL.LU.64 R22, [R1+0x2098] ;  /* 0x0020980001167983 */ /* 0x000ee40000300a00 */
[C---:B---3--:R-:W-:Y:S11]  /*6c620*/  HMMA.16816.F32.BF16 R12, R8.reuse, R22, R12 ;  /* 0x00000016080c723c */ /* 0x048ff6000004180c */
        /* <DEDUP_REMOVED lines=8> */
[----:B------:R-:W3:Y:S01]  /*6c6b0*/  LDL.LU R20, [R1+0x2b0] ;  /* 0x0002b00001147983 */ /* 0x000ee20000300800 */
[----:B------:R-:W3:Y:S03]  /*6c6c0*/  LDL.LU R21, [R1+0x2b4] ;  /* 0x0002b40001157983 */ /* 0x000ee60000300800 */
[----:B0-----:R-:W3:Y:S01]  /*6c6d0*/  LDL.LU R22, [R1+0x2b8] ;  /* 0x0002b80001167983 */ /* 0x001ee20000300800 */
[----:B-1----:R-:W3:Y:S01]  /*6c6e0*/  LDL.LU R23, [R1+0x2bc] ;  /* 0x0002bc0001177983 */ /* 0x002ee20000300800 */
[C---:B--2---:R-:W-:Y:S02]  /*6c6f0*/  HMMA.16816.F32.BF16 R12, R8.reuse, R18, R12 ;  /* 0x00000012080c723c */ /* 0x044fe4000004180c */
[----:B---3--:R-:W-:Y:S01]  /*6c700*/  STL.64 [R1+0x2068], R22 ;  /* 0x0020681601007387 */ /* 0x008fe20000100a00 */
[----:B------:R0:W-:Y:S03]  /*6c710*/  STL.64 [R1+0x2060], R20 ;  /* 0x0020601401007387 */ /* 0x0001e60000100a00 */
[----:B0-----:R-:W2:Y:S01]  /*6c720*/  LDL.LU R20, [R1+0x2e0] ;  /* 0x0002e00001147983 */ /* 0x001ea20000300800 */
[----:B------:R-:W2:Y:S02]  /*6c730*/  LDL.LU R21, [R1+0x2e4] ;  /* 0x0002e40001157983 */ /* 0x000ea40000300800 */
[----:B------:R-:W2:Y:S02]  /*6c740*/  LDL.LU R22, [R1+0x2e8] ;  /* 0x0002e80001167983 */ /* 0x000ea40000300800 */
[----:B------:R-:W2:Y:S11]  /*6c750*/  LDL.LU R23, [R1+0x2ec] ;  /* 0x0002ec0001177983 */ /* 0x000eb60000300800 */
[----:B------:R-:W-:Y:S01]  /*6c760*/  @!UPT UIADD3 URZ, URZ, URZ, URZ ;  /* 0x0000003f3f3ff290 */ /* 0x000fe2000fffe03f */
[----:B------:R-:W-:Y:S01]  /*6c770*/  STL.64 [R1+0x570], R12 ;  /* 0x0005700c01007387 */ /* 0x000fe20000100a00 */
[----:B------:R0:W-:Y:S03]  /*6c780*/  STL.64 [R1+0x578], R14 ;  /* 0x0005780e01007387 */ /* 0x0001e60000100a00 */
[----:B0-----:R-:W4:Y:S01]  /*6c790*/  LDL.LU.64 R14, [R1+0x2080] ;  /* 0x00208000010e7983 */ /* 0x001f220000300a00 */
[----:B------:R-:W-:Y:S02]  /*6c7a0*/  STL [R1+0x1fac], R18 ;  /* 0x001fac1201007387 */ /* 0x000fe40000100800 */
[----:B------:R0:W-:Y:S02]  /*6c7b0*/  STL [R1+0x1fa8], R19 ;  /* 0x001fa81301007387 */ /* 0x0001e40000100800 */
[----:B------:R-:W-:Y:S01]  /*6c7c0*/  STL [R1+0x2040], R16 ;  /* 0x0020401001007387 */ /* 0x000fe20000100800 */
[----:B0-----:R-:W3:Y:S01]  /*6c7d0*/  LDL.LU.64 R18, [R1+0xa8] ;  /* 0x0000a80001127983 */ /* 0x001ee20000300a00 */
[----:B----4-:R-:W-:Y:S03]  /*6c7e0*/  HMMA.16816.F32.BF16 R8, R8, R14, R24 ;  /* 0x0000000e0808723c */ /* 0x010fe60000041818 */
[----:B------:R-:W2:Y:S01]  /*6c7f0*/  LDL.LU.64 R26, [R1+0x2078] ;  /* 0x00207800011a7983 */ /* 0x000ea20000300a00 */
[----:B------:R-:W2:Y:S02]  /*6c800*/  LDL.LU.64 R24, [R1+0x2070] ;  /* 0x0020700001187983 */ /* 0x000ea40000300a00 */
[----:B------:R-:W-:-:S02]  /*6c810*/  IMAD.MOV.U32 R3, RZ, RZ, R6 ;  /* 0x000000ffff037224 */ /* 0x000fc400078e0006 */
[----:B------:R-:W-:Y:S11]  /*6c820*/  IMAD.MOV.U32 R2, RZ, RZ, R7 ;  /* 0x000000ffff027224 */ /* 0x000ff600078e0007 */
[----:B------:R-:W-:Y:S04]  /*6c830*/  @!UPT UIADD3 URZ, URZ, URZ, URZ ;  /* 0x0000003f3f3ff290 */ /* 0x000fe8000fffe03f */
[----:B------:R0:W-:Y:S01]  /*6c840*/  STL.64 [R1+0x550], R8 ;  /* 0x0005500801007387 */ /* 0x0001e20000100a00 */
[----:B------:R1:W-:Y:S03]  /*6c850*/  STL.64 [R1+0x558], R10 ;  /* 0x0005580a01007387 */ /* 0x0003e60000100a00 */
[----:B0-----:R-:W3:Y:S01]  /*6c860*/  LDL.LU R8, [R1+0x2c0] ;  /* 0x0002c00001087983 */ /* 0x001ee20000300800 */
[----:B------:R-:W3:Y:S02]  /*6c870*/  LDL.LU R9, [R1+0x2c4] ;  /* 0x0002c40001097983 */ /* 0x000ee40000300800 */
[----:B-1----:R-:W3:Y:S02]  /*6c880*/  LDL.LU R10, [R1+0x2c8] ;  /* 0x0002c800010a7983 */ /* 0x002ee40000300800 */
[----:B------:R-:W3:Y:S01]  /*6c890*/  LDL.LU R11, [R1+0x2cc] ;  /* 0x0002cc00010b7983 */ /* 0x000ee20000300800 */
[----:B------:R0:W-:Y:S04]  /*6c8a0*/  STL.64 [R1+0x1fa0], R14 ;  /* 0x001fa00e01007387 */ /* 0x0001e80000100a00 */
[----:B0-----:R-:W4:Y:S01]  /*6c8b0*/  LDL.LU.64 R14, [R1+0xb8] ;  /* 0x0000b800010e7983 */ /* 0x001f220000300a00 */
[C---:B--2---:R-:W-:Y:S11]  /*6c8c0*/  HMMA.16816.F32.BF16 R20, R24.reuse, R6, R20 ;  /* 0x000000061814723c */ /* 0x044ff60000041814 */
[----:B------:R-:W-:Y:S11]  /*6c8d0*/  @!UPT UIADD3 URZ, URZ, URZ, URZ ;  /* 0x0000003f3f3ff290 */ /* 0x000ff6000fffe03f */
[----:B------:R-:W-:Y:S01]  /*6c8e0*/  @!UPT UIADD3 URZ, URZ, URZ, URZ ;  /* 0x0000003f3f3ff290 */ /* 0x000fe2000fffe03f */
[----:B------:R-:W-:Y:S01]  /*6c8f0*/  STL.64 [R1+0x6b0], R20 ;  /* 0x0006b01401007387 */ /* 0x000fe20000100a00 */
[----:B------:R0:W-:Y:S03]  /*6c900*/  STL.64 [R1+0x6b8], R22 ;  /* 0x0006b81601007387 */ /* 0x0001e60000100a00 */
[----:B0-----:R-:W2:Y:S01]  /*6c910*/  LDL.LU.64 R22, [R1+0x2068] ;  /* 0x0020680001167983 */ /* 0x001ea20000300a00 */
[----:B------:R-:W2:Y:S02]  /*6c920*/  LDL.LU.64 R20, [R1+0x2060] ;  /* 0x0020600001147983 */ /* 0x000ea40000300a00 */
[----:B------:R-:W4:Y:S02]  /*6c930*/  LDL.LU.64 R6, [R1+0x2058] ;  /* 0x0020580001067983 */ /* 0x000f240000300a00 */
[----:B------:R-:W4:Y:S01]  /*6c940*/  LDL.LU.64 R4, [R1+0x2050] ;  /* 0x0020500001047983 */ /* 0x000f220000300a00 */
[C---:B---3--:R-:W-:Y:S01]  /*6c950*/  HMMA.16816.F32.BF16 R8, R24.reuse, R18, R8 ;  /* 0x000000121808723c */ /* 0x048fe20000041808 */
[----:B------:R-:W-:Y:S01]  /*6c960*/  STL [R1+0x1fb4], R2 ;  /* 0x001fb40201007387 */ /* 0x000fe20000100800 */
[----:B------:R-:W-:Y:S06]  /*6c970*/  STL [R1+0x1fb0], R3 ;  /* 0x001fb00301007387 */ /* 0x000fec0000100800 */
[C---:B----4-:R-:W-:Y:S11]  /*6c980*/  HMMA.16816.F32.BF16 R4, R24.reuse, R14, R4 ;  /* 0x0000000e1804723c */ /* 0x050ff60000041804 */
[----:B------:R-:W-:Y:S11]  /*6c990*/  @!UPT UIADD3 URZ, URZ, URZ, URZ ;  /* 0x0000003f3f3ff290 */ /* 0x000ff6000fffe03f */
[----:B------:R-:W-:Y:S01]  /*6c9a0*/  @!UPT UIADD3 URZ, URZ, URZ, URZ ;  /* 0x0000003f3f3ff290 */ /* 0x000fe2000fffe03f */
[----:B------:R0:W-:Y:S01]  /*6c9b0*/  STL.64 [R1+0x6a0], R4 ;  /* 0x0006a00401007387 */ /* 0x0001e20000100a00 */
[----:B------:R1:W-:Y:S02]  /*6c9c0*/  STL.64 [R1+0x6a8], R6 ;  /* 0x0006a80601007387 */ /* 0x0003e40000100a00 */
[----:B0-----:R-:W-:Y:S02]  /*6c9d0*/  IMAD.MOV.U32 R4, RZ, RZ, R15 ;  /* 0x000000ffff047224 */ /* 0x001fe400078e000f */
[----:B------:R-:W-:Y:S02]  /*6c9e0*/  IMAD.MOV.U32 R5, RZ, RZ, R14 ;  /* 0x000000ffff057224 */ /* 0x000fe400078e000e */
[----:B-1----:R-:W-:Y:S01]  /*6c9f0*/  IMAD.MOV.U32 R7, RZ, RZ, R18 ;  /* 0x000000ffff077224 */ /* 0x002fe200078e0012 */
[----:B------:R-:W-:Y:S02]  /*6ca00*/  STL [R1+0x1fbc], R4 ;  /* 0x001fbc0401007387 */ /* 0x000fe40000100800 */
[----:B------:R-:W-:Y:S02]  /*6ca10*/  STL [R1+0x1fb8], R5 ;  /* 0x001fb80501007387 */ /* 0x000fe40000100800 */
[----:B------:R-:W-:Y:S02]  /*6ca20*/  STL.64 [R1+0x680], R8 ;  /* 0x0006800801007387 */ /* 0x000fe40000100a00 */
[----:B------:R-:W-:Y:S01]  /*6ca30*/  IMAD.MOV.U32 R6, RZ, RZ, R19 ;  /* 0x000000ffff067224 */ /* 0x000fe200078e0013 */
[----:B------:R-:W-:Y:S01]  /*6ca40*/  STL.64 [R1+0x688], R10 ;  /* 0x0006880a01007387 */ /* 0x000fe20000100a00 */
[----:B------:R-:W3:Y:S03]  /*6ca50*/  LDL.LU.64 R18, [R1+0x78] ;  /* 0x0000780001127983 */ /* 0x000ee60000300a00 */
[----:B---3--:R0:W-:Y:S04]  /*6ca60*/  STL.64 [R1+0x2048], R18 ;  /* 0x0020481201007387 */ /* 0x0081e80000100a00 */
[----:B0-----:R-:W3:Y:S01]  /*6ca70*/  LDL.LU.64 R18, [R1+0x88] ;  /* 0x0000880001127983 */ /* 0x001ee20000300a00 */
[----:B------:R0:W-:Y:S03]  /*6ca80*/  STL.64 [R1+0x2018], R6 ;  /* 0x0020180601007387 */ /* 0x0001e60000100a00 */
[----:B0-----:R-:W2:Y:S01]  /*6ca90*/  LDL.LU.64 R6, [R1+0x98] ;  /* 0x0000980001067983 */ /* 0x001ea20000300a00 */
[----:B------:R-:W-:Y:S01]  /*6caa0*/  STL [R1+0x1cfc], R8 ;  /* 0x001cfc0801007387 */ /* 0x000fe20000100800 */
[----:B--2---:R-:W-:Y:S01]  /*6cab0*/  HMMA.16816.F32.BF16 R20, R24, R6, R20 ;  /* 0x000000061814723c */ /* 0x004fe20000041814 */
[----:B------:R-:W-:-:S02]  /*6cac0*/  IMAD.MOV.U32 R13, RZ, RZ, R6 ;  /* 0x000000ffff0d7224 */ /* 0x000fc400078e0006 */
[----:B------:R-:W-:Y:S11]  /*6cad0*/  IMAD.MOV.U32 R12, RZ, RZ, R7 ;  /* 0x000000ffff0c7224 */ /* 0x000ff600078e0007 */
[----:B------:R-:W-:Y:S09]  /*6cae0*/  @!UPT UIADD3 URZ, URZ, URZ, URZ ;  /* 0x0000003f3f3ff290 */ /* 0x000ff2000fffe03f */
[----:B------:R-:W-:Y:S01]  /*6caf0*/  STL.64 [R1+0x670], R20 ;  /* 0x0006701401007387 */ /* 0x000fe20000100a00 */
[----:B------:R-:W-:Y:S02]  /*6cb00*/  STL.64 [R1+0x678], R22 ;  /* 0x0006781601007387 */ /* 0x000fe40000100a00 */
[----:B------:R-:W2:Y:S02]  /*6cb10*/  LDL.LU R4, [R1+0x260] ;  /* 0x0002600001047983 */ /* 0x000ea40000300800 */
[----:B------:R-:W2:Y:S01]  /*6cb20*/  LDL.LU R5, [R1+0x264] ;  /* 0x0002640001057983 */ /* 0x000ea20000300800 */
[----:B------:R-:W4:Y:S01]  /*6cb30*/  LDL.LU R6, [R1+0x268] ;  /* 0x0002680001067983 */ /* 0x000f220000300800 */
[----:B------:R-:W4:Y:S03]  /*6cb40*/  LDL.LU R7, [R1+0x26c] ;  /* 0x00026c0001077983 */ /* 0x000f260000300800 */
[----:B----4-:R0:W-:Y:S01]  /*6cb50*/  STL.64 [R1+0x2028], R6 ;  /* 0x0020280601007387 */ /* 0x0101e20000100a00 */
[----:B--2---:R1:W-:Y:S03]  /*6cb60*/  STL.64 [R1+0x2020], R4 ;  /* 0x0020200401007387 */ /* 0x0043e60000100a00 */
[----:B0-----:R-:W2:Y:S04]  /*6cb70*/  LDL.LU.64 R6, [R1+0x58] ;  /* 0x0000580001067983 */ /* 0x001ea80000300a00 */
[----:B--2---:R0:W-:Y:S01]  /*6cb80*/  STL.64 [R1+0x2038], R6 ;  /* 0x0020380601007387 */ /* 0x0041e20000100a00 */
[----:B-1----:R-:W2:Y:S02]  /*6cb90*/  LDL.LU R4, [R1+0x280] ;  /* 0x0002800001047983 */ /* 0x002ea40000300800 */
[----:B------:R-:W2:Y:S01]  /*6cba0*/  LDL.LU R5, [R1+0x284] ;  /* 0x0002840001057983 */ /* 0x000ea20000300800 */
[----:B0-----:R-:W2:Y:S01]  /*6cbb0*/  LDL.LU R6, [R1+0x288] ;  /* 0x0002880001067983 */ /* 0x001ea20000300800 */
[----:B------:R-:W2:Y:S02]  /*6cbc0*/  LDL.LU R7, [R1+0x28c] ;  /* 0x00028c0001077983 */ /* 0x000ea40000300800 */
[----:B------:R-:W4:Y:S02]  /*6cbd0*/  LDL.LU.64 R22, [R1+0x38] ;  /* 0x0000380001167983 */ /* 0x000f240000300a00 */
[----:B----4-:R0:W-:Y:S04]  /*6cbe0*/  STL.64 [R1+0x2010], R22 ;  /* 0x0020101601007387 */ /* 0x0101e80000100a00 */
[----:B0-----:R-:W4:Y:S01]  /*6cbf0*/  LDL.LU.64 R22, [R1+0x48] ;  /* 0x0000480001167983 */ /* 0x001f220000300a00 */
[----:B------:R-:W-:-:S03]  /*6cc00*/  IMAD.MOV.U32 R9, RZ, RZ, R20 ;  /* 0x000000ffff097224 */ /* 0x000fc600078e0014 */
[----:B----4-:R0:W-:Y:S01]  /*6cc10*/  STL.64 [R1+0x2030], R22 ;  /* 0x0020301601007387 */ /* 0x0101e20000100a00 */
[----:B------:R-:W4:Y:S02]  /*6cc20*/  LDL.LU R20, [R1+0x270] ;  /* 0x0002700001147983 */ /* 0x000f240000300800 */
[----:B------:R-:W4:Y:S01]  /*6cc30*/  LDL.LU R21, [R1+0x274] ;  /* 0x0002740001157983 */ /* 0x000f220000300800 */
[----:B0-----:R-:W4:Y:S01]  /*6cc40*/  LDL.LU R22, [R1+0x278] ;  /* 0x0002780001167983 */ /* 0x001f220000300800 */
[----:B------:R-:W4:Y:S02]  /*6cc50*/  LDL.LU R23, [R1+0x27c] ;  /* 0x00027c0001177983 */ /* 0x000f240000300800 */
[----:B------:R0:W-:Y:S02]  /*6cc60*/  STL [R1+0x1d00], R9 ;  /* 0x001d000901007387 */ /* 0x0001e40000100800 */
[----:B------:R-:W2:Y:S01]  /*6cc70*/  LDL.LU R8, [R1+0x2a0] ;  /* 0x0002a00001087983 */ /* 0x000ea20000300800 */
[----:B0-----:R-:W2:Y:S01]  /*6cc80*/  LDL.LU R9, [R1+0x2a4] ;  /* 0x0002a40001097983 */ /* 0x001ea20000300800 */
[----:B------:R-:W2:Y:S02]  /*6cc90*/  LDL.LU R10, [R1+0x2a8] ;  /* 0x0002a800010a7983 */ /* 0x000ea40000300800 */
[----:B------:R-:W2:Y:S02]  /*6cca0*/  LDL.LU R11, [R1+0x2ac] ;  /* 0x0002ac00010b7983 */ /* 0x000ea40000300800 */
[----:B---3--:R-:W-:-:S02]  /*6ccb0*/  IMAD.MOV.U32 R15, RZ, RZ, R18 ;  /* 0x000000ffff0f7224 */ /* 0x008fc400078e0012 */
[----:B------:R-:W-:Y:S01]  /*6ccc0*/  IMAD.MOV.U32 R14, RZ, RZ, R19 ;  /* 0x000000ffff0e7224 */ /* 0x000fe200078e0013 */
[C---:B--2---:R-:W-:Y:S01]  /*6ccd0*/  HMMA.16816.F32.BF16 R8, R24.reuse, R18, R8 ;  /* 0x000000121808723c */ /* 0x044fe20000041808 */
[----:B------:R-:W2:Y:S11]  /*6cce0*/  LDL.LU.64 R18, [R1+0x2048] ;  /* 0x0020480001127983 */ /* 0x000eb60000300a00 */
[----:B------:R-:W-:Y:S11]  /*6ccf0*/  @!UPT UIADD3 URZ, URZ, URZ, URZ ;  /* 0x0000003f3f3ff290 */ /* 0x000ff6000fffe03f */
[----:B------:R-:W-:Y:S01]  /*6cd00*/  STL.64 [R1+0x660], R8 ;  /* 0x0006600801007387 */ /* 0x000fe20000100a00 */
[----:B------:R0:W-:Y:S02]  /*6cd10*/  STL.64 [R1+0x668], R10 ;  /* 0x0006680a01007387 */ /* 0x0001e40000100a00 */
[----:B------:R1:W-:Y:S02]  /*6cd20*/  STL.64 [R1+0x1fd0], R14 ;  /* 0x001fd00e01007387 */ /* 0x0003e40000100a00 */
[----:B------:R-:W-:Y:S02]  /*6cd30*/  STL.64 [R1+0x1fc8], R12 ;  /* 0x001fc80c01007387 */ /* 0x000fe40000100a00 */
[----:B0-----:R-:W-:Y:S01]  /*6cd40*/  IMAD.MOV.U32 R10, RZ, RZ, R8 ;  /* 0x000000ffff0a7224 */ /* 0x001fe200078e0008 */
[----:B-1----:R-:W3:Y:S04]  /*6cd50*/  LDL.LU.64 R14, [R1+0x68] ;  /* 0x00006800010e7983 */ /* 0x002ee80000300a00 */
[----:B------:R0:W-:Y:S01]  /*6cd60*/  STL [R1+0x1d04], R10 ;  /* 0x001d040a01007387 */ /* 0x0001e20000100800 */
[----:B------:R-:W4:Y:S02]  /*6cd70*/  LDL.LU R8, [R1+0x290] ;  /* 0x0002900001087983 */ /* 0x000f240000300800 */
[----:B------:R-:W4:Y:S01]  /*6cd80*/  LDL.LU R9, [R1+0x294] ;  /* 0x0002940001097983 */ /* 0x000f220000300800 */
[----:B0-----:R-:W4:Y:S01]  /*6cd90*/  LDL.LU R10, [R1+0x298] ;  /* 0x00029800010a7983 */ /* 0x001f220000300800 */
[----:B------:R-:W4:Y:S02]  /*6cda0*/  LDL.LU R11, [R1+0x29c] ;  /* 0x00029c00010b7983 */ /* 0x000f240000300800 */
[----:B------:R-:W4:Y:S02]  /*6cdb0*/  LDL.LU R16, [R1+0x2040] ;  /* 0x0020400001107983 */ /* 0x000f240000300800 */
[----:B--2---:R-:W-:Y:S01]  /*6cdc0*/  IMAD.MOV.U32 R17, RZ, RZ, R19 ;  /* 0x000000ffff117224 */ /* 0x004fe200078e0013 */
[C---:B---3--:R-:W-:Y:S08]  /*6cdd0*/  HMMA.16816.F32.BF16 R4, R24.reuse, R14, R4 ;  /* 0x0000000e1804723c */ /* 0x048ff00000041804 */
[----:B----4-:R-:W-:Y:S01]  /*6cde0*/  HMMA.16816.F32.BF16 R8, R24, R18, R8 ;  /* 0x000000121808723c */ /* 0x010fe20000041808 */
[----:B------:R-:W-:-:S06]  /*6cdf0*/  IMAD.MOV.U32 R29, RZ, RZ, R15 ;  /* 0x000000ffff1d7224 */ /* 0x000fcc00078e000f */
[----:B------:R-:W-:Y:S11]  /*6ce00*/  IMAD.MOV.U32 R19, RZ, RZ, R14 ;  /* 0x000000ffff137224 */ /* 0x000ff600078e000e */
[----:B------:R-:W-:Y:S05]  /*6ce10*/  @!UPT UIADD3 URZ, URZ, URZ, URZ ;  /* 0x0000003f3f3ff290 */ /* 0x000fea000fffe03f */
[----:B------:R-:W-:Y:S01]  /*6ce20*/  STL.64 [R1+0x650], R8 ;  /* 0x0006500801007387 */ /* 0x000fe20000100a00 */
[----:B------:R0:W-:Y:S02]  /*6ce30*/  STL.64 [R1+0x658], R10 ;  /* 0x0006580a01007387 */ /* 0x0001e40000100a00 */
[----:B0-----:R-:W-:-:S05]  /*6ce40*/  IMAD.MOV.U32 R11, RZ, RZ, R8 ;  /* 0x000000ffff0b7224 */ /* 0x001fca00078e0008 */
[----:B------:R0:W-:Y:S01]  /*6ce50*/  STL [R1+0x1d08], R11 ;  /* 0x001d080b01007387 */ /* 0x0001e20000100800 */
[----:B------:R-:W2:Y:S02]  /*6ce60*/  LDL.LU R8, [R1+0x250] ;  /* 0x0002500001087983 */ /* 0x000ea40000300800 */
[----:B------:R-:W2:Y:S02]  /*6ce70*/  LDL.LU R9, [R1+0x254] ;  /* 0x0002540001097983 */ /* 0x000ea40000300800 */
[----:B------:R-:W2:Y:S01]  /*6ce80*/  LDL.LU R10, [R1+0x258] ;  /* 0x00025800010a7983 */ /* 0x000ea20000300800 */
[----:B0-----:R-:W2:Y:S01]  /*6ce90*/  LDL.LU R11, [R1+0x25c] ;  /* 0x00025c00010b7983 */ /* 0x001ea20000300800 */
[----:B------:R-:W-:Y:S02]  /*6cea0*/  STL.64 [R1+0x640], R4 ;  /* 0x0006400401007387 */ /* 0x000fe40000100a00 */
[----:B------:R0:W-:Y:S02]  /*6ceb0*/  STL.64 [R1+0x648], R6 ;  /* 0x0006480601007387 */ /* 0x0001e40000100a00 */
[----:B0-----:R-:W3:Y:S01]  /*6cec0*/  LDL.LU.64 R6, [R1+0x2038] ;  /* 0x0020380001067983 */ /* 0x001ee20000300a00 */
[----:B------:R-:W4:Y:S02]  /*6ced0*/  LDL.LU R12, [R1+0x220] ;  /* 0x00022000010c7983 */ /* 0x000f240000300800 */
[----:B------:R-:W4:Y:S02]  /*6cee0*/  LDL.LU R13, [R1+0x224] ;  /* 0x00022400010d7983 */ /* 0x000f240000300800 */
[----:B------:R-:W2:Y:S01]  /*6cef0*/  LDL.LU R14, [R1+0x228] ;  /* 0x00022800010e7983 */ /* 0x000ea20000300800 */
[----:B------:R-:W2:Y:S04]  /*6cf00*/  LDL.LU R15, [R1+0x22c] ;  /* 0x00022c00010f7983 */ /* 0x000ea80000300800 */
[----:B--2---:R0:W-:Y:S01]  /*6cf10*/  STL.64 [R1+0x1fe0], R14 ;  /* 0x001fe00e01007387 */ /* 0x0041e20000100a00 */
[----:B----4-:R-:W-:Y:S03]  /*6cf20*/  STL.64 [R1+0x1fd8], R12 ;  /* 0x001fd80c01007387 */ /* 0x010fe60000100a00 */
[----:B0-----:R-:W2:Y:S01]  /*6cf30*/  LDL.LU.64 R14, [R1+0x18] ;  /* 0x00001800010e7983 */ /* 0x001ea20000300a00 */
[----:B---3--:R-:W-:Y:S01]  /*6cf40*/  HMMA.16816.F32.BF16 R20, R24, R6, R20 ;  /* 0x000000061814723c */ /* 0x008fe20000041814 */
[----:B------:R-:W-:-:S02]  /*6cf50*/  IMAD.MOV.U32 R28, RZ, RZ, R18 ;  /* 0x000000ffff1c7224 */ /* 0x000fc400078e0012 */
[----:B------:R-:W-:Y:S02]  /*6cf60*/  IMAD.MOV.U32 R3, RZ, RZ, R6 ;  /* 0x000000ffff037224 */ /* 0x000fe400078e0006 */
[----:B------:R-:W-:Y:S01]  /*6cf70*/  IMAD.MOV.U32 R18, RZ, RZ, R7 ;  /* 0x000000ffff127224 */ /* 0x000fe200078e0007 */
[----:B--2---:R0:W-:Y:S04]  /*6cf80*/  STL.64 [R1+0x1ff8], R14 ;  /* 0x001ff80e01007387 */ /* 0x0041e80000100a00 */
[----:B0-----:R-:W2:Y:S11]  /*6cf90*/  LDL.LU.64 R14, [R1+0x28] ;  /* 0x00002800010e7983 */ /* 0x001eb60000300a00 */
[----:B------:R-:W-:Y:S02]  /*6cfa0*/  @!UPT UIADD3 URZ, URZ, URZ, URZ ;  /* 0x0000003f3f3ff290 */ /* 0x000fe4000fffe03f */
[----:B------:R-:W-:Y:S02]  /*6cfb0*/  STL.64 [R1+0x6c0], R20 ;  /* 0x0006c01401007387 */ /* 0x000fe40000100a00 */
[----:B------:R0:W-:Y:S02]  /*6cfc0*/  STL.64 [R1+0x6c8], R22 ;  /* 0x0006c81601007387 */ /* 0x0001e40000100a00 */
[----:B0-----:R-:W3:Y:S01]  /*6cfd0*/  LDL.LU.64 R22, [R1+0x2030] ;  /* 0x0020300001167983 */ /* 0x001ee20000300a00 */
[----:B------:R-:W3:Y:S02]  /*6cfe0*/  LDL.LU.64 R6, [R1+0x2028] ;  /* 0x0020280001067983 */ /* 0x000ee40000300a00 */
[----:B------:R-:W3:Y:S02]  /*6cff0*/  LDL.LU.64 R4, [R1+0x2020] ;  /* 0x0020200001047983 */ /* 0x000ee40000300a00 */
[C---:B---3--:R-:W-:Y:S01]  /*6d000*/  HMMA.16816.F32.BF16 R4, R24.reuse, R22, R4 ;  /* 0x000000161804723c */ /* 0x048fe20000041804 */
[----:B------:R-:W-:Y:S11]  /*6d010*/  IMAD.MOV.U32 R2, RZ, RZ, R23 ;  /* 0x000000ffff027224 */ /* 0x000ff600078e0017 */
[----:B------:R-:W-:Y:S11]  /*6d020*/  @!UPT UIADD3 URZ, URZ, URZ, URZ ;  /* 0x0000003f3f3ff290 */ /* 0x000ff6000fffe03f */
[----:B------:R0:W-:Y:S01]  /*6d030*/  STL.64 [R1+0x530], R4 ;  /* 0x0005300401007387 */ /* 0x0001e20000100a00 */
[----:B------:R1:W-:Y:S02]  /*6d040*/  STL.64 [R1+0x538], R6 ;  /* 0x0005380601007387 */ /* 0x0003e40000100a00 */
[----:B0-----:R-:W-:Y:S01]  /*6d050*/  IMAD.MOV.U32 R5, RZ, RZ, R22 ;  /* 0x000000ffff057224 */ /* 0x001fe200078e0016 */
[----:B-1----:R-:W3:Y:S01]  /*6d060*/  LDL.LU.64 R6, [R1+0x2018] ;  /* 0x0020180001067983 */ /* 0x002ee20000300a00 */
[----:B------:R-:W4:Y:S02]  /*6d070*/  LDL.LU.64 R22, [R1+0x2010] ;  /* 0x0020100001167983 */ /* 0x000f240000300a00 */
[C---:B----4-:R-:W-:Y:S01]  /*6d080*/  HMMA.16816.F32.BF16 R8, R24.reuse, R22, R8 ;  /* 0x000000161808723c */ /* 0x050fe20000041808 */
[----:B------:R-:W-:Y:S11]  /*6d090*/  IMAD.MOV.U32 R4, RZ, RZ, R22 ;  /* 0x000000ffff047224 */ /* 0x000ff600078e0016 */
[----:B------:R-:W-:Y:S11]  /*6d0a0*/  @!UPT UIADD3 URZ, URZ, URZ, URZ ;  /* 0x0000003f3f3ff290 */ /* 0x000ff6000fffe03f */
[----:B------:R-:W-:Y:S01]  /*6d0b0*/  STL.64 [R1+0x520], R8 ;  /* 0x0005200801007387 */ /* 0x000fe20000100a00 */
[----:B------:R-:W-:Y:S02]  /*6d0c0*/  STL.64 [R1+0x528], R10 ;  /* 0x0005280a01007387 */ /* 0x000fe40000100a00 */
[----:B---3--:R-:W-:Y:S02]  /*6d0d0*/  STL.64 [R1+0x1ff0], R6 ;  /* 0x001ff00601007387 */ /* 0x008fe40000100a00 */
[----:B------:R0:W-:Y:S02]  /*6d0e0*/  STL.64 [R1+0x1fe8], R4 ;  /* 0x001fe80401007387 */ /* 0x0001e40000100a00 */
[----:B0-----:R-:W3:Y:S01]  /*6d0f0*/  LDL.LU R4, [R1+0x230] ;  /* 0x0002300001047983 */ /* 0x001ee20000300800 */
[----:B------:R-:W3:Y:S02]  /*6d100*/  LDL.LU R5, [R1+0x234] ;  /* 0x0002340001057983 */ /* 0x000ee40000300800 */
[----:B------:R-:W4:Y:S02]  /*6d110*/  LDL.LU R6, [R1+0x238] ;  /* 0x0002380001067983 */ /* 0x000f240000300800 */
[----:B------:R-:W4:Y:S02]  /*6d120*/  LDL.LU R7, [R1+0x23c] ;  /* 0x00023c0001077983 */ /* 0x000f240000300800 */
[----:B----4-:R-:W-:Y:S01]  /*6d130*/  STL.64 [R1+0x2008], R6 ;  /* 0x0020080601007387 */ /* 0x010fe20000100a00 */
[----:B---3--:R0:W-:Y:S03]  /*6d140*/  STL.64 [R1+0x2000], R4 ;  /* 0x0020000401007387 */ /* 0x0081e60000100a00 */
[----:B0-----:R-:W2:Y:S01]  /*6d150*/  LDL.LU R4, [R1+0x240] ;  /* 0x0002400001047983 */ /* 0x001ea20000300800 */
[----:B------:R-:W2:Y:S02]  /*6d160*/  LDL.LU R5, [R1+0x244] ;  /* 0x0002440001057983 */ /* 0x000ea40000300800 */
[----:B------:R-:W2:Y:S02]  /*6d170*/  LDL.LU R6, [R1+0x248] ;  /* 0x0002480001067983 */ /* 0x000ea40000300800 */
[----:B------:R-:W2:Y:S01]  /*6d180*/  LDL.LU R7, [R1+0x24c] ;  /* 0x00024c0001077983 */ /* 0x000ea20000300800 */
[----:B------:R-:W3:Y:S01]  /*6d190*/  LDL.LU R8, [R1+0xd0] ;  /* 0x0000d00001087983 */ /* 0x000ee20000300800 */
        /* <DEDUP_REMOVED lines=8> */
[----:B------:R-:W4:Y:S01]  /*6d220*/  LDL.LU R11, [R1+0xfc] ;  /* 0x0000fc00010b7983 */ /* 0x000f220000300800 */
[----:B--2---:R-:W-:Y:S01]  /*6d230*/  HMMA.16816.F32.BF16 R4, R24, R14, R4 ;  /* 0x0000000e1804723c */ /* 0x004fe20000041804 */
[----:B----4-:R0:W-:Y:S01]  /*6d240*/  STL.64 [R1+0x1e58], R10 ;  /* 0x001e580a01007387 */ /* 0x0101e20000100a00 */
[----:B---3--:R1:W-:Y:S02]  /*6d250*/  STL.64 [R1+0x1e50], R8 ;  /* 0x001e500801007387 */ /* 0x0083e40000100a00 */
[----:B0-----:R-:W-:-:S02]  /*6d260*/  IMAD.MOV.U32 R10, RZ, RZ, R16 ;  /* 0x000000ffff0a7224 */ /* 0x001fc400078e0010 */
[----:B------:R-:W-:Y:S01]  /*6d270*/  IMAD.MOV.U32 R11, RZ, RZ, R0 ;  /* 0x000000ffff0b7224 */ /* 0x000fe200078e0000 */
[----:B------:R-:W2:Y:S01]  /*6d280*/  LDL.LU R16, [R1+0xb94] ;  /* 0x000b940001107983 */ /* 0x000ea20000300800 */
[----:B------:R-:W3:Y:S02]  /*6d290*/  LDL.LU R20, [R1+0xa04] ;  /* 0x000a040001147983 */ /* 0x000ee40000300800 */
[----:B------:R-:W4:Y:S11]  /*6d2a0*/  LDL.LU R0, [R1+0xb8c] ;  /* 0x000b8c0001007983 */ /* 0x000f360000300800 */
[----:B------:R-:W-:Y:S02]  /*6d2b0*/  @!UPT UIADD3 URZ, URZ, URZ, URZ ;  /* 0x0000003f3f3ff290 */ /* 0x000fe4000fffe03f */
[----:B------:R-:W-:Y:S01]  /*6d2c0*/  STL.64 [R1+0x510], R4 ;  /* 0x0005100401007387 */ /* 0x000fe20000100a00 */
[----:B------:R0:W-:Y:S01]  /*6d2d0*/  STL.64 [R1+0x518], R6 ;  /* 0x0005180601007387 */ /* 0x0001e20000100a00 */
[----:B-1----:R-:W-:Y:S02]  /*6d2e0*/  IMAD.MOV.U32 R9, RZ, RZ, R14 ;  /* 0x000000ffff097224 */ /* 0x002fe400078e000e */
[----:B------:R-:W-:Y:S01]  /*6d2f0*/  IMAD.MOV.U32 R8, RZ, RZ, R15 ;  /* 0x000000ffff087224 */ /* 0x000fe200078e000f */
[----:B0-----:R-:W2:Y:S01]  /*6d300*/  LDL.LU.64 R6, [R1+0x2008] ;  /* 0x0020080001067983 */ /* 0x001ea20000300a00 */
[----:B------:R-:W2:Y:S02]  /*6d310*/  LDL.LU.64 R4, [R1+0x2000] ;  /* 0x0020000001047983 */ /* 0x000ea40000300a00 */
[----:B------:R-:W2:Y:S02]  /*6d320*/  LDL.LU.64 R14, [R1+0x1ff8] ;  /* 0x001ff800010e7983 */ /* 0x000ea40000300a00 */
[----:B------:R-:W-:Y:S01]  /*6d330*/  IMAD.MOV.U32 R21, RZ, RZ, R23 ;  /* 0x000000ffff157224 */ /* 0x000fe200078e0017 */
        /* <DEDUP_REMOVED lines=15> */
[----:B0-----:R-:W2:Y:S01]  /*6d430*/  LDL.LU.64 R14, [R1+0x1fd0] ;  /* 0x001fd000010e7983 */ /* 0x001ea20000300a00 */
[----:B------:R-:W2:Y:S02]  /*6d440*/  LDL.LU.64 R12, [R1+0x1fc8] ;  /* 0x001fc800010c7983 */ /* 0x000ea40000300a00 */
[----:B------:R0:W-:Y:S02]  /*6d450*/  STL.64 [R1+0x1e70], R10 ;  /* 0x001e700a01007387 */ /* 0x0001e40000100a00 */
[----:B0-----:R-:W-:Y:S02]  /*6d460*/  IMAD.MOV.U32 R10, RZ, RZ, R22 ;  /* 0x000000ffff0a7224 */ /* 0x001fe400078e0016 */
[----:B------:R-:W-:Y:S01]  /*6d470*/  IMAD.MOV.U32 R11, RZ, RZ, R23 ;  /* 0x000000ffff0b7224 */ /* 0x000fe200078e0017 */
[----:B------:R-:W2:Y:S01]  /*6d480*/  LDL.LU R22, [R1+0x1fc4] ;  /* 0x001fc40001167983 */ /* 0x000ea20000300800 */
[----:B------:R-:W2:Y:S03]  /*6d490*/  LDL.LU R23, [R1+0x1fc0] ;  /* 0x001fc00001177983 */ /* 0x000ea60000300800 */
[----:B------:R0:W-:Y:S02]  /*6d4a0*/  STL.64 [R1+0x1e88], R10 ;  /* 0x001e880a01007387 */ /* 0x0001e40000100a00 */
[----:B0-----:R-:W-:-:S02]  /*6d4b0*/  IMAD.MOV.U32 R10, RZ, RZ, R9 ;  /* 0x000000ffff0a7224 */ /* 0x001fc400078e0009 */
[----:B------:R-:W-:-:S05]  /*6d4c0*/  IMAD.MOV.U32 R11, RZ, RZ, R8 ;  /* 0x000000ffff0b7224 */ /* 0x000fca00078e0008 */
[----:B------:R0:W-:Y:S01]  /*6d4d0*/  STL.64 [R1+0x1ea0], R10 ;  /* 0x001ea00a01007387 */ /* 0x0001e20000100a00 */
[----:B------:R-:W2:Y:S02]  /*6d4e0*/  LDL.LU R8, [R1+0x210] ;  /* 0x0002100001087983 */ /* 0x000ea40000300800 */
[----:B------:R-:W2:Y:S01]  /*6d4f0*/  LDL.LU R9, [R1+0x214] ;  /* 0x0002140001097983 */ /* 0x000ea20000300800 */
[----:B0-----:R-:W2:Y:S01]  /*6d500*/  LDL.LU R10, [R1+0x218] ;  /* 0x00021800010a7983 */ /* 0x001ea20000300800 */
[----:B------:R-:W2:Y:S02]  /*6d510*/  LDL.LU R11, [R1+0x21c] ;  /* 0x00021c00010b7983 */ /* 0x000ea40000300800 */
[----:B--2---:R-:W-:Y:S11]  /*6d520*/  HMMA.16816.F32.BF16 R8, R24, R22, R8 ;  /* 0x000000161808723c */ /* 0x004ff60000041808 */
[----:B------:R-:W-:Y:S11]  /*6d530*/  @!UPT UIADD3 URZ, URZ, URZ, URZ ;  /* 0x0000003f3f3ff290 */ /* 0x000ff6000fffe03f */
[----:B------:R-:W-:Y:S01]  /*6d540*/  @!UPT UIADD3 URZ, URZ, URZ, URZ ;  /* 0x0000003f3f3ff290 */ /* 0x000fe2000fffe03f */
[----:B------:R-:W-:Y:S01]  /*6d550*/  STL.64 [R1+0x4e0], R8 ;  /* 0x0004e00801007387 */ /* 0x000fe20000100a00 */
[----:B------:R0:W-:Y:S02]  /*6d560*/  STL.64 [R1+0x4e8], R10 ;  /* 0x0004e80a01007387 */ /* 0x0001e40000100a00 */
[----:B0-----:R-:W-:Y:S02]  /*6d570*/  IMAD.MOV.U32 R10, RZ, RZ, R4 ;  /* 0x000000ffff0a7224 */ /* 0x001fe400078e0004 */
[----:B------:R-:W-:Y:S01]  /*6d580*/  IMAD.MOV.U32 R11, RZ, RZ, R21 ;  /* 0x000000ffff0b7224 */ /* 0x000fe200078e0015 */
[----:B------:R-:W2:Y:S04]  /*6d590*/  LDL.LU R4, [R1+0x1fbc] ;  /* 0x001fbc0001047983 */ /* 0x000ea80000300800 */
[----:B------:R-:W-:Y:S01]  /*6d5a0*/  STL.64 [R1+0x1eb8], R10 ;  /* 0x001eb80a01007387 */ /* 0x000fe20000100a00 */
[----:B------:R-:W-:Y:S02]  /*6d5b0*/  STL.64 [R1+0x1e68], R22 ;  /* 0x001e681601007387 */ /* 0x000fe40000100a00 */
[----:B---3--:R0:W-:Y:S02]  /*6d5c0*/  STL [R1+0x1e60], R20 ;  /* 0x001e601401007387 */ /* 0x0081e40000100800 */
[----:B0-----:R-:W3:Y:S01]  /*6d5d0*/  LDL.LU R20, [R1+0x100] ;  /* 0x0001000001147983 */ /* 0x001ee20000300800 */
[----:B------:R-:W3:Y:S02]  /*6d5e0*/  LDL.LU R21, [R1+0x104] ;  /* 0x0001040001157983 */ /* 0x000ee40000300800 */
[----:B------:R-:W2:Y:S02]  /*6d5f0*/  LDL.LU R22, [R1+0x108] ;  /* 0x0001080001167983 */ /* 0x000ea40000300800 */
[----:B------:R-:W2:Y:S02]  /*6d600*/  LDL.LU R23, [R1+0x10c] ;  /* 0x00010c0001177983 */ /* 0x000ea40000300800 */
[----:B------:R-:W-:-:S02]  /*6d610*/  IMAD.MOV.U32 R10, RZ, RZ, R5 ;  /* 0x000000ffff0a7224 */ /* 0x000fc400078e0005 */
[----:B------:R-:W-:Y:S01]  /*6d620*/  IMAD.MOV.U32 R11, RZ, RZ, R2 ;  /* 0x000000ffff0b7224 */ /* 0x000fe200078e0002 */
[----:B------:R-:W4:Y:S01]  /*6d630*/  LDL.LU R5, [R1+0x1fb8] ;  /* 0x001fb80001057983 */ /* 0x000f220000300800 */
[----:B------:R-:W4:Y:S03]  /*6d640*/  LDL.LU R2, [R1+0x1fb4] ;  /* 0x001fb40001027983 */ /* 0x000f260000300800 */
[----:B------:R-:W-:Y:S04]  /*6d650*/  STL.64 [R1+0x1ed0], R10 ;  /* 0x001ed00a01007387 */ /* 0x000fe80000100a00 */
        /* <DEDUP_REMOVED lines=19> */
[----:B------:R-:W4:Y:S04]  /*6d790*/  LDL.LU R19, [R1+0x1fa8] ;  /* 0x001fa80001137983 */ /* 0x000f280000300800 */
[----:B------:R0:W-:Y:S02]  /*6d7a0*/  STL.64 [R1+0x1f00], R10 ;  /* 0x001f000a01007387 */ /* 0x0001e40000100a00 */
[----:B0-----:R-:W-:Y:S02]  /*6d7b0*/  IMAD.MOV.U32 R10, RZ, RZ, R28 ;  /* 0x000000ffff0a7224 */ /* 0x001fe400078e001c */
        /* <DEDUP_REMOVED lines=36> */
[----:B------:R-:W-:-:S05]  /*6da00*/  IMAD.MOV.U32 R11, RZ, RZ, R4 ;  /* 0x000000ffff0b7224 */ /* 0x000fca00078e0004 */
[----:B------:R-:W-:Y:S04]  /*6da10*/  STL.64 [R1+0x1f78], R10 ;  /* 0x001f780a01007387 */ /* 0x000fe80000100a00 */
[----:B---3--:R-:W-:Y:S01]  /*6da20*/  STL.64 [R1+0x1f10], R22 ;  /* 0x001f101601007387 */ /* 0x008fe20000100a00 */
[----:B--2---:R0:W-:Y:S03]  /*6da30*/  STL.64 [R1+0x1f08], R20 ;  /* 0x001f081401007387 */ /* 0x0041e60000100a00 */
[----:B0-----:R-:W2:Y:S01]  /*6da40*/  LDL.LU R20, [R1+0x170] ;  /* 0x0001700001147983 */ /* 0x001ea20000300800 */
[----:B------:R-:W2:Y:S02]  /*6da50*/  LDL.LU R21, [R1+0x174] ;  /* 0x0001740001157983 */ /* 0x000ea40000300800 */
        /* <DEDUP_REMOVED lines=10> */
[----:B---3--:R-:W-:Y:S01]  /*6db00*/  STL.64 [R1+0x1f28], R22 ;  /* 0x001f281601007387 */ /* 0x008fe20000100a00 */
        /* <DEDUP_REMOVED lines=16> */
[----:B------:R-:W3:Y:S01]  /*6dc10*/  LDL.LU R23, [R1+0x1ac] ;  /* 0x0001ac0001177983 */ /* 0x000ee20000300800 */
[----:B----4-:R-:W-:Y:S01]  /*6dc20*/  HMMA.16816.F32.BF16 R12, R24, R18, R12 ;  /* 0x00000012180c723c */ /* 0x010fe2000004180c */
        /* <DEDUP_REMOVED lines=15> */
[----:B------:R-:W-:-:S02]  /*6dd20*/  IMAD.MOV.U32 R10, RZ, RZ, R3 ;  /* 0x000000ffff0a7224 */ /* 0x000fc400078e0003 */
[----:B------:R-:W-:Y:S01]  /*6dd30*/  IMAD.MOV.U32 R11, RZ, RZ, R2 ;  /* 0x000000ffff0b7224 */ /* 0x000fe200078e0002 */
[----:B---3--:R-:W-:Y:S01]  /*6dd40*/  HMMA.16816.F32.BF16 R24, R24, R14, R4 ;  /* 0x0000000e1818723c */ /* 0x008fe20000041804 */
        /* <DEDUP_REMOVED lines=95> */
[----:B------:R-:W4:Y:S11]  /*6e340*/  LDL.LU R20, [R1+0x1e60] ;  /* 0x001e600001147983 */ /* 0x000f360000300800 */
[----:B------:R-:W-:Y:S09]  /*6e350*/  @!UPT UIADD3 URZ, URZ, URZ, URZ ;  /* 0x0000003f3f3ff290 */ /* 0x000ff2000fffe03f */
[----:B------:R-:W-:Y:S01]  /*6e360*/  STL.64 [R1+0x4c0], R8 ;  /* 0x0004c00801007387 */ /* 0x000fe20000100a00 */
[----:B------:R0:W-:Y:S03]  /*6e370*/  STL.64 [R1+0x4c8], R10 ;  /* 0x0004c80a01007387 */ /* 0x0001e60000100a00 */
[----:B0-----:R-:W2:Y:S01]  /*6e380*/  LDL.LU.64 R10, [R1+0x1e58] ;  /* 0x001e5800010a7983 */ /* 0x001ea20000300a00 */
[----:B------:R-:W2:Y:S02]  /*6e390*/  LDL.LU.64 R8, [R1+0x1e50] ;  /* 0x001e500001087983 */ /* 0x000ea40000300a00 */
[C---:B--2---:R-:W-:Y:S11]  /*6e3a0*/  HMMA.16816.F32.BF16 R8, R4.reuse, R22, R8 ;  /* 0x000000160408723c */ /* 0x044ff60000041808 */
[----:B------:R-:W-:Y:S11]  /*6e3b0*/  @!UPT UIADD3 URZ, URZ, URZ, URZ ;  /* 0x0000003f3f3ff290 */ /* 0x000ff6000fffe03f */
[----:B------:R-:W-:Y:S01]  /*6e3c0*/  @!UPT UIADD3 URZ, URZ, URZ, URZ ;  /* 0x0000003f3f3ff290 */ /* 0x000fe2000fffe03f */
[----:B------:R-:W-:Y:S01]  /*6e3d0*/  STL.64 [R1+0x4a0], R8 ;  /* 0x0004a00801007387 */ /* 0x000fe20000100a00 */
[----:B------:R0:W-:Y:S03]  /*6e3e0*/  STL.64 [R1+0x4a8], R10 ;  /* 0x0004a80a01007387 */ /* 0x0001e60000100a00 */
[----:B0-----:R-:W2:Y:S01]  /*6e3f0*/  LDL.LU.64 R10, [R1+0x1e48] ;  /* 0x001e4800010a7983 */ /* 0x001ea20000300a00 */
[----:B------:R-:W2:Y:S01]  /*6e400*/  LDL.LU.64 R8, [R1+0x1e40] ;  /* 0x001e400001087983 */ /* 0x000ea20000300a00 */
[C---:B---3--:R-:W-:Y:S11]  /*6e410*/  HMMA.16816.F32.BF16 R24, R4.reuse, R18, R24 ;  /* 0x000000120418723c */ /* 0x048ff60000041818 */
[----:B------:R-:W-:Y:S11]  /*6e420*/  @!UPT UIADD3 URZ, URZ, URZ, URZ ;  /* 0x0000003f3f3ff290 */ /* 0x000ff6000fffe03f */
[----:B------:R-:W-:Y:S02]  /*6e430*/  @!UPT UIADD3 URZ, URZ, URZ, URZ ;  /* 0x0000003f3f3ff290 */ /* 0x000fe4000fffe03f */
[----:B------:R-:W-:Y:S01]  /*6e440*/  IMAD.MOV.U32 R18, RZ, RZ, R27 ;  /* 0x000000ffff127224 */ /* 0x000fe200078e001b */
[----:B------:R-:W-:Y:S01]  /*6e450*/  STL.64 [R1+0x490], R24 ;  /* 0x0004901801007387 */ /* 0x000fe20000100a00 */
[----:B------:R-:W-:Y:S03]  /*6e460*/  STL.64 [R1+0x498], R26 ;  /* 0x0004981a01007387 */ /* 0x000fe60000100a00 */
[----:B------:R-:W-:Y:S01]  /*6e470*/  STL [R1+0x1d0c], R18 ;  /* 0x001d0c1201007387 */ /* 0x000fe20000100800 */
[----:B--2---:R-:W-:Y:S11]  /*6e480*/  HMMA.16816.F32.BF16 R4, R4, R14, R8 ;  /* 0x0000000e0404723c */ /* 0x004ff60000041808 */
[----:B------:R-:W-:Y:S11]  /*6e490*/  @!UPT UIADD3 URZ, URZ, URZ, URZ ;  /* 0x0000003f3f3ff290 */ /* 0x000ff6000fffe03f */
[----:B------:R-:W-:Y:S01]  /*6e4a0*/  @!UPT UIADD3 URZ, URZ, URZ, URZ ;  /* 0x0000003f3f3ff290 */ /* 0x000fe2000fffe03f */
[----:B------:R-:W-:Y:S01]  /*6e4b0*/  STL.64 [R1+0x480], R4 ;  /* 0x0004800401007387 */ /* 0x000fe20000100a00 */
[----:B------:R0:W-:Y:S02]  /*6e4c0*/  STL.64 [R1+0x488], R6 ;  /* 0x0004880601007387 */ /* 0x0001e40000100a00 */
[----:B0-----:R-:W-:-:S05]  /*6e4d0*/  IMAD.MOV.U32 R6, RZ, RZ, R7 ;  /* 0x000000ffff067224 */ /* 0x001fca00078e0007 */
[----:B------:R0:W-:Y:S04]  /*6e4e0*/  STL [R1+0x1d10], R6 ;  /* 0x001d100601007387 */ /* 0x0001e80000100800 */
[----:B0-----:R-:W2:Y:S01]  /*6e4f0*/  LDL.LU R6, [R1+0xb80] ;  /* 0x000b800001067983 */ /* 0x001ea20000300800 */
[----:B------:R-:W-:Y:S02]  /*6e500*/  IADD3 R16, P4, R16, UR12, RZ ;  /* 0x0000000c10107c10 */ /* 0x000fe4000ff9e0ff */
[----:B----4-:R-:W-:-:S03]  /*6e510*/  IADD3 R20, P5, R20, UR12, RZ ;  /* 0x0000000c14147c10 */ /* 0x010fc6000ffbe0ff */
[----:B------:R-:W-:Y:S04]  /*6e520*/  STL [R1+0xb94], R16 ;  /* 0x000b941001007387 */ /* 0x000fe80000100800 */
[----:B--2---:R0:W-:Y:S01]  /*6e530*/  STL [R1+0x1e34], R6 ;  /* 0x001e340601007387 */ /* 0x0041e20000100800 */
[----:B------:R-:W-:Y:S03]  /*6e540*/  STL [R1+0xa04], R20 ;  /* 0x000a041401007387 */ /* 0x000fe60000100800 */
[----:B0-----:R-:W2:Y:S01]  /*6e550*/  LDL.LU R6, [R1+0xb84] ;  /* 0x000b840001067983 */ /* 0x001ea20000300800 */
[----:B------:R-:W-:-:S05]  /*6e560*/  IADD3 R0, P6, R0, UR12, RZ ;  /* 0x0000000c00007c10 */ /* 0x000fca000ffde0ff */
[----:B------:R-:W-:Y:S01]  /*6e570*/  STL [R1+0xb8c], R0 ;  /* 0x000b8c0001007387 */ /* 0x000fe20000100800 */
[----:B------:R-:W-:-:S05]  /*6e580*/  IMAD.MOV.U32 R12, RZ, RZ, 0x7f ;  /* 0x0000007fff0c7424 */ /* 0x000fca00078e00ff */
[----:B------:R-:W-:Y:S01]  /*6e590*/  IADD3 R12, R12, c[0x0][0x180], RZ ;  /* 0x000060000c0c7a10 */ /* 0x000fe20007ffe0ff */
        /* <DEDUP_REMOVED lines=10> */
[----:B------:R-:W3:Y:S01]  /*6e640*/  LDL.LU R23, [R1+0x9f4] ;  /* 0x0009f40001177983 */ /* 0x000ee20000300800 */
[----:B------:R-:W-:Y:S01]  /*6e650*/  SHF.R.S32.HI R2, RZ, 0x1f, R12 ;  /* 0x0000001fff027819 */ /* 0x000fe2000001140c */
[----:B------:R-:W3:Y:S01]  /*6e660*/  LDL.LU R24, [R1+0xb58] ;  /* 0x000b580001187983 */ /* 0x000ee20000300800 */
[----:B------:R-:W3:Y:S01]  /*6e670*/  LDL.LU R25, [R1+0xb7c] ;  /* 0x000b7c0001197983 */ /* 0x000ee20000300800 */
[----:B------:R-:W3:Y:S02]  /*6e680*/  LDL.LU R26, [R1+0xb50] ;  /* 0x000b5000011a7983 */ /* 0x000ee40000300800 */
[----:B------:R-:W3:Y:S01]  /*6e690*/  LDL.LU R27, [R1+0xb74] ;  /* 0x000b7400011b7983 */ /* 0x000ee20000300800 */
[----:B------:R-:W-:Y:S01]  /*6e6a0*/  LEA.HI R2, R2, R12, RZ, 0x7 ;  /* 0x0000000c02027211 */ /* 0x000fe200078f38ff */
[----:B------:R-:W3:Y:S01]  /*6e6b0*/  LDL.LU R11, [R1+0xb48] ;  /* 0x000b4800010b7983 */ /* 0x000ee20000300800 */
[----:B------:R-:W3:Y:S02]  /*6e6c0*/  LDL.LU R10, [R1+0xb6c] ;  /* 0x000b6c00010a7983 */ /* 0x000ee40000300800 */
[----:B------:R-:W3:Y:S01]  /*6e6d0*/  LDL.LU R9, [R1+0xb40] ;  /* 0x000b400001097983 */ /* 0x000ee20000300800 */
[----:B------:R-:W-:Y:S01]  /*6e6e0*/  UIADD3 UR4, UR4, 0x1, URZ ;  /* 0x0000000104047890 */ /* 0x000fe2000fffe03f */
[----:B------:R-:W3:Y:S01]  /*6e6f0*/  LDL.LU R8, [R1+0xb64] ;  /* 0x000b640001087983 */ /* 0x000ee20000300800 */
[----:B------:R-:W-:Y:S01]  /*6e700*/  SHF.R.S32.HI R2, RZ, 0x7, R2 ;  /* 0x00000007ff027819 */ /* 0x000fe20000011402 */
[----:B------:R-:W3:Y:S02]  /*6e710*/  LDL.LU R29, [R1+0xb38] ;  /* 0x000b3800011d7983 */ /* 0x000ee40000300800 */
[----:B------:R-:W3:Y:S01]  /*6e720*/  LDL.LU R28, [R1+0xb5c] ;  /* 0x000b5c00011c7983 */ /* 0x000ee20000300800 */
[----:B------:R-:W3:Y:S01]  /*6e730*/  LDL.LU R13, [R1+0xb30] ;  /* 0x000b3000010d7983 */ /* 0x000ee20000300800 */
[----:B------:R-:W3:Y:S02]  /*6e740*/  LDL.LU R17, [R1+0xb54] ;  /* 0x000b540001117983 */ /* 0x000ee40000300800 */
[----:B------:R-:W3:Y:S01]  /*6e750*/  LDL.LU R21, [R1+0xb28] ;  /* 0x000b280001157983 */ /* 0x000ee20000300800 */
[----:B------:R-:W-:Y:S01]  /*6e760*/  ISETP.NE.U32.AND P0, PT, R2, UR4, PT ;  /* 0x0000000402007c0c */ /* 0x000fe2000bf05070 */
[----:B------:R-:W3:Y:S01]  /*6e770*/  LDL.LU R3, [R1+0xb4c] ;  /* 0x000b4c0001037983 */ /* 0x000ee20000300800 */
[----:B------:R-:W3:Y:S02]  /*6e780*/  LDL.LU R2, [R1+0xb20] ;  /* 0x000b200001027983 */ /* 0x000ee40000300800 */
[----:B------:R-:W3:Y:S02]  /*6e790*/  LDL.LU R12, [R1+0xb44] ;  /* 0x000b4400010c7983 */ /* 0x000ee40000300800 */
[----:B------:R-:W3:Y:S01]  /*6e7a0*/  LDL.LU R16, [R1+0xb18] ;  /* 0x000b180001107983 */ /* 0x000ee20000300800 */
[----:B------:R-:W3:Y:S01]  /*6e7b0*/  LDL.LU R20, [R1+0xb3c] ;  /* 0x000b3c0001147983 */ /* 0x000ee20000300800 */
[----:B------:R-:W3:Y:S01]  /*6e7c0*/  LDL.LU R0, [R1+0xb10] ;  /* 0x000b100001007983 */ /* 0x000ee20000300800 */
[----:B--2---:R-:W-:-:S05]  /*6e7d0*/  IADD3 R6, P1, R6, UR12, RZ ;  /* 0x0000000c06067c10 */ /* 0x004fca000ff3e0ff */
[----:B------:R0:W-:Y:S04]  /*6e7e0*/  STL [R1+0xb88], R6 ;  /* 0x000b880601007387 */ /* 0x0001e80000100800 */
[----:B0-----:R-:W2:Y:S02]  /*6e7f0*/  LDL.LU R6, [R1+0x1e38] ;  /* 0x001e380001067983 */ /* 0x001ea40000300800 */
[----:B--2---:R-:W-:-:S05]  /*6e800*/  IADD3 R6, P2, R6, UR12, RZ ;  /* 0x0000000c06067c10 */ /* 0x004fca000ff5e0ff */
[----:B------:R0:W-:Y:S04]  /*6e810*/  STL [R1+0xb84], R6 ;  /* 0x000b840601007387 */ /* 0x0001e80000100800 */
[----:B0-----:R-:W2:Y:S01]  /*6e820*/  LDL.LU R6, [R1+0x1e34] ;  /* 0x001e340001067983 */ /* 0x001ea20000300800 */
[----:B---3--:R-:W-:Y:S01]  /*6e830*/  IADD3.X R4, R4, UR6, RZ, P4, !PT ;  /* 0x0000000604047c10 */ /* 0x008fe2000a7fe4ff */
[----:B----4-:R-:W-:Y:S01]  /*6e840*/  IADD3 R5, P4, R5, UR12, RZ ;  /* 0x0000000c05057c10 */ /* 0x010fe2000ff9e0ff */
[----:B------:R-:W-:Y:S01]  /*6e850*/  IADD3.X R7, R7, UR6, RZ, P5, !PT ;  /* 0x0000000607077c10 */ /* 0x000fe2000affe4ff */
[----:B------:R-:W-:Y:S01]  /*6e860*/  IADD3 R14, P5, R14, UR12, RZ ;  /* 0x0000000c0e0e7c10 */ /* 0x000fe2000ffbe0ff */
        /* <DEDUP_REMOVED lines=16> */
[----:B------:R-:W-:-:S02]  /*6e970*/  IADD3.X R12, R12, UR6, RZ, P4, !PT ;  /* 0x000000060c0c7c10 */ /* 0x000fc4000a7fe4ff */
[----:B--2---:R-:W-:-:S05]  /*6e980*/  IADD3 R6, P3, R6, UR12, RZ ;  /* 0x0000000c06067c10 */ /* 0x004fca000ff7e0ff */
[----:B------:R0:W-:Y:S01]  /*6e990*/  STL [R1+0xb80], R6 ;  /* 0x000b800601007387 */ /* 0x0001e20000100800 */
[----:B------:R-:W-:Y:S02]  /*6e9a0*/  STL [R1+0xb90], R4 ;  /* 0x000b900401007387 */ /* 0x000fe40000100800 */
[----:B------:R-:W-:Y:S02]  /*6e9b0*/  STL [R1+0xb78], R5 ;  /* 0x000b780501007387 */ /* 0x000fe40000100800 */
[----:B------:R-:W-:Y:S01]  /*6e9c0*/  STL [R1+0x9f8], R7 ;  /* 0x0009f80701007387 */ /* 0x000fe20000100800 */
[----:B------:R-:W-:Y:S01]  /*6e9d0*/  STL [R1+0xb70], R14 ;  /* 0x000b700e01007387 */ /* 0x000fe20000100800 */
[----:B------:R-:W-:Y:S02]  /*6e9e0*/  STL [R1+0xa00], R15 ;  /* 0x000a000f01007387 */ /* 0x000fe40000100800 */
[----:B------:R-:W-:Y:S01]  /*6e9f0*/  STL [R1+0xb68], R18 ;  /* 0x000b681201007387 */ /* 0x000fe20000100800 */
[----:B------:R-:W-:Y:S01]  /*6ea00*/  IADD3.X R25, R25, UR6, RZ, P3, !PT ;  /* 0x0000000619197c10 */ /* 0x000fe20009ffe4ff */
[----:B------:R-:W-:Y:S01]  /*6ea10*/  STL [R1+0x9fc], R19 ;  /* 0x0009fc1301007387 */ /* 0x000fe20000100800 */
[----:B------:R-:W-:Y:S01]  /*6ea20*/  IADD3 R26, P3, R26, UR12, RZ ;  /* 0x0000000c1a1a7c10 */ /* 0x000fe2000ff7e0ff */
        /* <DEDUP_REMOVED lines=11> */
[----:B------:R-:W-:Y:S01]  /*6eae0*/  IADD3.X R3, R3, UR6, RZ, P3, !PT ;  /* 0x0000000603037c10 */ /* 0x000fe20009ffe4ff */
[----:B------:R-:W-:Y:S01]  /*6eaf0*/  STL [R1+0xb5c], R28 ;  /* 0x000b5c1c01007387 */ /* 0x000fe20000100800 */
[----:B------:R-:W-:Y:S01]  /*6eb00*/  IADD3 R2, P3, R2, UR12, RZ ;  /* 0x0000000c02027c10 */ /* 0x000fe2000ff7e0ff */
[----:B------:R-:W-:Y:S01]  /*6eb10*/  STL [R1+0xb30], R13 ;  /* 0x000b300d01007387 */ /* 0x000fe20000100800 */
[----:B------:R-:W-:Y:S02]  /*6eb20*/  STL [R1+0xb54], R17 ;  /* 0x000b541101007387 */ /* 0x000fe40000100800 */
[----:B------:R-:W-:Y:S02]  /*6eb30*/  STL [R1+0xb28], R21 ;  /* 0x000b281501007387 */ /* 0x000fe40000100800 */
[----:B------:R-:W-:Y:S01]  /*6eb40*/  STL [R1+0xb4c], R3 ;  /* 0x000b4c0301007387 */ /* 0x000fe20000100800 */
[----:B------:R-:W-:Y:S01]  /*6eb50*/  STL [R1+0xb20], R2 ;  /* 0x000b200201007387 */ /* 0x000fe20000100800 */
[----:B------:R-:W-:Y:S02]  /*6eb60*/  STL [R1+0xb44], R12 ;  /* 0x000b440c01007387 */ /* 0x000fe40000100800 */
[----:B0-----:R-:W2:Y:S01]  /*6eb70*/  LDL.LU R6, [R1+0xb2c] ;  /* 0x000b2c0001067983 */ /* 0x001ea20000300800 */
[----:B------:R-:W-:-:S02]  /*6eb80*/  IADD3 R16, P4, R16, UR12, RZ ;  /* 0x0000000c10107c10 */ /* 0x000fc4000ff9e0ff */
[----:B------:R-:W-:-:S03]  /*6eb90*/  IADD3.X R20, R20, UR6, RZ, P5, !PT ;  /* 0x0000000614147c10 */ /* 0x000fc6000affe4ff */
[----:B------:R-:W-:Y:S04]  /*6eba0*/  STL [R1+0xb18], R16 ;  /* 0x000b181001007387 */ /* 0x000fe80000100800 */
[----:B--2---:R0:W-:Y:S01]  /*6ebb0*/  STL [R1+0x1e2c], R6 ;  /* 0x001e2c0601007387 */ /* 0x0041e20000100800 */
[----:B------:R-:W-:Y:S03]  /*6ebc0*/  STL [R1+0xb3c], R20 ;  /* 0x000b3c1401007387 */ /* 0x000fe60000100800 */
[----:B0-----:R-:W2:Y:S01]  /*6ebd0*/  LDL.LU R6, [R1+0xb08] ;  /* 0x000b080001067983 */ /* 0x001ea20000300800 */
[----:B------:R-:W-:-:S05]  /*6ebe0*/  IADD3 R0, P5, R0, UR12, RZ ;  /* 0x0000000c00007c10 */ /* 0x000fca000ffbe0ff */
[----:B------:R-:W-:Y:S04]  /*6ebf0*/  STL [R1+0xb10], R0 ;  /* 0x000b100001007387 */ /* 0x000fe80000100800 */
        /* <DEDUP_REMOVED lines=30> */
[----:B--2---:R-:W-:-:S05]  /*6ede0*/  IADD3.X R6, R6, UR6, RZ, P6, !PT ;  /* 0x0000000606067c10 */ /* 0x004fca000b7fe4ff */
[----:B------:R0:W-:Y:S04]  /*6edf0*/  STL [R1+0xb34], R6 ;  /* 0x000b340601007387 */ /* 0x0001e80000100800 */
[----:B0-----:R-:W2:Y:S02]  /*6ee00*/  LDL.LU R6, [R1+0x1e30] ;  /* 0x001e300001067983 */ /* 0x001ea40000300800 */
[----:B--2---:R-:W-:-:S05]  /*6ee10*/  IADD3 R6, P6, R6, UR12, RZ ;  /* 0x0000000c06067c10 */ /* 0x004fca000ffde0ff */
[----:B------:R0:W-:Y:S04]  /*6ee20*/  STL [R1+0xb08], R6 ;  /* 0x000b080601007387 */ /* 0x0001e80000100800 */
[----:B0-----:R-:W2:Y:S01]  /*6ee30*/  LDL.LU R6, [R1+0x1e2c] ;  /* 0x001e2c0001067983 */ /* 0x001ea20000300800 */
[----:B----4-:R-:W-:Y:S01]  /*6ee40*/  IADD3.X R5, R5, UR6, RZ, P2, !PT ;  /* 0x0000000605057c10 */ /* 0x010fe200097fe4ff */
[----:B---3--:R-:W-:Y:S01]  /*6ee50*/  IADD3 R7, P2, R7, UR12, RZ ;  /* 0x0000000c07077c10 */ /* 0x008fe2000ff5e0ff */
        /* <DEDUP_REMOVED lines=18> */
[----:B--2---:R-:W-:Y:S01]  /*6ef80*/  IADD3.X R6, R6, UR6, RZ, P1, !PT ;  /* 0x0000000606067c10 */ /* 0x004fe20008ffe4ff */
[----:B------:R-:W-:-:S04]  /*6ef90*/  IADD3 R4, P1, R4, UR12, RZ ;  /* 0x0000000c04047c10 */ /* 0x000fc8000ff3e0ff */
[----:B------:R0:W-:Y:S01]  /*6efa0*/  STL [R1+0xb2c], R6 ;  /* 0x000b2c0601007387 */ /* 0x0001e20000100800 */
[----:B------:R-:W-:Y:S02]  /*6efb0*/  STL [R1+0xb00], R4 ;  /* 0x000b000401007387 */ /* 0x000fe40000100800 */
[----:B------:R-:W-:Y:S02]  /*6efc0*/  STL [R1+0xb24], R5 ;  /* 0x000b240501007387 */ /* 0x000fe40000100800 */
[----:B------:R-:W-:Y:S01]  /*6efd0*/  STL [R1+0xaf8], R7 ;  /* 0x000af80701007387 */ /* 0x000fe20000100800 */
[----:B------:R-:W-:Y:S01]  /*6efe0*/  STL [R1+0xb1c], R14 ;  /* 0x000b1c0e01007387 */ /* 0x000fe20000100800 */
[----:B------:R-:W-:Y:S02]  /*6eff0*/  STL [R1+0xaf0], R15 ;  /* 0x000af00f01007387 */ /* 0x000fe40000100800 */
        /* <DEDUP_REMOVED lines=24> */
[----:B0-----:R-:W2:Y:S01]  /*6f180*/  LDL.LU R6, [R1+0xa88] ;  /* 0x000a880001067983 */ /* 0x001ea20000300800 */
[----:B------:R-:W-:Y:S01]  /*6f190*/  IADD3.X R16, R16, UR6, RZ, P2, !PT ;  /* 0x0000000610107c10 */ /* 0x000fe200097fe4ff */
[----:B------:R-:W-:-:S04]  /*6f1a0*/  IADD3 R20, P2, R20, UR12, RZ ;  /* 0x0000000c14147c10 */ /* 0x000fc8000ff5e0ff */
[----:B------:R-:W-:Y:S04]  /*6f1b0*/  STL [R1+0xac4], R16 ;  /* 0x000ac41001007387 */ /* 0x000fe80000100800 */
[----:B--2---:R0:W-:Y:S01]  /*6f1c0*/  STL [R1+0x1e24], R6 ;  /* 0x001e240601007387 */ /* 0x0041e20000100800 */
[----:B------:R-:W-:Y:S03]  /*6f1d0*/  STL [R1+0xa98], R20 ;  /* 0x000a981401007387 */ /* 0x000fe60000100800 */
[----:B0-----:R-:W2:Y:S01]  /*6f1e0*/  LDL.LU R6, [R1+0xab4] ;  /* 0x000ab40001067983 */ /* 0x001ea20000300800 */
[----:B------:R-:W-:-:S05]  /*6f1f0*/  IADD3.X R0, R0, UR6, RZ, P3, !PT ;  /* 0x0000000600007c10 */ /* 0x000fca0009ffe4ff */
        /* <DEDUP_REMOVED lines=31> */
[----:B--2---:R-:W-:-:S05]  /*6f3f0*/  IADD3 R6, P3, R6, UR12, RZ ;  /* 0x0000000c06067c10 */ /* 0x004fca000ff7e0ff */
[----:B------:R0:W-:Y:S04]  /*6f400*/  STL [R1+0xa90], R6 ;  /* 0x000a900601007387 */ /* 0x0001e80000100800 */
[----:B0-----:R-:W2:Y:S02]  /*6f410*/  LDL.LU R6, [R1+0x1e28] ;  /* 0x001e280001067983 */ /* 0x001ea40000300800 */
[----:B--2---:R-:W-:-:S05]  /*6f420*/  IADD3.X R6, R6, UR6, RZ, P4, !PT ;  /* 0x0000000606067c10 */ /* 0x004fca000a7fe4ff */
        /* <DEDUP_REMOVED lines=3321> */
[----:B------:R-:W-:Y:S02]  /*7c3c0*/  IADD3.X R27, R27, UR7, RZ, P1, !PT ;  /* 0x000000071b1b7c10 */ /* 0x000fe40008ffe4ff */
[----:B------:R-:W-:Y:S02]  /*7c3d0*/  IADD3.X R25, R25, UR7, RZ, P5, !PT ;  /* 0x0000000719197c10 */ /* 0x000fe4000affe4ff */
[----:B------:R-:W-:Y:S02]  /*7c3e0*/  IADD3.X R26, R26, UR7, RZ, P6, !PT ;  /* 0x000000071a1a7c10 */ /* 0x000fe4000b7fe4ff */
[----:B--2---:R-:W-:-:S05]  /*7c3f0*/  IADD3 R6, P3, R6, UR9, RZ ;  /* 0x0000000906067c10 */ /* 0x004fca000ff7e0ff */
[----:B------:R0:W-:Y:S04]  /*7c400*/  STL [R1+0xc18], R6 ;  /* 0x000c180601007387 */ /* 0x0001e80000100800 */
[----:B0-----:R0:W5:Y:S01]  /*7c410*/  LDL.LU R6, [R1+0x1d10] ;  /* 0x001d100001067983 */ /* 0x0011620000300800 */
[----:B------:R1:W-:Y:S03]  /*7c420*/  STL [R1+0xc3c], R18 ;  /* 0x000c3c1201007387 */ /* 0x0003e60000100800 */
[----:B-1----:R0:W5:Y:S01]  /*7c430*/  LDL.LU R18, [R1+0x1d0c] ;  /* 0x001d0c0001127983 */ /* 0x0021620000300800 */
[----:B------:R1:W-:Y:S03]  /*7c440*/  STL [R1+0xc10], R11 ;  /* 0x000c100b01007387 */ /* 0x0003e60000100800 */
[----:B-1----:R0:W5:Y:S01]  /*7c450*/  LDL.LU R11, [R1+0x1d08] ;  /* 0x001d0800010b7983 */ /* 0x0021620000300800 */
[----:B------:R1:W-:Y:S03]  /*7c460*/  STL [R1+0xc34], R10 ;  /* 0x000c340a01007387 */ /* 0x0003e60000100800 */
[----:B-1----:R0:W5:Y:S01]  /*7c470*/  LDL.LU R10, [R1+0x1d04] ;  /* 0x001d0400010a7983 */ /* 0x0021620000300800 */
[----:B------:R1:W-:Y:S01]  /*7c480*/  STL [R1+0xc08], R9 ;  /* 0x000c080901007387 */ /* 0x0003e20000100800 */
[----:B------:R-:W-:-:S02]  /*7c490*/  IADD3.X R13, R13, UR7, RZ, P3, !PT ;  /* 0x000000070d0d7c10 */ /* 0x000fc40009ffe4ff */
[----:B-1----:R0:W5:Y:S01]  /*7c4a0*/  LDL.LU R9, [R1+0x1d00] ;  /* 0x001d000001097983 */ /* 0x0021620000300800 */
[----:B------:R1:W-:Y:S01]  /*7c4b0*/  STL [R1+0xc2c], R8 ;  /* 0x000c2c0801007387 */ /* 0x0003e20000100800 */
[----:B------:R-:W-:Y:S02]  /*7c4c0*/  IADD3 R2, P3, R2, UR9, RZ ;  /* 0x0000000902027c10 */ /* 0x000fe4000ff7e0ff */
[----:B-1----:R0:W5:Y:S01]  /*7c4d0*/  LDL.LU R8, [R1+0x1cfc] ;  /* 0x001cfc0001087983 */ /* 0x0021620000300800 */
[----:B------:R1:W-:Y:S03]  /*7c4e0*/  STL [R1+0xc00], R29 ;  /* 0x000c001d01007387 */ /* 0x0003e60000100800 */
        /* <DEDUP_REMOVED lines=23> */
[----:B------:R0:W-:Y:S02]  /*7c660*/  STL [R1+0xbfc], R4 ;  /* 0x000bfc0401007387 */ /* 0x0001e40000100800 */
[----:B------:R0:W-:Y:S02]  /*7c670*/  STL [R1+0xbd0], R5 ;  /* 0x000bd00501007387 */ /* 0x0001e40000100800 */
[----:B------:R0:W-:Y:S01]  /*7c680*/  STL [R1+0xbf4], R7 ;  /* 0x000bf40701007387 */ /* 0x0001e20000100800 */
[----:B------:R0:W-:Y:S01]  /*7c690*/  STL [R1+0xbc8], R14 ;  /* 0x000bc80e01007387 */ /* 0x0001e20000100800 */
[----:B------:R0:W-:Y:S02]  /*7c6a0*/  STL [R1+0xbec], R15 ;  /* 0x000bec0f01007387 */ /* 0x0001e40000100800 */
[----:B------:R0:W-:Y:S02]  /*7c6b0*/  STL [R1+0xbc0], R19 ;  /* 0x000bc01301007387 */ /* 0x0001e40000100800 */
[----:B------:R0:W-:Y:S01]  /*7c6c0*/  STL [R1+0xbe4], R22 ;  /* 0x000be41601007387 */ /* 0x0001e20000100800 */
[----:B------:R0:W-:Y:S01]  /*7c6d0*/  STL [R1+0xbb8], R23 ;  /* 0x000bb81701007387 */ /* 0x0001e20000100800 */
[----:B------:R0:W-:Y:S02]  /*7c6e0*/  STL [R1+0xbdc], R24 ;  /* 0x000bdc1801007387 */ /* 0x0001e40000100800 */
[----:B------:R0:W-:Y:S02]  /*7c6f0*/  STL [R1+0xbc4], R27 ;  /* 0x000bc41b01007387 */ /* 0x0001e40000100800 */
[----:B------:R0:W-:Y:S01]  /*7c700*/  STL [R1+0xbd4], R25 ;  /* 0x000bd41901007387 */ /* 0x0001e20000100800 */
[----:B------:R0:W-:Y:S02]  /*7c710*/  STL [R1+0xbcc], R26 ;  /* 0x000bcc1a01007387 */ /* 0x0001e40000100800 */
[----:B0-----:R-:W2:Y:S04]  /*7c720*/  LDL.LU R26, [R1+0xbbc] ;  /* 0x000bbc00011a7983 */ /* 0x001ea80000300800 */
[----:B------:R-:W3:Y:S01]  /*7c730*/  LDL.LU R27, [R1+0xbb4] ;  /* 0x000bb400011b7983 */ /* 0x000ee20000300800 */
[----:B--2---:R-:W-:-:S02]  /*7c740*/  IADD3.X R26, R26, UR7, RZ, P2, !PT ;  /* 0x000000071a1a7c10 */ /* 0x004fc400097fe4ff */
[----:B---3--:R-:W-:-:S05]  /*7c750*/  IADD3.X R27, R27, UR7, RZ, P3, !PT ;  /* 0x000000071b1b7c10 */ /* 0x008fca0009ffe4ff */
[----:B------:R0:W-:Y:S04]  /*7c760*/  STL [R1+0xbb4], R27 ;  /* 0x000bb41b01007387 */ /* 0x0001e80000100800 */
[----:B------:R0:W-:Y:S01]  /*7c770*/  STL [R1+0xbbc], R26 ;  /* 0x000bbc1a01007387 */ /* 0x0001e20000100800 */
[----:B------:R-:W-:Y:S01]  /*7c780*/  @!P0 CALL.REL.NOINC `(.L_x_2) ;  /* 0x0000001000008944 */ /* 0x000fe20003c00000 */
[----:B------:R-:W-:Y:S05]  /*7c790*/  BRA `(.L_x_3) ;  /* 0xfffb728000007947 */ /* 0x000fea000383ffff */
.L_x_2:
[----:B------:R-:W2:Y:S04]  /*7c7a0*/  LDL.LU R4, [R1+0x434] ;  /* 0x0004340001047983 */ /* 0x000ea80000300800 */
[----:B--2---:R1:W-:Y:S04]  /*7c7b0*/  STL [R1+0x1e7c], R4 ;  /* 0x001e7c0401007387 */ /* 0x0043e80000100800 */
[----:B-1----:R-:W2:Y:S04]  /*7c7c0*/  LDL.LU R4, [R1+0x43c] ;  /* 0x00043c0001047983 */ /* 0x002ea80000300800 */
        /* <DEDUP_REMOVED lines=31> */
[----:B------:R-:W2:Y:S01]  /*7c9c0*/  LDL.LU R5, [R1+0x444] ;  /* 0x0004440001057983 */ /* 0x000ea20000300800 */
[----:B-1---5:R-:W-:-:S03]  /*7c9d0*/  IMAD.MOV.U32 R4, RZ, RZ, R18 ;  /* 0x000000ffff047224 */ /* 0x022fc600078e0012 */
        /* <DEDUP_REMOVED lines=30> */
[----:B--2---:R1:W-:Y:S02]  /*7cbc0*/  STL [R1+0x1efc], R5 ;  /* 0x001efc0501007387 */ /* 0x0043e40000100800 */
[----:B-1----:R-:W-:-:S02]  /*7cbd0*/  IMAD.MOV.U32 R5, RZ, RZ, R6 ;  /* 0x000000ffff057224 */ /* 0x002fc400078e0006 */
[----:B------:R-:W2:Y:S04]  /*7cbe0*/  LDL.LU R6, [R1+0x4e4] ;  /* 0x0004e40001067983 */ /* 0x000ea80000300800 */
[----:B------:R-:W2:Y:S04]  /*7cbf0*/  LDL.LU R7, [R1+0x4f4] ;  /* 0x0004f40001077983 */ /* 0x000ea80000300800 */
[----:B------:R-:W3:Y:S04]  /*7cc00*/  LDL.LU R14, [R1+0x504] ;  /* 0x00050400010e7983 */ /* 0x000ee80000300800 */
[----:B------:R-:W3:Y:S04]  /*7cc10*/  LDL.LU R15, [R1+0x514] ;  /* 0x00051400010f7983 */ /* 0x000ee80000300800 */
[----:B------:R-:W4:Y:S04]  /*7cc20*/  LDL.LU R18, [R1+0x524] ;  /* 0x0005240001127983 */ /* 0x000f280000300800 */
[----:B------:R-:W4:Y:S04]  /*7cc30*/  LDL.LU R19, [R1+0x534] ;  /* 0x0005340001137983 */ /* 0x000f280000300800 */
[----:B------:R-:W2:Y:S04]  /*7cc40*/  LDL.LU R22, [R1+0x430] ;  /* 0x0004300001167983 */ /* 0x000ea80000300800 */
[----:B------:R-:W2:Y:S04]  /*7cc50*/  LDL.LU R23, [R1+0x440] ;  /* 0x0004400001177983 */ /* 0x000ea80000300800 */
[----:B------:R-:W2:Y:S04]  /*7cc60*/  LDL.LU R24, [R1+0x4e0] ;  /* 0x0004e00001187983 */ /* 0x000ea80000300800 */
[----:B------:R-:W2:Y:S04]  /*7cc70*/  LDL.LU R25, [R1+0x4f0] ;  /* 0x0004f00001197983 */ /* 0x000ea80000300800 */
[----:B0-----:R-:W2:Y:S04]  /*7cc80*/  LDL.LU R26, [R1+0x500] ;  /* 0x00050000011a7983 */ /* 0x001ea80000300800 */
        /* <DEDUP_REMOVED lines=17> */
[----:B------:R0:W-:Y:S01]  /*7cda0*/  STL [R1+0x1ce8], R21 ;  /* 0x001ce81501007387 */ /* 0x0001e20000100800 */
[----:B------:R-:W-:-:S03]  /*7cdb0*/  F2FP.BF16.PACK_AB R4, R5, R4 ;  /* 0x000000040504723e */ /* 0x000fc600000010ff */
        /* <DEDUP_REMOVED lines=13> */
[----:B------:R-:W2:Y:S04]  /*7ce90*/  LDL.LU R5, [R1+0x1efc] ;  /* 0x001efc0001057983 */ /* 0x000ea80000300800 */
[----:B------:R0:W-:Y:S04]  /*7cea0*/  STL [R1+0x19c], R4 ;  /* 0x00019c0401007387 */ /* 0x0001e80000100800 */
[----:B0-----:R-:W2:Y:S02]  /*7ceb0*/  LDL.LU R4, [R1+0x1ef8] ;  /* 0x001ef80001047983 */ /* 0x001ea40000300800 */
[----:B--2---:R-:W-:-:S02]  /*7cec0*/  F2FP.BF16.PACK_AB R4, R5, R4 ;  /* 0x000000040504723e */ /* 0x004fc400000010ff */
        /* <DEDUP_REMOVED lines=58> */
[----:B0-----:R-:W2:Y:S01]  /*7d270*/  LDL.LU R4, [R1+0x1e80] ;  /* 0x001e800001047983 */ /* 0x001ea20000300800 */
[----:B------:R-:W-:Y:S02]  /*7d280*/  F2FP.BF16.PACK_AB R28, R0, R28 ;  /* 0x0000001c001c723e */ /* 0x000fe400000010ff */
[----:B------:R-:W-:-:S02]  /*7d290*/  F2FP.BF16.PACK_AB R0, R3, R29 ;  /* 0x0000001d0300723e */ /* 0x000fc400000010ff */
[----:B------:R-:W-:Y:S02]  /*7d2a0*/  F2FP.BF16.PACK_AB R3, R16, R17 ;  /* 0x000000111003723e */ /* 0x000fe400000010ff */
[----:B--2---:R-:W-:Y:S02]  /*7d2b0*/  F2FP.BF16.PACK_AB R2, R4, R2 ;  /* 0x000000020402723e */ /* 0x004fe400000010ff */
[----:B------:R-:W2:Y:S04]  /*7d2c0*/  LDL.LU R4, [R1+0x1e7c] ;  /* 0x001e7c0001047983 */ /* 0x000ea80000300800 */
[----:B------:R0:W-:Y:S04]  /*7d2d0*/  STL [R1+0x15c], R2 ;  /* 0x00015c0201007387 */ /* 0x0001e80000100800 */
[----:B------:R-:W-:Y:S01]  /*7d2e0*/  STL [R1+0x158], R28 ;  /* 0x0001581c01007387 */ /* 0x000fe20000100800 */
[----:B0-----:R-:W-:-:S03]  /*7d2f0*/  F2FP.BF16.PACK_AB R2, R20, R21 ;  /* 0x000000151402723e */ /* 0x001fc600000010ff */
[----:B------:R0:W-:Y:S04]  /*7d300*/  STL [R1+0x154], R0 ;  /* 0x0001540001007387 */ /* 0x0001e80000100800 */
[----:B------:R1:W-:Y:S01]  /*7d310*/  STL [R1+0x150], R2 ;  /* 0x0001500201007387 */ /* 0x0003e20000100800 */
[----:B0-----:R-:W-:-:S03]  /*7d320*/  F2FP.BF16.PACK_AB R0, R12, R13 ;  /* 0x0000000d0c00723e */ /* 0x001fc600000010ff */
[----:B------:R0:W-:Y:S01]  /*7d330*/  STL [R1+0x14c], R3 ;  /* 0x00014c0301007387 */ /* 0x0001e20000100800 */
[----:B-1----:R-:W-:-:S03]  /*7d340*/  F2FP.BF16.PACK_AB R2, R9, R8 ;  /* 0x000000080902723e */ /* 0x002fc600000010ff */
[----:B------:R-:W-:Y:S04]  /*7d350*/  STL [R1+0x148], R0 ;  /* 0x0001480001007387 */ /* 0x000fe80000100800 */
[----:B------:R1:W-:Y:S01]  /*7d360*/  STL [R1+0x144], R2 ;  /* 0x0001440201007387 */ /* 0x0003e20000100800 */
[----:B0-----:R-:W-:-:S05]  /*7d370*/  F2FP.BF16.PACK_AB R3, R11, R10 ;  /* 0x0000000a0b03723e */ /* 0x001fca00000010ff */
[----:B------:R3:W-:Y:S01]  /*7d380*/  STL [R1+0x140], R3 ;  /* 0x0001400301007387 */ /* 0x0007e20000100800 */
[----:B-1----:R-:W-:Y:S02]  /*7d390*/  F2FP.BF16.PACK_AB R2, R6, R7 ;  /* 0x000000070602723e */ /* 0x002fe400000010ff */
[----:B---3--:R-:W-:Y:S02]  /*7d3a0*/  F2FP.BF16.PACK_AB R3, R14, R15 ;  /* 0x0000000f0e03723e */ /* 0x008fe400000010ff */
[----:B--2---:R-:W-:-:S05]  /*7d3b0*/  F2FP.BF16.PACK_AB R0, R4, R5 ;  /* 0x000000050400723e */ /* 0x004fca00000010ff */
[----:B------:R4:W-:Y:S04]  /*7d3c0*/  STL [R1+0x13c], R0 ;  /* 0x00013c0001007387 */ /* 0x0009e80000100800 */
[----:B------:R0:W-:Y:S01]  /*7d3d0*/  STL [R1+0x138], R2 ;  /* 0x0001380201007387 */ /* 0x0001e20000100800 */
[----:B----4-:R-:W-:-:S03]  /*7d3e0*/  F2FP.BF16.PACK_AB R0, R18, R19 ;  /* 0x000000131200723e */ /* 0x010fc600000010ff */
[----:B------:R-:W-:Y:S01]  /*7d3f0*/  STL [R1+0x134], R3 ;  /* 0x0001340301007387 */ /* 0x000fe20000100800 */
[----:B0-----:R-:W-:-:S03]  /*7d400*/  F2FP.BF16.PACK_AB R2, R22, R23 ;  /* 0x000000171602723e */ /* 0x001fc600000010ff */
[----:B------:R-:W-:Y:S04]  /*7d410*/  STL [R1+0x130], R0 ;  /* 0x0001300001007387 */ /* 0x000fe80000100800 */
[----:B------:R0:W-:Y:S04]  /*7d420*/  STL [R1+0x12c], R2 ;  /* 0x00012c0201007387 */ /* 0x0001e80000100800 */
[----:B0-----:R-:W2:Y:S01]  /*7d430*/  LDL.LU R2, [R1+0x320] ;  /* 0x0003200001027983 */ /* 0x001ea20000300800 */
[----:B------:R-:W-:Y:S02]  /*7d440*/  F2FP.BF16.PACK_AB R3, R24, R25 ;  /* 0x000000191803723e */ /* 0x000fe400000010ff */
[----:B------:R-:W-:-:S03]  /*7d450*/  F2FP.BF16.PACK_AB R0, R26, R27 ;  /* 0x0000001b1a00723e */ /* 0x000fc600000010ff */
[----:B------:R-:W-:Y:S04]  /*7d460*/  STL [R1+0x128], R3 ;  /* 0x0001280301007387 */ /* 0x000fe80000100800 */
[----:B--2---:R0:W-:Y:S04]  /*7d470*/  STL [R1+0x1dfc], R2 ;  /* 0x001dfc0201007387 */ /* 0x0041e80000100800 */
[----:B------:R-:W-:Y:S04]  /*7d480*/  STL [R1+0x124], R0 ;  /* 0x0001240001007387 */ /* 0x000fe80000100800 */
[----:B0-----:R-:W2:Y:S04]  /*7d490*/  LDL.LU R2, [R1+0x300] ;  /* 0x0003000001027983 */ /* 0x001ea80000300800 */
[----:B--2---:R0:W-:Y:S04]  /*7d4a0*/  STL [R1+0x1e04], R2 ;  /* 0x001e040201007387 */ /* 0x0041e80000100800 */
        /* <DEDUP_REMOVED lines=29> */
[----:B------:R-:W3:Y:S04]  /*7d680*/  LDL.LU R0, [R1+0x33c] ;  /* 0x00033c0001007983 */ /* 0x000ee80000300800 */
[----:B---3--:R0:W-:Y:S04]  /*7d690*/  STL [R1+0x1df8], R0 ;  /* 0x001df80001007387 */ /* 0x0081e80000100800 */
[----:B0-----:R-:W3:Y:S04]  /*7d6a0*/  LDL.LU R0, [R1+0x310] ;  /* 0x0003100001007983 */ /* 0x001ee80000300800 */
        /* <DEDUP_REMOVED lines=31> */
[----:B0-----:R-:W2:Y:S04]  /*7d8a0*/  LDL.LU R0, [R1+0x520] ;  /* 0x0005200001007983 */ /* 0x001ea80000300800 */
[----:B------:R-:W3:Y:S04]  /*7d8b0*/  LDL.LU R28, [R1+0x34c] ;  /* 0x00034c00011c7983 */ /* 0x000ee80000300800 */
[----:B------:R-:W4:Y:S04]  /*7d8c0*/  LDL.LU R3, [R1+0x35c] ;  /* 0x00035c0001037983 */ /* 0x000f280000300800 */
[----:B------:R-:W4:Y:S04]  /*7d8d0*/  LDL.LU R29, [R1+0x36c] ;  /* 0x00036c00011d7983 */ /* 0x000f280000300800 */
        /* <DEDUP_REMOVED lines=23> */
[----:B------:R-:W3:Y:S01]  /*7da50*/  LDL.LU R27, [R1+0x360] ;  /* 0x00036000011b7983 */ /* 0x000ee20000300800 */
[----:B--2---:R-:W-:-:S03]  /*7da60*/  F2FP.BF16.PACK_AB R2, R0, R2 ;  /* 0x000000020002723e */ /* 0x004fc600000010ff */
        /* <DEDUP_REMOVED lines=64> */
[----:B------:R-:W3:Y:S04]  /*7de70*/  LDL.LU R0, [R1+0x1df8] ;  /* 0x001df80001007983 */ /* 0x000ee80000300800 */
[----:B------:R3:W-:Y:S02]  /*7de80*/  STL [R1+0xe0], R2 ;  /* 0x0000e00201007387 */ /* 0x0007e40000100800 */
[----:B---3--:R-:W-:Y:S02]  /*7de90*/  F2FP.BF16.PACK_AB R2, R0, R28 ;  /* 0x0000001c0002723e */ /* 0x008fe400000010ff */
[----:B----4-:R-:W-:Y:S02]  /*7dea0*/  F2FP.BF16.PACK_AB R0, R3, R29 ;  /* 0x0000001d0300723e */ /* 0x010fe400000010ff */
[----:B------:R-:W-:Y:S01]  /*7deb0*/  F2FP.BF16.PACK_AB R3, R20, R21 ;  /* 0x000000151403723e */ /* 0x000fe200000010ff */
[----:B------:R0:W-:Y:S04]  /*7dec0*/  STL [R1+0xdc], R2 ;  /* 0x0000dc0201007387 */ /* 0x0001e80000100800 */
[----:B------:R1:W-:Y:S04]  /*7ded0*/  STL [R1+0xd8], R0 ;  /* 0x0000d80001007387 */ /* 0x0003e80000100800 */
[----:B------:R2:W-:Y:S01]  /*7dee0*/  STL [R1+0xd4], R3 ;  /* 0x0000d40301007387 */ /* 0x0005e20000100800 */
[----:B0-----:R-:W-:-:S02]  /*7def0*/  F2FP.BF16.PACK_AB R2, R16, R17 ;  /* 0x000000111002723e */ /* 0x001fc400000010ff */
[----:B-1----:R-:W-:-:S03]  /*7df00*/  F2FP.BF16.PACK_AB R0, R12, R13 ;  /* 0x0000000d0c00723e */ /* 0x002fc600000010ff */
[----:B------:R0:W-:Y:S01]  /*7df10*/  STL [R1+0xd0], R2 ;  /* 0x0000d00201007387 */ /* 0x0001e20000100800 */
[----:B--2---:R-:W-:-:S03]  /*7df20*/  F2FP.BF16.PACK_AB R3, R9, R8 ;  /* 0x000000080903723e */ /* 0x004fc600000010ff */
[----:B------:R1:W-:Y:S04]  /*7df30*/  STL [R1+0xcc], R0 ;  /* 0x0000cc0001007387 */ /* 0x0003e80000100800 */
[----:B------:R2:W-:Y:S01]  /*7df40*/  STL [R1+0xc8], R3 ;  /* 0x0000c80301007387 */ /* 0x0005e20000100800 */
[----:B0-----:R-:W-:Y:S02]  /*7df50*/  F2FP.BF16.PACK_AB R2, R11, R10 ;  /* 0x0000000a0b02723e */ /* 0x001fe400000010ff */
        /* <DEDUP_REMOVED lines=10> */
[----:B------:R-:W-:Y:S04]  /*7e000*/  STL [R1+0xb0], R3 ;  /* 0x0000b00301007387 */ /* 0x000fe80000100800 */
[----:B------:R-:W2:Y:S01]  /*7e010*/  LDL.LU R10, [R1+0x5e0] ;  /* 0x0005e000010a7983 */ /* 0x000ea20000300800 */
[----:B0-----:R-:W-:Y:S02]  /*7e020*/  F2FP.BF16.PACK_AB R2, R24, R25 ;  /* 0x000000191802723e */ /* 0x001fe400000010ff */
[----:B-1----:R-:W-:-:S03]  /*7e030*/  F2FP.BF16.PACK_AB R0, R26, R27 ;  /* 0x0000001b1a00723e */ /* 0x002fc600000010ff */
        /* <DEDUP_REMOVED lines=161> */
[----:B------:R-:W3:Y:S01]  /*7ea50*/  LDL.LU R11, [R1+0x1d74] ;  /* 0x001d7400010b7983 */ /* 0x000ee20000300800 */
[----:B----4-:R-:W-:-:S03]  /*7ea60*/  F2FP.BF16.PACK_AB R2, R9, R2 ;  /* 0x000000020902723e */ /* 0x010fc600000010ff */
[----:B------:R0:W-:Y:S04]  /*7ea70*/  STL [R1+0x64], R10 ;  /* 0x0000640a01007387 */ /* 0x0001e80000100800 */
[----:B0-----:R-:W2:Y:S01]  /*7ea80*/  LDL.LU R10, [R1+0x1d70] ;  /* 0x001d7000010a7983 */ /* 0x001ea20000300800 */
[----:B---3--:R-:W-:-:S03]  /*7ea90*/  F2FP.BF16.PACK_AB R8, R11, R8 ;  /* 0x000000080b08723e */ /* 0x008fc600000010ff */
[----:B------:R-:W2:Y:S04]  /*7eaa0*/  LDL.LU R11, [R1+0x1d6c] ;  /* 0x001d6c00010b7983 */ /* 0x000ea80000300800 */
[----:B------:R0:W-:Y:S04]  /*7eab0*/  STL [R1+0x60], R8 ;  /* 0x0000600801007387 */ /* 0x0001e80000100800 */
[----:B0-----:R-:W3:Y:S04]  /*7eac0*/  LDL.LU R8, [R1+0x1d68] ;  /* 0x001d680001087983 */ /* 0x001ee80000300800 */
[----:B------:R-:W3:Y:S04]  /*7ead0*/  LDL.LU R9, [R1+0x1d64] ;  /* 0x001d640001097983 */ /* 0x000ee80000300800 */
[----:B------:R0:W-:Y:S02]  /*7eae0*/  STL [R1+0x5c], R2 ;  /* 0x00005c0201007387 */ /* 0x0001e40000100800 */
[----:B0-----:R-:W-:-:S02]  /*7eaf0*/  F2FP.BF16.PACK_AB R2, R0, R28 ;  /* 0x0000001c0002723e */ /* 0x001fc400000010ff */
[----:B------:R-:W-:Y:S02]  /*7eb00*/  F2FP.BF16.PACK_AB R0, R3, R29 ;  /* 0x0000001d0300723e */ /* 0x000fe400000010ff */
[----:B------:R-:W-:Y:S01]  /*7eb10*/  F2FP.BF16.PACK_AB R3, R20, R21 ;  /* 0x000000151403723e */ /* 0x000fe200000010ff */
[----:B------:R0:W-:Y:S04]  /*7eb20*/  STL [R1+0x58], R2 ;  /* 0x0000580201007387 */ /* 0x0001e80000100800 */
[----:B------:R1:W-:Y:S04]  /*7eb30*/  STL [R1+0x54], R0 ;  /* 0x0000540001007387 */ /* 0x0003e80000100800 */
[----:B------:R4:W-:Y:S01]  /*7eb40*/  STL [R1+0x50], R3 ;  /* 0x0000500301007387 */ /* 0x0009e20000100800 */
[----:B0-----:R-:W-:-:S02]  /*7eb50*/  F2FP.BF16.PACK_AB R2, R16, R17 ;  /* 0x000000111002723e */ /* 0x001fc400000010ff */
[----:B-1----:R-:W-:-:S03]  /*7eb60*/  F2FP.BF16.PACK_AB R0, R12, R13 ;  /* 0x0000000d0c00723e */ /* 0x002fc600000010ff */
[----:B------:R0:W-:Y:S01]  /*7eb70*/  STL [R1+0x4c], R2 ;  /* 0x00004c0201007387 */ /* 0x0001e20000100800 */
[----:B----4-:R-:W-:-:S03]  /*7eb80*/  F2FP.BF16.PACK_AB R3, R4, R5 ;  /* 0x000000050403723e */ /* 0x010fc600000010ff */
[----:B------:R1:W-:Y:S04]  /*7eb90*/  STL [R1+0x48], R0 ;  /* 0x0000480001007387 */ /* 0x0003e80000100800 */
[----:B------:R4:W-:Y:S01]  /*7eba0*/  STL [R1+0x44], R3 ;  /* 0x0000440301007387 */ /* 0x0009e20000100800 */
[----:B0-----:R-:W-:Y:S02]  /*7ebb0*/  F2FP.BF16.PACK_AB R2, R6, R7 ;  /* 0x000000070602723e */ /* 0x001fe400000010ff */
        /* <DEDUP_REMOVED lines=10> */
[----:B------:R-:W-:Y:S04]  /*7ec60*/  STL [R1+0x2c], R3 ;  /* 0x00002c0301007387 */ /* 0x000fe80000100800 */
[----:B------:R-:W4:Y:S01]  /*7ec70*/  LDL.LU R7, [R1+0x744] ;  /* 0x0007440001077983 */ /* 0x000f220000300800 */
[----:B--2---:R-:W-:-:S05]  /*7ec80*/  F2FP.BF16.PACK_AB R2, R11, R10 ;  /* 0x0000000a0b02723e */ /* 0x004fca00000010ff */
[----:B------:R-:W-:Y:S01]  /*7ec90*/  STL [R1+0x28], R2 ;  /* 0x0000280201007387 */ /* 0x000fe20000100800 */
[----:B---3--:R-:W-:-:S03]  /*7eca0*/  F2FP.BF16.PACK_AB R0, R9, R8 ;  /* 0x000000080900723e */ /* 0x008fc600000010ff */
[----:B----4-:R0:W-:Y:S04]  /*7ecb0*/  STL [R1+0x1d1c], R7 ;  /* 0x001d1c0701007387 */ /* 0x0101e80000100800 */
        /* <DEDUP_REMOVED lines=40> */
[----:B---3--:R0:W-:Y:S04]  /*7ef40*/  STL [R1+0x1d14], R5 ;  /* 0x001d140501007387 */ /* 0x0081e80000100800 */
[----:B0-----:R-:W3:Y:S04]  /*7ef50*/  LDL.LU R5, [R1+0x6d4] ;  /* 0x0006d40001057983 */ /* 0x001ee80000300800 */
[----:B------:R-:W4:Y:S04]  /*7ef60*/  LDL.LU R4, [R1+0x724] ;  /* 0x0007240001047983 */ /* 0x000f280000300800 */
[----:B----4-:R0:W-:Y:S04]  /*7ef70*/  STL [R1+0x1d10], R4 ;  /* 0x001d100401007387 */ /* 0x0101e80000100800 */
[----:B0-----:R-:W4:Y:S04]  /*7ef80*/  LDL.LU R4, [R1+0x6f4] ;  /* 0x0006f40001047983 */ /* 0x001f280000300800 */
[----:B------:R-:W2:Y:S04]  /*7ef90*/  LDL.LU R11, [R1+0x740] ;  /* 0x00074000010b7983 */ /* 0x000ea80000300800 */
[----:B--2---:R0:W-:Y:S04]  /*7efa0*/  STL [R1+0x1d0c], R11 ;  /* 0x001d0c0b01007387 */ /* 0x0041e80000100800 */
[----:B0-----:R-:W2:Y:S04]  /*7efb0*/  LDL.LU R11, [R1+0x714] ;  /* 0x00071400010b7983 */ /* 0x001ea80000300800 */
        /* <DEDUP_REMOVED lines=9> */
[----:B------:R-:W2:Y:S01]  /*7f050*/  LDL.LU R13, [R1+0x7bc] ;  /* 0x0007bc00010d7983 */ /* 0x000ea20000300800 */
[----:B------:R-:W-:-:S03]  /*7f060*/  F2FP.BF16.PACK_AB R7, R6, R7 ;  /* 0x000000070607723e */ /* 0x000fc600000010ff */
[----:B--2---:R0:W-:Y:S04]  /*7f070*/  STL [R1+0x1cfc], R13 ;  /* 0x001cfc0d01007387 */ /* 0x0041e80000100800 */
[----:B0-----:R-:W2:Y:S04]  /*7f080*/  LDL.LU R13, [R1+0x710] ;  /* 0x00071000010d7983 */ /* 0x001ea80000300800 */
        /* <DEDUP_REMOVED lines=53> */
[----:B------:R0:W-:Y:S04]  /*7f3e0*/  STL [R1], R7 ;  /* 0x0000000701007387 */ /* 0x0001e80000100800 */
[----:B0-----:R-:W2:Y:S02]  /*7f3f0*/  LDL.LU R7, [R1+0x1d1c] ;  /* 0x001d1c0001077983 */ /* 0x001ea40000300800 */
[----:B--2---:R-:W-:-:S02]  /*7f400*/  F2FP.BF16.PACK_AB R7, R6, R7 ;  /* 0x000000070607723e */ /* 0x004fc400000010ff */
[----:B------:R-:W3:Y:S02]  /*7f410*/  LDL.LU R6, [R1+0x1d18] ;  /* 0x001d180001067983 */ /* 0x000ee40000300800 */
[----:B---3--:R-:W-:Y:S02]  /*7f420*/  F2FP.BF16.PACK_AB R6, R5, R6 ;  /* 0x000000060506723e */ /* 0x008fe400000010ff */
[----:B------:R-:W4:Y:S02]  /*7f430*/  LDL.LU R5, [R1+0x1d14] ;  /* 0x001d140001057983 */ /* 0x000f240000300800 */
[----:B----4-:R-:W-:Y:S02]  /*7f440*/  F2FP.BF16.PACK_AB R5, R4, R5 ;  /* 0x000000050405723e */ /* 0x010fe400000010ff */
[----:B------:R-:W2:Y:S02]  /*7f450*/  LDL.LU R4, [R1+0x1d10] ;  /* 0x001d100001047983 */ /* 0x000ea40000300800 */
[----:B--2---:R-:W-:-:S02]  /*7f460*/  F2FP.BF16.PACK_AB R4, R11, R4 ;  /* 0x000000040b04723e */ /* 0x004fc400000010ff */
[----:B------:R-:W2:Y:S02]  /*7f470*/  LDL.LU R11, [R1+0x1d0c] ;  /* 0x001d0c00010b7983 */ /* 0x000ea40000300800 */
[----:B--2---:R-:W-:Y:S02]  /*7f480*/  F2FP.BF16.PACK_AB R11, R10, R11 ;  /* 0x0000000b0a0b723e */ /* 0x004fe400000010ff */
[----:B------:R-:W2:Y:S02]  /*7f490*/  LDL.LU R10, [R1+0x1d08] ;  /* 0x001d0800010a7983 */ /* 0x000ea40000300800 */
[----:B--2---:R-:W-:Y:S02]  /*7f4a0*/  F2FP.BF16.PACK_AB R10, R9, R10 ;  /* 0x0000000a090a723e */ /* 0x004fe400000010ff */
[----:B------:R-:W2:Y:S02]  /*7f4b0*/  LDL.LU R9, [R1+0x1d04] ;  /* 0x001d040001097983 */ /* 0x000ea40000300800 */
[----:B--2---:R-:W-:-:S02]  /*7f4c0*/  F2FP.BF16.PACK_AB R9, R8, R9 ;  /* 0x000000090809723e */ /* 0x004fc400000010ff */
[----:B------:R-:W2:Y:S02]  /*7f4d0*/  LDL.LU R8, [R1+0x1d00] ;  /* 0x001d000001087983 */ /* 0x000ea40000300800 */
[----:B--2---:R-:W-:Y:S02]  /*7f4e0*/  F2FP.BF16.PACK_AB R8, R13, R8 ;  /* 0x000000080d08723e */ /* 0x004fe400000010ff */
[----:B------:R-:W2:Y:S01]  /*7f4f0*/  LDL.LU R13, [R1+0x1cfc] ;  /* 0x001cfc00010d7983 */ /* 0x000ea20000300800 */
[----:B------:R-:W-:Y:S02]  /*7f500*/  F2FP.BF16.PACK_AB R14, R12, R14 ;  /* 0x0000000e0c0e723e */ /* 0x000fe400000010ff */
[----:B--2---:R-:W-:Y:S02]  /*7f510*/  F2FP.BF16.PACK_AB R15, R13, R15 ;  /* 0x0000000f0d0f723e */ /* 0x004fe400000010ff */
[----:B------:R-:W2:Y:S04]  /*7f520*/  LDL.LU R13, [R1+0x1cf8] ;  /* 0x001cf800010d7983 */ /* 0x000ea80000300800 */
[----:B------:R-:W3:Y:S01]  /*7f530*/  LDL.LU R12, [R1+0x1cf4] ;  /* 0x001cf400010c7983 */ /* 0x000ee20000300800 */
[----:B------:R-:W-:-:S02]  /*7f540*/  F2FP.BF16.PACK_AB R19, R21, R19 ;  /* 0x000000131513723e */ /* 0x000fc400000010ff */
[----:B--2---:R-:W-:Y:S02]  /*7f550*/  F2FP.BF16.PACK_AB R13, R17, R13 ;  /* 0x0000000d110d723e */ /* 0x004fe400000010ff */
[----:B------:R-:W2:Y:S01]  /*7f560*/  LDL.LU R17, [R1+0x1cf0] ;  /* 0x001cf00001117983 */ /* 0x000ea20000300800 */
[----:B---3--:R-:W-:-:S03]  /*7f570*/  F2FP.BF16.PACK_AB R12, R16, R12 ;  /* 0x0000000c100c723e */ /* 0x008fc600000010ff */
[----:B------:R-:W3:Y:S04]  /*7f580*/  LDL.LU R16, [R1+0x1cec] ;  /* 0x001cec0001107983 */ /* 0x000ee80000300800 */
[----:B------:R-:W4:Y:S01]  /*7f590*/  LDL.LU R21, [R1+0x1ce8] ;  /* 0x001ce80001157983 */ /* 0x000f220000300800 */
[----:B------:R-:W-:-:S03]  /*7f5a0*/  F2FP.BF16.PACK_AB R18, R20, R18 ;  /* 0x000000121412723e */ /* 0x000fc600000010ff */
[----:B------:R-:W4:Y:S01]  /*7f5b0*/  LDL.LU R20, [R1+0x1ce4] ;  /* 0x001ce40001147983 */ /* 0x000f220000300800 */
[----:B------:R-:W-:Y:S02]  /*7f5c0*/  F2FP.BF16.PACK_AB R23, R28, R23 ;  /* 0x000000171c17723e */ /* 0x000fe400000010ff */
[----:B------:R-:W-:Y:S02]  /*7f5d0*/  F2FP.BF16.PACK_AB R22, R0, R22 ;  /* 0x000000160016723e */ /* 0x000fe400000010ff */
[----:B--2---:R-:W-:Y:S02]  /*7f5e0*/  F2FP.BF16.PACK_AB R17, R29, R17 ;  /* 0x000000111d11723e */ /* 0x004fe400000010ff */
[----:B------:R-:W2:Y:S01]  /*7f5f0*/  LDL.LU R29, [R1+0x1ce0] ;  /* 0x001ce000011d7983 */ /* 0x000ea20000300800 */
[----:B---3--:R-:W-:-:S03]  /*7f600*/  F2FP.BF16.PACK_AB R16, R3, R16 ;  /* 0x000000100310723e */ /* 0x008fc600000010ff */
[----:B------:R-:W3:Y:S01]  /*7f610*/  LDL.LU R3, [R1+0x1cdc] ;  /* 0x001cdc0001037983 */ /* 0x000ee20000300800 */
[----:B----4-:R-:W-:-:S03]  /*7f620*/  F2FP.BF16.PACK_AB R21, R2, R21 ;  /* 0x000000150215723e */ /* 0x010fc600000010ff */
[----:B------:R-:W3:Y:S04]  /*7f630*/  LDL.LU R28, [R1+0x1cd8] ;  /* 0x001cd800011c7983 */ /* 0x000ee80000300800 */
[----:B------:R-:W4:Y:S04]  /*7f640*/  LDL.LU R0, [R1+0x1cd4] ;  /* 0x001cd40001007983 */ /* 0x000f280000300800 */
[----:B------:R-:W4:Y:S01]  /*7f650*/  LDL.LU R2, [R1+0x1cd0] ;  /* 0x001cd00001027983 */ /* 0x000f220000300800 */
[----:B------:R-:W-:Y:S02]  /*7f660*/  F2FP.BF16.PACK_AB R20, R24, R20 ;  /* 0x000000141814723e */ /* 0x000fe400000010ff */
[----:B------:R-:W-:-:S02]  /*7f670*/  F2FP.BF16.PACK_AB R27, R25, R27 ;  /* 0x0000001b191b723e */ /* 0x000fc400000010ff */
[----:B--2---:R-:W-:Y:S02]  /*7f680*/  F2FP.BF16.PACK_AB R26, R26, R29 ;  /* 0x0000001d1a1a723e */ /* 0x004fe400000010ff */
[----:B---3--:R-:W-:Y:S02]  /*7f690*/  F2FP.BF16.PACK_AB R25, R28, R3 ;  /* 0x000000031c19723e */ /* 0x008fe400000010ff */
[----:B----4-:R-:W-:Y:S02]  /*7f6a0*/  F2FP.BF16.PACK_AB R24, R2, R0 ;  /* 0x000000000218723e */ /* 0x010fe400000010ff */
.L_x_1:
[----:B------:R-:W1:Y:S04]  /*7f6b0*/  S2R R29, SR_TID.X ;  /* 0x00000000001d7919 */ /* 0x000e680000002100 */
[----:B------:R-:W-:Y:S01]  /*7f6c0*/  BAR.SYNC.DEFER_BLOCKING 0x0 ;  /* 0x0000000000007b1d */ /* 0x000fe20000010000 */
[C---:B-1----:R-:W-:Y:S02]  /*7f6d0*/  IMAD.SHL.U32 R3, R29.reuse, 0x20, RZ ;  /* 0x000000201d037824 */ /* 0x042fe400078e00ff */
[----:B------:R-:W-:-:S02]  /*7f6e0*/  IMAD.SHL.U32 R2, R29, 0x4, RZ ;  /* 0x000000041d027824 */ /* 0x000fc400078e00ff */
[----:B0-----:R-:W-:Y:S01]  /*7f6f0*/  IMAD.SHL.U32 R0, R29, 0x400, RZ ;  /* 0x000004001d007824 */ /* 0x001fe200078e00ff */
[----:B------:R-:W-:Y:S01]  /*7f700*/  LOP3.LUT R3, R3, 0x60, RZ, 0xc0, !PT ;  /* 0x0000006003037812 */ /* 0x000fe200078ec0ff */
[----:B------:R-:W-:-:S03]  /*7f710*/  IMAD.SHL.U32 R28, R29, 0x1000, RZ ;  /* 0x000010001d1c7824 */ /* 0x000fc600078e00ff */
[----:B------:R-:W-:Y:S02]  /*7f720*/  LOP3.LUT R3, R3, 0x70, R2, 0x78, !PT ;  /* 0x0000007003037812 */ /* 0x000fe400078e7802 */
[----:B------:R-:W2:Y:S01]  /*7f730*/  LDL.LU R2, [R1+0x1bcc] ;  /* 0x001bcc0001027983 */ /* 0x000ea20000300800 */
[----:B------:R-:W-:-:S03]  /*7f740*/  LOP3.LUT R0, R0, 0x6000, RZ, 0xc0, !PT ;  /* 0x0000600000007812 */ /* 0x000fc600078ec0ff */
[----:B------:R-:W-:Y:S01]  /*7f750*/  STL [R1+0x1d38], R27 ;  /* 0x001d381b01007387 */ /* 0x000fe20000100800 */
[----:B--2---:R-:W-:-:S05]  /*7f760*/  IADD3 R3, R3, R0, R2 ;  /* 0x0000000003037210 */ /* 0x004fca0007ffe002 */
[----:B------:R0:W-:Y:S04]  /*7f770*/  STS.128 [R3], R24 ;  /* 0x0000001803007388 */ /* 0x0001e80000000c00 */
[----:B0-----:R-:W2:Y:S04]  /*7f780*/  LDL.LU R24, [R1+0x90] ;  /* 0x0000900001187983 */ /* 0x001ea80000300800 */
[----:B------:R-:W2:Y:S04]  /*7f790*/  LDL.LU R25, [R1+0x94] ;  /* 0x0000940001197983 */ /* 0x000ea80000300800 */
[----:B------:R-:W3:Y:S04]  /*7f7a0*/  LDL.LU R26, [R1+0x98] ;  /* 0x00009800011a7983 */ /* 0x000ee80000300800 */
[----:B------:R-:W3:Y:S04]  /*7f7b0*/  LDL.LU R27, [R1+0x9c] ;  /* 0x00009c00011b7983 */ /* 0x000ee80000300800 */
[----:B---3--:R-:W-:Y:S04]  /*7f7c0*/  STL.64 [R1+0x1e48], R26 ;  /* 0x001e481a01007387 */ /* 0x008fe80000100a00 */
[----:B--2---:R0:W-:Y:S04]  /*7f7d0*/  STL.64 [R1+0x1e40], R24 ;  /* 0x001e401801007387 */ /* 0x0041e80000100a00 */
        /* <DEDUP_REMOVED lines=16> */
[----:B------:R-:W-:Y:S04]  /*7f8e0*/  STS.128 [R3+0x400], R20 ;  /* 0x0004001403007388 */ /* 0x000fe80000000c00 */
[----:B------:R-:W-:Y:S04]  /*7f8f0*/  STS.128 [R3+0x80], R16 ;  /* 0x0000801003007388 */ /* 0x000fe80000000c00 */
[----:B---3--:R-:W-:Y:S04]  /*7f900*/  STL.64 [R1+0x1e78], R26 ;  /* 0x001e781a01007387 */ /* 0x008fe80000100a00 */
[----:B--2---:R0:W-:Y:S04]  /*7f910*/  STL.64 [R1+0x1e70], R24 ;  /* 0x001e701801007387 */ /* 0x0041e80000100a00 */
[----:B0-----:R-:W2:Y:S04]  /*7f920*/  LDL.LU R24, [R1] ;  /* 0x0000000001187983 */ /* 0x001ea80000300800 */
[----:B------:R-:W2:Y:S04]  /*7f930*/  LDL.LU R25, [R1+0x4] ;  /* 0x0000040001197983 */ /* 0x000ea80000300800 */
[----:B------:R-:W2:Y:S04]  /*7f940*/  LDL.LU R26, [R1+0x8] ;  /* 0x00000800011a7983 */ /* 0x000ea80000300800 */
[----:B------:R-:W2:Y:S04]  /*7f950*/  LDL.LU R27, [R1+0xc] ;  /* 0x00000c00011b7983 */ /* 0x000ea80000300800 */
[----:B------:R-:W3:Y:S04]  /*7f960*/  LDL.LU R20, [R1+0x80] ;  /* 0x0000800001147983 */ /* 0x000ee80000300800 */
[----:B------:R-:W3:Y:S04]  /*7f970*/  LDL.LU R21, [R1+0x84] ;  /* 0x0000840001157983 */ /* 0x000ee80000300800 */
[----:B------:R-:W3:Y:S04]  /*7f980*/  LDL.LU R22, [R1+0x88] ;  /* 0x0000880001167983 */ /* 0x000ee80000300800 */
[----:B------:R-:W3:Y:S04]  /*7f990*/  LDL.LU R23, [R1+0x8c] ;  /* 0x00008c0001177983 */ /* 0x000ee80000300800 */
[----:B------:R-:W4:Y:S04]  /*7f9a0*/  LDL.LU R16, [R1+0x70] ;  /* 0x0000700001107983 */ /* 0x000f280000300800 */
[----:B------:R-:W4:Y:S04]  /*7f9b0*/  LDL.LU R17, [R1+0x74] ;  /* 0x0000740001117983 */ /* 0x000f280000300800 */
[----:B------:R-:W4:Y:S04]  /*7f9c0*/  LDL.LU R18, [R1+0x78] ;  /* 0x0000780001127983 */ /* 0x000f280000300800 */
[----:B------:R-:W4:Y:S04]  /*7f9d0*/  LDL.LU R19, [R1+0x7c] ;  /* 0x00007c0001137983 */ /* 0x000f280000300800 */
[----:B------:R0:W-:Y:S04]  /*7f9e0*/  STS.128 [R3+0x480], R12 ;  /* 0x0004800c03007388 */ /* 0x0001e80000000c00 */
[----:B------:R1:W-:Y:S04]  /*7f9f0*/  STS.128 [R3+0x100], R8 ;  /* 0x0001000803007388 */ /* 0x0003e80000000c00 */
[----:B------:R5:W-:Y:S04]  /*7fa00*/  STS.128 [R3+0x500], R4 ;  /* 0x0005000403007388 */ /* 0x000be80000000c00 */
[----:B0-----:R-:W3:Y:S04]  /*7fa10*/  LDL.LU R12, [R1+0x60] ;  /* 0x00006000010c7983 */ /* 0x001ee80000300800 */
[----:B------:R-:W3:Y:S04]  /*7fa20*/  LDL.LU R13, [R1+0x64] ;  /* 0x00006400010d7983 */ /* 0x000ee80000300800 */
[----:B------:R-:W3:Y:S04]  /*7fa30*/  LDL.LU R14, [R1+0x68] ;  /* 0x00006800010e7983 */ /* 0x000ee80000300800 */
[----:B------:R-:W3:Y:S04]  /*7fa40*/  LDL.LU R15, [R1+0x6c] ;  /* 0x00006c00010f7983 */ /* 0x000ee80000300800 */
[----:B-1----:R-:W3:Y:S04]  /*7fa50*/  LDL.LU R8, [R1+0x50] ;  /* 0x0000500001087983 */ /* 0x002ee80000300800 */
[----:B------:R-:W3:Y:S04]  /*7fa60*/  LDL.LU R9, [R1+0x54] ;  /* 0x0000540001097983 */ /* 0x000ee80000300800 */
[----:B------:R-:W3:Y:S04]  /*7fa70*/  LDL.LU R10, [R1+0x58] ;  /* 0x00005800010a7983 */ /* 0x000ee80000300800 */
[----:B------:R-:W3:Y:S04]  /*7fa80*/  LDL.LU R11, [R1+0x5c] ;  /* 0x00005c00010b7983 */ /* 0x000ee80000300800 */
[----:B-----5:R-:W5:Y:S04]  /*7fa90*/  LDL.LU R4, [R1+0x40] ;  /* 0x0000400001047983 */ /* 0x020f680000300800 */
[----:B------:R-:W5:Y:S04]  /*7faa0*/  LDL.LU R5, [R1+0x44] ;  /* 0x0000440001057983 */ /* 0x000f680000300800 */
[----:B------:R-:W5:Y:S04]  /*7fab0*/  LDL.LU R6, [R1+0x48] ;  /* 0x0000480001067983 */ /* 0x000f680000300800 */
[----:B------:R-:W5:Y:S04]  /*7fac0*/  LDL.LU R7, [R1+0x4c] ;  /* 0x00004c0001077983 */ /* 0x000f680000300800 */
[----:B--2---:R0:W-:Y:S04]  /*7fad0*/  STS.128 [R3+0x180], R24 ;  /* 0x0001801803007388 */ /* 0x0041e80000000c00 */
[----:B0-----:R-:W2:Y:S04]  /*7fae0*/  LDL.LU.64 R26, [R1+0x1e78] ;  /* 0x001e7800011a7983 */ /* 0x001ea80000300a00 */
[----:B------:R-:W2:Y:S04]  /*7faf0*/  LDL.LU.64 R24, [R1+0x1e70] ;  /* 0x001e700001187983 */ /* 0x000ea80000300a00 */
        /* <DEDUP_REMOVED lines=9> */
[----:B-----5:R0:W-:Y:S04]  /*7fb90*/  STS.128 [R3+0x280], R4 ;  /* 0x0002800403007388 */ /* 0x0201e80000000c00 */
[----:B---3--:R-:W-:Y:S04]  /*7fba0*/  STS.128 [R3+0x680], R8 ;  /* 0x0006800803007388 */ /* 0x008fe80000000c00 */
[----:B------:R-:W-:Y:S04]  /*7fbb0*/  STS.128 [R3+0x300], R12 ;  /* 0x0003000c03007388 */ /* 0x000fe80000000c00 */
[----:B----4-:R-:W-:Y:S04]  /*7fbc0*/  STS.128 [R3+0x700], R16 ;  /* 0x0007001003007388 */ /* 0x010fe80000000c00 */
[----:B------:R-:W-:Y:S01]  /*7fbd0*/  STS.128 [R3+0x380], R20 ;  /* 0x0003801403007388 */ /* 0x000fe20000000c00 */
[----:B------:R-:W-:-:S02]  /*7fbe0*/  LOP3.LUT R29, R29, 0x7f, RZ, 0xc0, !PT ;  /* 0x0000007f1d1d7812 */ /* 0x000fc400078ec0ff */
[----:B------:R-:W-:-:S05]  /*7fbf0*/  LOP3.LUT R28, R28, 0x6000, RZ, 0xc0, !PT ;  /* 0x000060001c1c7812 */ /* 0x000fca00078ec0ff */
[----:B------:R-:W-:-:S05]  /*7fc00*/  IMAD R28, R29, 0x10, R28 ;  /* 0x000000101d1c7824 */ /* 0x000fca00078e021c */
[C---:B0-----:R-:W-:Y:S02]  /*7fc10*/  LOP3.LUT R4, R28.reuse, 0x20, RZ, 0x3c, !PT ;  /* 0x000000201c047812 */ /* 0x041fe400078e3cff */
[C---:B------:R-:W-:Y:S02]  /*7fc20*/  LOP3.LUT R2, R28.reuse, 0x40, RZ, 0x3c, !PT ;  /* 0x000000401c027812 */ /* 0x040fe400078e3cff */
[----:B------:R-:W-:Y:S01]  /*7fc30*/  LOP3.LUT R0, R28, 0x60, RZ, 0x3c, !PT ;  /* 0x000000601c007812 */ /* 0x000fe200078e3cff */
[----:B--2---:R-:W-:Y:S04]  /*7fc40*/  STS.128 [R3+0x780], R24 ;  /* 0x0007801803007388 */ /* 0x004fe80000000c00 */
[----:B------:R-:W-:Y:S06]  /*7fc50*/  BAR.SYNC.DEFER_BLOCKING 0x0 ;  /* 0x0000000000007b1d */ /* 0x000fec0000010000 */
[----:B------:R-:W0:Y:S04]  /*7fc60*/  LDS.128 R8, [R28] ;  /* 0x000000001c087984 */ /* 0x000e280000000c00 */
[----:B------:R-:W1:Y:S04]  /*7fc70*/  LDS.128 R16, [R28+0x800] ;  /* 0x000800001c107984 */ /* 0x000e680000000c00 */
[----:B------:R-:W-:Y:S04]  /*7fc80*/  LDS.128 R12, [R28+0x1000] ;  /* 0x001000001c0c7984 */ /* 0x000fe80000000c00 */
[----:B0-----:R-:W-:Y:S04]  /*7fc90*/  STL.64 [R1+0x60], R8 ;  /* 0x0000600801007387 */ /* 0x001fe80000100a00 */
[----:B------:R-:W-:Y:S04]  /*7fca0*/  STL.64 [R1+0x68], R10 ;  /* 0x0000680a01007387 */ /* 0x000fe80000100a00 */
[----:B------:R-:W0:Y:S04]  /*7fcb0*/  LDS.128 R8, [R28+0x1800] ;  /* 0x001800001c087984 */ /* 0x000e280000000c00 */
[----:B-1----:R-:W-:Y:S04]  /*7fcc0*/  STL.64 [R1+0x90], R16 ;  /* 0x0000901001007387 */ /* 0x002fe80000100a00 */
[----:B------:R-:W-:Y:S04]  /*7fcd0*/  STL.64 [R1+0x98], R18 ;  /* 0x0000981201007387 */ /* 0x000fe80000100a00 */
[----:B------:R-:W1:Y:S04]  /*7fce0*/  LDS.128 R16, [R4] ;  /* 0x0000000004107984 */ /* 0x000e680000000c00 */
[----:B0-----:R-:W-:Y:S01]  /*7fcf0*/  STL [R1+0x70], R8 ;  /* 0x0000700801007387 */ /* 0x001fe20000100800 */
[----:B------:R-:W-:-:S03]  /*7fd00*/  IMAD.MOV.U32 R29, RZ, RZ, R9 ;  /* 0x000000ffff1d7224 */ /* 0x000fc600078e0009 */
[----:B------:R-:W-:Y:S04]  /*7fd10*/  STL.64 [R1+0x80], R12 ;  /* 0x0000800c01007387 */ /* 0x000fe80000100a00 */
[----:B------:R-:W-:Y:S04]  /*7fd20*/  STL.64 [R1+0x88], R14 ;  /* 0x0000880e01007387 */ /* 0x000fe80000100a00 */
[----:B------:R-:W-:Y:S04]  /*7fd30*/  STL.64 [R1+0x78], R10 ;  /* 0x0000780a01007387 */ /* 0x000fe80000100a00 */
[----:B------:R-:W0:Y:S04]  /*7fd40*/  LDS.128 R8, [R4+0x1000] ;  /* 0x0010000004087984 */ /* 0x000e280000000c00 */
[----:B------:R-:W2:Y:S04]  /*7fd50*/  LDS.128 R12, [R4+0x800] ;  /* 0x00080000040c7984 */ /* 0x000ea80000000c00 */
[----:B------:R-:W3:Y:S04]  /*7fd60*/  LDS.128 R4, [R4+0x1800] ;  /* 0x0018000004047984 */ /* 0x000ee80000000c00 */
[----:B------:R-:W-:Y:S04]  /*7fd70*/  STL [R1+0x1d44], R29 ;  /* 0x001d441d01007387 */ /* 0x000fe80000100800 */
[----:B------:R3:W-:Y:S04]  /*7fd80*/  STL [R1+0x1d08], R28 ;  /* 0x001d081c01007387 */ /* 0x0007e80000100800 */
[----:B-1----:R-:W-:Y:S04]  /*7fd90*/  STL.64 [R1+0x50], R16 ;  /* 0x0000501001007387 */ /* 0x002fe80000100a00 */
[----:B------:R-:W-:Y:S04]  /*7fda0*/  STL.64 [R1+0x58], R18 ;  /* 0x0000581201007387 */ /* 0x000fe80000100a00 */
[----:B------:R-:W-:Y:S01]  /*7fdb0*/  LDS.128 R16, [R0+0x1000] ;  /* 0x0010000000107984 */ /* 0x000fe20000000c00 */
[----:B0-----:R-:W-:-:S03]  /*7fdc0*/  IMAD.MOV.U32 R27, RZ, RZ, R9 ;  /* 0x000000ffff1b7224 */ /* 0x001fc600078e0009 */
[----:B------:R-:W-:Y:S04]  /*7fdd0*/  STL [R1+0x30], R8 ;  /* 0x0000300801007387 */ /* 0x000fe80000100800 */
[----:B--2---:R-:W-:Y:S04]  /*7fde0*/  STL.64 [R1+0x40], R12 ;  /* 0x0000400c01007387 */ /* 0x004fe80000100a00 */
[----:B------:R-:W-:Y:S01]  /*7fdf0*/  STL.64 [R1+0x48], R14 ;  /* 0x0000480e01007387 */ /* 0x000fe20000100a00 */
[----:B---3--:R-:W-:-:S03]  /*7fe00*/  IMAD.MOV.U32 R28, RZ, RZ, R5 ;  /* 0x000000ffff1c7224 */ /* 0x008fc600078e0005 */
[----:B------:R-:W-:Y:S04]  /*7fe10*/  STL.64 [R1+0x38], R10 ;  /* 0x0000380a01007387 */ /* 0x000fe80000100a00 */
[----:B------:R-:W-:Y:S04]  /*7fe20*/  STL [R1+0x1d48], R27 ;  /* 0x001d481b01007387 */ /* 0x000fe80000100800 */
[----:B------:R-:W-:Y:S04]  /*7fe30*/  STL [R1+0x1a0], R4 ;  /* 0x0001a00401007387 */ /* 0x000fe80000100800 */
[----:B------:R-:W-:Y:S04]  /*7fe40*/  STL.64 [R1+0x1a8], R6 ;  /* 0x0001a80601007387 */ /* 0x000fe80000100a00 */
[----:B------:R-:W0:Y:S04]  /*7fe50*/  LDS.128 R4, [R2+0x800] ;  /* 0x0008000002047984 */ /* 0x000e280000000c00 */
[----:B------:R-:W1:Y:S04]  /*7fe60*/  LDS.128 R8, [R2] ;  /* 0x0000000002087984 */ /* 0x000e680000000c00 */
[----:B------:R2:W-:Y:S04]  /*7fe70*/  STL [R1+0x1d4c], R28 ;  /* 0x001d4c1c01007387 */ /* 0x0005e80000100800 */
[----:B------:R-:W-:Y:S04]  /*7fe80*/  LDS.128 R12, [R0+0x800] ;  /* 0x00080000000c7984 */ /* 0x000fe80000000c00 */
[----:B0-----:R-:W-:Y:S01]  /*7fe90*/  STL [R1+0x4], R5 ;  /* 0x0000040501007387 */ /* 0x001fe20000100800 */
[----:B--2---:R-:W-:-:S03]  /*7fea0*/  IMAD.MOV.U32 R28, RZ, RZ, R4 ;  /* 0x000000ffff1c7224 */ /* 0x004fc600078e0004 */
[----:B-1----:R-:W-:Y:S04]  /*7feb0*/  STL.64 [R1+0x20], R8 ;  /* 0x0000200801007387 */ /* 0x002fe80000100a00 */
[----:B------:R-:W-:Y:S04]  /*7fec0*/  STL.64 [R1+0x28], R10 ;  /* 0x0000280a01007387 */ /* 0x000fe80000100a00 */
[----:B------:R-:W-:Y:S04]  /*7fed0*/  STL.64 [R1+0x8], R6 ;  /* 0x0000080601007387 */ /* 0x000fe80000100a00 */
[----:B------:R-:W0:Y:S04]  /*7fee0*/  LDS.128 R4, [R2+0x1000] ;  /* 0x0010000002047984 */ /* 0x000e280000000c00 */
[----:B------:R-:W1:Y:S04]  /*7fef0*/  LDS.128 R8, [R2+0x1800] ;  /* 0x0018000002087984 */ /* 0x000e680000000c00 */
[----:B0-----:R-:W-:Y:S04]  /*7ff00*/  STL [R1+0x1d50], R5 ;  /* 0x001d500501007387 */ /* 0x001fe80000100800 */
[----:B------:R-:W-:Y:S04]  /*7ff10*/  STL [R1+0x1d30], R6 ;  /* 0x001d300601007387 */ /* 0x000fe80000100800 */
[----:B------:R-:W-:Y:S04]  /*7ff20*/  STL [R1+0x1d14], R7 ;  /* 0x001d140701007387 */ /* 0x000fe80000100800 */
[----:B-1----:R-:W-:Y:S04]  /*7ff30*/  STL.64 [R1+0x1b8], R10 ;  /* 0x0001b80a01007387 */ /* 0x002fe80000100a00 */
[----:B------:R-:W2:Y:S04]  /*7ff40*/  LDL.LU R20, [R1+0x160] ;  /* 0x0001600001147983 */ /* 0x000ea80000300800 */
        /* <DEDUP_REMOVED lines=51> */
[----:B------:R-:W4:Y:S04]  /*80280*/  LDL.LU R24, [R1+0xa0] ;  /* 0x0000a00001187983 */ /* 0x000f280000300800 */
[----:B------:R-:W4:Y:S04]  /*80290*/  LDL.LU R25, [R1+0xa4] ;  /* 0x0000a40001197983 */ /* 0x000f280000300800 */
[----:B------:R-:W5:Y:S04]  /*802a0*/  LDL.LU R26, [R1+0xa8] ;  /* 0x0000a800011a7983 */ /* 0x000f680000300800 */
[----:B------:R-:W5:Y:S04]  /*802b0*/  LDL.LU R27, [R1+0xac] ;  /* 0x0000ac00011b7983 */ /* 0x000f680000300800 */
[----:B-----5:R-:W-:Y:S04]  /*802c0*/  STL.64 [R1+0x1e38], R26 ;  /* 0x001e381a01007387 */ /* 0x020fe80000100a00 */
[----:B----4-:R-:W-:Y:S04]  /*802d0*/  STL.64 [R1+0x1e30], R24 ;  /* 0x001e301801007387 */ /* 0x010fe80000100a00 */
[----:B---3--:R-:W-:Y:S04]  /*802e0*/  STL.64 [R1+0x1e08], R22 ;  /* 0x001e081601007387 */ /* 0x008fe80000100a00 */
[----:B--2---:R0:W-:Y:S01]  /*802f0*/  STL.64 [R1+0x1e00], R20 ;  /* 0x001e001401007387 */ /* 0x0041e20000100a00 */
[----:B------:R-:W-:-:S02]  /*80300*/  IMAD.MOV.U32 R29, RZ, RZ, R8 ;  /* 0x000000ffff1d7224 */ /* 0x000fc400078e0008 */
[----:B------:R-:W-:Y:S01]  /*80310*/  IMAD.MOV.U32 R7, RZ, RZ, R9 ;  /* 0x000000ffff077224 */ /* 0x000fe200078e0009 */
[----:B------:R-:W-:Y:S04]  /*80320*/  LDS.128 R24, [R0+0x1800] ;  /* 0x0018000000187984 */ /* 0x000fe80000000c00 */
[----:B------:R-:W1:Y:S04]  /*80330*/  LDS.128 R8, [R0] ;  /* 0x0000000000087984 */ /* 0x000e680000000c00 */
[----:B0-----:R-:W2:Y:S04]  /*80340*/  LDL.LU R20, [R1+0xd0] ;  /* 0x0000d00001147983 */ /* 0x001ea80000300800 */
[----:B------:R-:W2:Y:S04]  /*80350*/  LDL.LU R21, [R1+0xd4] ;  /* 0x0000d40001157983 */ /* 0x000ea80000300800 */
[----:B------:R-:W3:Y:S04]  /*80360*/  LDL.LU R22, [R1+0xd8] ;  /* 0x0000d80001167983 */ /* 0x000ee80000300800 */
[----:B------:R-:W3:Y:S04]  /*80370*/  LDL.LU R23, [R1+0xdc] ;  /* 0x0000dc0001177983 */ /* 0x000ee80000300800 */
[----:B------:R-:W-:Y:S06]  /*80380*/  BAR.SYNC.DEFER_BLOCKING 0x0 ;  /* 0x0000000000007b1d */ /* 0x000fec0000010000 */
        /* <DEDUP_REMOVED lines=10> */
[----:B------:R-:W2:Y:S04]  /*80430*/  LDL.LU R22, [R1+0xb8] ;  /* 0x0000b80001167983 */ /* 0x000ea80000300800 */
[----:B------:R-:W2:Y:S04]  /*80440*/  LDL.LU R23, [R1+0xbc] ;  /* 0x0000bc0001177983 */ /* 0x000ea80000300800 */
[----:B------:R-:W-:Y:S04]  /*80450*/  STL [R1+0x1d54], R7 ;  /* 0x001d540701007387 */ /* 0x000fe80000100800 */
[----:B-1----:R-:W-:Y:S04]  /*80460*/  STL [R1+0x1d58], R9 ;  /* 0x001d580901007387 */ /* 0x002fe80000100800 */
[----:B------:R0:W-:Y:S04]  /*80470*/  STL [R1+0x1d34], R10 ;  /* 0x001d340a01007387 */ /* 0x0001e80000100800 */
[----:B------:R-:W-:Y:S04]  /*80480*/  STL [R1+0x1d1c], R11 ;  /* 0x001d1c0b01007387 */ /* 0x000fe80000100800 */
[----:B------:R-:W-:Y:S04]  /*80490*/  STL [R1+0x1d5c], R13 ;  /* 0x001d5c0d01007387 */ /* 0x000fe80000100800 */
[----:B------:R1:W-:Y:S04]  /*804a0*/  STL [R1+0x1d3c], R14 ;  /* 0x001d3c0e01007387 */ /* 0x0003e80000100800 */
[----:B------:R-:W-:Y:S04]  /*804b0*/  STL [R1+0x1d18], R15 ;  /* 0x001d180f01007387 */ /* 0x000fe80000100800 */
[----:B------:R-:W-:Y:S01]  /*804c0*/  STL [R1+0x1d60], R17 ;  /* 0x001d601101007387 */ /* 0x000fe20000100800 */
[----:B0-----:R-:W-:-:S03]  /*804d0*/  IMAD.MOV.U32 R10, RZ, RZ, R25 ;  /* 0x000000ffff0a7224 */ /* 0x001fc600078e0019 */
[----:B------:R-:W-:Y:S01]  /*804e0*/  STL [R1+0x1d40], R18 ;  /* 0x001d401201007387 */ /* 0x000fe20000100800 */
[----:B-1----:R-:W-:-:S03]  /*804f0*/  IMAD.MOV.U32 R14, RZ, RZ, R24 ;  /* 0x000000ffff0e7224 */ /* 0x002fc600078e0018 */
[----:B------:R-:W-:Y:S04]  /*80500*/  STL [R1+0x1d10], R19 ;  /* 0x001d101301007387 */ /* 0x000fe80000100800 */
[----:B------:R0:W-:Y:S04]  /*80510*/  STL.64 [R1+0x1c8], R26 ;  /* 0x0001c81a01007387 */ /* 0x0001e80000100a00 */
[----:B0-----:R-:W3:Y:S04]  /*80520*/  LDL.LU.64 R26, [R1+0x1e38] ;  /* 0x001e3800011a7983 */ /* 0x001ee80000300a00 */
[----:B------:R-:W3:Y:S04]  /*80530*/  LDL.LU.64 R24, [R1+0x1e30] ;  /* 0x001e300001187983 */ /* 0x000ee80000300a00 */
[----:B--2---:R-:W-:Y:S04]  /*80540*/  STS.128 [R3+0x400], R20 ;  /* 0x0004001403007388 */ /* 0x004fe80000000c00 */
[----:B---3--:R0:W-:Y:S04]  /*80550*/  STS.128 [R3], R24 ;  /* 0x0000001803007388 */ /* 0x0081e80000000c00 */
[----:B0-----:R-:W2:Y:S04]  /*80560*/  LDL.LU R24, [R1+0x170] ;  /* 0x0001700001187983 */ /* 0x001ea80000300800 */
[----:B------:R-:W2:Y:S04]  /*80570*/  LDL.LU R25, [R1+0x174] ;  /* 0x0001740001197983 */ /* 0x000ea80000300800 */
[----:B------:R-:W2:Y:S04]  /*80580*/  LDL.LU R26, [R1+0x178] ;  /* 0x00017800011a7983 */ /* 0x000ea80000300800 */
[----:B------:R-:W2:Y:S04]  /*80590*/  LDL.LU R27, [R1+0x17c] ;  /* 0x00017c00011b7983 */ /* 0x000ea80000300800 */
[----:B------:R-:W3:Y:S04]  /*805a0*/  LDL.LU R11, [R1+0x4b4] ;  /* 0x0004b400010b7983 */ /* 0x000ee80000300800 */
[----:B------:R-:W4:Y:S04]  /*805b0*/  LDL.LU.64 R22, [R1+0x1e28] ;  /* 0x001e280001167983 */ /* 0x000f280000300a00 */
[----:B------:R-:W4:Y:S04]  /*805c0*/  LDL.LU.64 R20, [R1+0x1e20] ;  /* 0x001e200001147983 */ /* 0x000f280000300a00 */
[----:B----4-:R0:W-:Y:S04]  /*805d0*/  STS.128 [R3+0x80], R20 ;  /* 0x0000801403007388 */ /* 0x0101e80000000c00 */
[----:B0-----:R-:W4:Y:S04]  /*805e0*/  LDL.LU.64 R22, [R1+0x1e18] ;  /* 0x001e180001167983 */ /* 0x001f280000300a00 */
        /* <DEDUP_REMOVED lines=22> */
[----:B------:R-:W0:Y:S04]  /*80750*/  S2R R2, SR_TID.X ;  /* 0x0000000000027919 */ /* 0x000e280000002100 */
[----:B----4-:R1:W-:Y:S04]  /*80760*/  STS.128 [R3+0x280], R20 ;  /* 0x0002801403007388 */ /* 0x0103e80000000c00 */
[----:B-1----:R-:W4:Y:S04]  /*80770*/  LDL.LU.64 R22, [R1+0x1d98] ;  /* 0x001d980001167983 */ /* 0x002f280000300a00 */
[----:B------:R-:W4:Y:S01]  /*80780*/  LDL.LU.64 R20, [R1+0x1d90] ;  /* 0x001d900001147983 */ /* 0x000f220000300a00 */
[----:B0-----:R-:W-:-:S03]  /*80790*/  SHF.R.U32.HI R6, RZ, 0x6, R2 ;  /* 0x00000006ff067819 */ /* 0x001fc60000011602 */
[----:B------:R-:W5:Y:S04]  /*807a0*/  LDL.LU R2, [R1+0x1bd0] ;  /* 0x001bd00001027983 */ /* 0x000f680000300800 */
[----:B----4-:R0:W-:Y:S04]  /*807b0*/  STS.128 [R3+0x680], R20 ;  /* 0x0006801403007388 */ /* 0x0101e80000000c00 */
[----:B0-----:R-:W4:Y:S04]  /*807c0*/  LDL.LU.64 R22, [R1+0x1d88] ;  /* 0x001d880001167983 */ /* 0x001f280000300a00 */
[----:B------:R-:W4:Y:S04]  /*807d0*/  LDL.LU.64 R20, [R1+0x1d80] ;  /* 0x001d800001147983 */ /* 0x000f280000300a00 */
[----:B------:R-:W2:Y:S04]  /*807e0*/  LDL.LU R17, [R1+0x60] ;  /* 0x0000600001117983 */ /* 0x000ea80000300800 */
[----:B--2---:R0:W-:Y:S04]  /*807f0*/  STL.64 [R1+0x1d68], R16 ;  /* 0x001d681001007387 */ /* 0x0041e80000100a00 */
[----:B0-----:R-:W2:Y:S04]  /*80800*/  LDL.LU R16, [R1+0x190] ;  /* 0x0001900001107983 */ /* 0x001ea80000300800 */
[----:B------:R-:W2:Y:S04]  /*80810*/  LDL.LU R17, [R1+0x194] ;  /* 0x0001940001117983 */ /* 0x000ea80000300800 */
[----:B------:R-:W2:Y:S04]  /*80820*/  LDL.LU R18, [R1+0x198] ;  /* 0x0001980001127983 */ /* 0x000ea80000300800 */
[----:B------:R-:W2:Y:S04]  /*80830*/  LDL.LU R19, [R1+0x19c] ;  /* 0x00019c0001137983 */ /* 0x000ea80000300800 */
[----:B--2---:R-:W-:Y:S04]  /*80840*/  STL.64 [R1+0x1d78], R18 ;  /* 0x001d781201007387 */ /* 0x004fe80000100a00 */
[----:B------:R0:W-:Y:S04]  /*80850*/  STL.64 [R1+0x1d70], R16 ;  /* 0x001d701001007387 */ /* 0x0001e80000100a00 */
[----:B0-----:R-:W2:Y:S04]  /*80860*/  LDL.LU R16, [R1+0x180] ;  /* 0x0001800001107983 */ /* 0x001ea80000300800 */
[----:B------:R-:W2:Y:S04]  /*80870*/  LDL.LU R17, [R1+0x184] ;  /* 0x0001840001117983 */ /* 0x000ea80000300800 */
[----:B------:R-:W2:Y:S04]  /*80880*/  LDL.LU R18, [R1+0x188] ;  /* 0x0001880001127983 */ /* 0x000ea80000300800 */
[----:B------:R-:W2:Y:S04]  /*80890*/  LDL.LU R19, [R1+0x18c] ;  /* 0x00018c0001137983 */ /* 0x000ea80000300800 */
[----:B------:R-:W3:Y:S04]  /*808a0*/  LDL.LU R13, [R1+0x50] ;  /* 0x00005000010d7983 */ /* 0x000ee80000300800 */
[----:B------:R-:W3:Y:S04]  /*808b0*/  LDL.LU R9, [R1+0x20] ;  /* 0x0000200001097983 */ /* 0x000ee80000300800 */
[----:B--2---:R0:W-:Y:S04]  /*808c0*/  STS.128 [R3+0x380], R16 ;  /* 0x0003801003007388 */ /* 0x0041e80000000c00 */
[----:B0-----:R-:W2:Y:S04]  /*808d0*/  LDL.LU.64 R18, [R1+0x1d78] ;  /* 0x001d780001127983 */ /* 0x001ea80000300a00 */
[----:B------:R-:W2:Y:S04]  /*808e0*/  LDL.LU.64 R16, [R1+0x1d70] ;  /* 0x001d700001107983 */ /* 0x000ea80000300a00 */
[----:B------:R-:W-:Y:S01]  /*808f0*/  STS.128 [R3+0x700], R24 ;  /* 0x0007001803007388 */ /* 0x000fe20000000c00 */
[----:B------:R-:W-:-:S03]  /*80900*/  SGXT.U32 R6, R6, 0x1 ;  /* 0x000000010606781a */ /* 0x000fc60000000000 */
[----:B----4-:R-:W-:Y:S01]  /*80910*/  STS.128 [R3+0x300], R20 ;  /* 0x0003001403007388 */ /* 0x010fe20000000c00 */
[C---:B---3--:R-:W-:Y:S02]  /*80920*/  LOP3.LUT R0, R11.reuse, R6, RZ, 0xfc, !PT ;  /* 0x000000060b007212 */ /* 0x048fe400078efcff */
[C---:B-----5:R-:W-:Y:S01]  /*80930*/  ISETP.GE.AND P0, PT, R2.reuse, c[0x0][0x178], PT ;  /* 0x00005e0002007a0c */ /* 0x060fe20003f06270 */
[----:B--2---:R0:W-:Y:S04]  /*80940*/  STS.128 [R3+0x780], R16 ;  /* 0x0007801003007388 */ /* 0x0041e80000000c00 */
[----:B0-----:R-:W2:Y:S04]  /*80950*/  LDL.LU.64 R16, [R1+0x1d68] ;  /* 0x001d680001107983 */ /* 0x001ea80000300a00 */
[----:B------:R-:W3:Y:S04]  /*80960*/  LDL.LU R7, [R1+0x90] ;  /* 0x0000900001077983 */ /* 0x000ee80000300800 */
[----:B------:R-:W4:Y:S04]  /*80970*/  LDL.LU R5, [R1+0x40] ;  /* 0x0000400001057983 */ /* 0x000f280000300800 */
[----:B------:R-:W5:Y:S04]  /*80980*/  LDL.LU R27, [R1+0x80] ;  /* 0x00008000011b7983 */ /* 0x000f680000300800 */
[----:B------:R-:W3:Y:S04]  /*80990*/  LDL.LU R19, [R1+0x30] ;  /* 0x0000300001137983 */ /* 0x000ee80000300800 */
[----:B------:R-:W3:Y:S04]  /*809a0*/  LDL.LU R18, [R1+0x70] ;  /* 0x0000700001127983 */ /* 0x000ee80000300800 */
[----:B------:R-:W3:Y:S01]  /*809b0*/  LDL.LU R15, [R1+0x1a0] ;  /* 0x0001a000010f7983 */ /* 0x000ee20000300800 */
[----:B------:R-:W-:Y:S01]  /*809c0*/  IMAD R21, R2, c[0x0][0x194], RZ ;  /* 0x0000650002157a24 */ /* 0x000fe200078e02ff */
[----:B------:R-:W-:Y:S01]  /*809d0*/  LOP3.LUT R2, R11, 0x2, R6, 0xfe, !PT ;  /* 0x000000020b027812 */ /* 0x000fe200078efe06 */
[C---:B------:R-:W-:Y:S01]  /*809e0*/  IMAD R23, R0.reuse, c[0x0][0x198], RZ ;  /* 0x0000660000177a24 */ /* 0x040fe200078e02ff */
[----:B------:R-:W-:Y:S01]  /*809f0*/  BAR.SYNC.DEFER_BLOCKING 0x0 ;  /* 0x0000000000007b1d */ /* 0x000fe20000010000 */
[----:B------:R-:W-:-:S02]  /*80a00*/  ISETP.LT.AND P3, PT, R0, c[0x0][0x17c], !P0 ;  /* 0x00005f0000007a0c */ /* 0x000fc40004761270 */
[----:B------:R-:W-:Y:S01]  /*80a10*/  LEA R0, P1, R21, c[0x0][0x170], 0x1 ;  /* 0x00005c0015007a11 */ /* 0x000fe200078208ff */
[C---:B------:R-:W-:Y:S01]  /*80a20*/  IMAD R26, R2.reuse, c[0x0][0x198], RZ ;  /* 0x00006600021a7a24 */ /* 0x040fe200078e02ff */
[----:B------:R-:W-:Y:S02]  /*80a30*/  LOP3.LUT R20, R11, 0x4, R6, 0xfe, !PT ;  /* 0x000000040b147812 */ /* 0x000fe400078efe06 */
[----:B------:R-:W-:Y:S02]  /*80a40*/  ISETP.LT.AND P2, PT, R2, c[0x0][0x17c], !P0 ;  /* 0x00005f0002007a0c */ /* 0x000fe40004741270 */
[----:B------:R-:W-:Y:S01]  /*80a50*/  LEA.HI.X.SX32 R2, R21, c[0x0][0x174], 0x1, P1 ;  /* 0x00005d0015027a11 */ /* 0x000fe200008f0eff */
[C---:B------:R-:W-:Y:S01]  /*80a60*/  IMAD R25, R20.reuse, c[0x0][0x198], RZ ;  /* 0x0000660014197a24 */ /* 0x040fe200078e02ff */
[----:B------:R-:W-:Y:S02]  /*80a70*/  LEA R22, P4, R23, R0, 0x1 ;  /* 0x0000000017167211 */ /* 0x000fe400078808ff */
[----:B------:R-:W-:-:S02]  /*80a80*/  ISETP.LT.AND P1, PT, R20, c[0x0][0x17c], !P0 ;  /* 0x00005f0014007a0c */ /* 0x000fc40004721270 */
[C---:B------:R-:W-:Y:S02]  /*80a90*/  LEA R20, P5, R26.reuse, R0, 0x1 ;  /* 0x000000001a147211 */ /* 0x040fe400078a08ff */
[-C--:B------:R-:W-:Y:S02]  /*80aa0*/  LEA.HI.X.SX32 R23, R23, R2.reuse, 0x1, P4 ;  /* 0x0000000217177211 */ /* 0x080fe400020f0eff */
[----:B------:R-:W-:Y:S02]  /*80ab0*/  LEA.HI.X.SX32 R21, R26, R2, 0x1, P5 ;  /* 0x000000021a157211 */ /* 0x000fe400028f0eff */
[----:B------:R-:W-:Y:S02]  /*80ac0*/  LOP3.LUT R3, R11, 0x6, R6, 0xfe, !PT ;  /* 0x000000060b037812 */ /* 0x000fe400078efe06 */
[----:B------:R-:W-:-:S04]  /*80ad0*/  LEA R24, P4, R25, R0, 0x1 ;  /* 0x0000000019187211 */ /* 0x000fc800078808ff */
[----:B------:R-:W-:Y:S01]  /*80ae0*/  LEA.HI.X.SX32 R25, R25, R2, 0x1, P4 ;  /* 0x0000000219197211 */ /* 0x000fe200020f0eff */
[----:B--2---:R-:W-:Y:S04]  /*80af0*/  @P3 STG.E.U16 [R22.64], R17 ;  /* 0x0000001116003986 */ /* 0x004fe8000c10150a */
[----:B------:R0:W-:Y:S01]  /*80b00*/  @P2 STG.E.U16 [R20.64], R13 ;  /* 0x0000000d14002986 */ /* 0x0001e2000c10150a */
[----:B------:R-:W-:-:S03]  /*80b10*/  ISETP.LT.AND P2, PT, R3, c[0x0][0x17c], !P0 ;  /* 0x00005f0003007a0c */ /* 0x000fc60004741270 */
[----:B------:R1:W-:Y:S01]  /*80b20*/  @P1 STG.E.U16 [R24.64], R9 ;  /* 0x0000000918001986 */ /* 0x0003e2000c10150a */
[--C-:B0-----:R-:W-:Y:S01]  /*80b30*/  LOP3.LUT R21, R11, 0x8, R6.reuse, 0xfe, !PT ;  /* 0x000000080b157812 */ /* 0x101fe200078efe06 */
[----:B------:R-:W-:Y:S01]  /*80b40*/  IMAD R20, R3, c[0x0][0x198], RZ ;  /* 0x0000660003147a24 */ /* 0x000fe200078e02ff */
[--C-:B------:R-:W-:Y:S02]  /*80b50*/  LOP3.LUT R3, R11, 0xa, R6.reuse, 0xfe, !PT ;  /* 0x0000000a0b037812 */ /* 0x100fe400078efe06 */
[C---:B------:R-:W-:Y:S01]  /*80b60*/  ISETP.LT.AND P3, PT, R21.reuse, c[0x0][0x17c], !P0 ;  /* 0x00005f0015007a0c */ /* 0x040fe20004761270 */
[----:B------:R-:W-:Y:S01]  /*80b70*/  IMAD R21, R21, c[0x0][0x198], RZ ;  /* 0x0000660015157a24 */ /* 0x000fe200078e02ff */
[C---:B------:R-:W-:Y:S01]  /*80b80*/  ISETP.LT.AND P4, PT, R3.reuse, c[0x0][0x17c], !P0 ;  /* 0x00005f0003007a0c */ /* 0x040fe20004781270 */
[----:B------:R-:W-:Y:S01]  /*80b90*/  IMAD R3, R3, c[0x0][0x198], RZ ;  /* 0x0000660003037a24 */ /* 0x000fe200078e02ff */
[----:B------:R-:W-:Y:S02]  /*80ba0*/  LOP3.LUT R23, R11, 0xc, R6, 0xfe, !PT ;  /* 0x0000000c0b177812 */ /* 0x000fe400078efe06 */
[----:B-1----:R-:W-:-:S02]  /*80bb0*/  LEA R24, P1, R20, R0, 0x1 ;  /* 0x0000000014187211 */ /* 0x002fc400078208ff */
[----:B------:R-:W-:Y:S01]  /*80bc0*/  LEA R22, P5, R21, R0, 0x1 ;  /* 0x0000000015167211 */ /* 0x000fe200078a08ff */
[----:B------:R-:W-:Y:S01]  /*80bd0*/  IMAD R26, R23, c[0x0][0x198], RZ ;  /* 0x00006600171a7a24 */ /* 0x000fe200078e02ff */
[----:B------:R-:W-:Y:S02]  /*80be0*/  LEA.HI.X.SX32 R25, R20, R2, 0x1, P1 ;  /* 0x0000000214197211 */ /* 0x000fe400008f0eff */
[----:B------:R-:W-:Y:S02]  /*80bf0*/  LEA R20, P6, R3, R0, 0x1 ;  /* 0x0000000003147211 */ /* 0x000fe400078c08ff */
[----:B------:R-:W-:Y:S01]  /*80c00*/  ISETP.LT.AND P1, PT, R23, c[0x0][0x17c], !P0 ;  /* 0x00005f0017007a0c */ /* 0x000fe20004721270 */
[----:B------:R0:W-:Y:S01]  /*80c10*/  @P2 STG.E.U16 [R24.64], R8 ;  /* 0x0000000818002986 */ /* 0x0001e2000c10150a */
[-C--:B------:R-:W-:Y:S02]  /*80c20*/  LEA.HI.X.SX32 R23, R21, R2.reuse, 0x1, P5 ;  /* 0x0000000215177211 */ /* 0x080fe400028f0eff */
[----:B------:R-:W-:-:S02]  /*80c30*/  LEA.HI.X.SX32 R21, R3, R2, 0x1, P6 ;  /* 0x0000000203157211 */ /* 0x000fc400030f0eff */
[----:B------:R-:W-:Y:S01]  /*80c40*/  LOP3.LUT R3, R11, 0xe, R6, 0xfe, !PT ;  /* 0x0000000e0b037812 */ /* 0x000fe200078efe06 */
[----:B---3--:R-:W-:Y:S01]  /*80c50*/  @P3 STG.E.U16 [R22.64], R7 ;  /* 0x0000000716003986 */ /* 0x008fe2000c10150a */
[----:B0-----:R-:W-:-:S03]  /*80c60*/  LEA R24, P2, R26, R0, 0x1 ;  /* 0x000000001a187211 */ /* 0x001fc600078408ff */
[----:B----4-:R0:W-:Y:S01]  /*80c70*/  @P4 STG.E.U16 [R20.64], R5 ;  /* 0x0000000514004986 */ /* 0x0101e2000c10150a */
[----:B------:R-:W-:Y:S02]  /*80c80*/  LEA.HI.X.SX32 R25, R26, R2, 0x1, P2 ;  /* 0x000000021a197211 */ /* 0x000fe400010f0eff */
[----:B------:R-:W-:Y:S02]  /*80c90*/  ISETP.LT.AND P2, PT, R3, c[0x0][0x17c], !P0 ;  /* 0x00005f0003007a0c */ /* 0x000fe40004741270 */
[--C-:B0-----:R-:W-:Y:S01]  /*80ca0*/  LOP3.LUT R21, R11, 0x10, R6.reuse, 0xfe, !PT ;  /* 0x000000100b157812 */ /* 0x101fe200078efe06 */
[----:B------:R-:W-:Y:S01]  /*80cb0*/  IMAD R20, R3, c[0x0][0x198], RZ ;  /* 0x0000660003147a24 */ /* 0x000fe200078e02ff */
[--C-:B------:R-:W-:Y:S01]  /*80cc0*/  LOP3.LUT R3, R11, 0x12, R6.reuse, 0xfe, !PT ;  /* 0x000000120b037812 */ /* 0x100fe200078efe06 */
[----:B------:R0:W-:Y:S01]  /*80cd0*/  @P1 STG.E.U16 [R24.64], R28 ;  /* 0x0000001c18001986 */ /* 0x0001e2000c10150a */
[C---:B------:R-:W-:Y:S01]  /*80ce0*/  ISETP.LT.AND P3, PT, R21.reuse, c[0x0][0x17c], !P0 ;  /* 0x00005f0015007a0c */ /* 0x040fe20004761270 */
[----:B------:R-:W-:Y:S01]  /*80cf0*/  IMAD R21, R21, c[0x0][0x198], RZ ;  /* 0x0000660015157a24 */ /* 0x000fe200078e02ff */
[C---:B------:R-:W-:Y:S01]  /*80d00*/  ISETP.LT.AND P4, PT, R3.reuse, c[0x0][0x17c], !P0 ;  /* 0x00005f0003007a0c */ /* 0x040fe20004781270 */
[----:B------:R-:W-:Y:S01]  /*80d10*/  IMAD R3, R3, c[0x0][0x198], RZ ;  /* 0x0000660003037a24 */ /* 0x000fe200078e02ff */
[----:B------:R-:W-:-:S02]  /*80d20*/  LOP3.LUT R23, R11, 0x14, R6, 0xfe, !PT ;  /* 0x000000140b177812 */ /* 0x000fc400078efe06 */
[-C--:B------:R-:W-:Y:S02]  /*80d30*/  LEA R22, P5, R21, R0.reuse, 0x1 ;  /* 0x0000000015167211 */ /* 0x080fe400078a08ff */
[----:B0-----:R-:W-:Y:S01]  /*80d40*/  LEA R24, P1, R20, R0, 0x1 ;  /* 0x0000000014187211 */ /* 0x001fe200078208ff */
[----:B------:R-:W-:-:S03]  /*80d50*/  IMAD R26, R23, c[0x0][0x198], RZ ;  /* 0x00006600171a7a24 */ /* 0x000fc600078e02ff */
[----:B------:R-:W-:Y:S02]  /*80d60*/  LEA.HI.X.SX32 R25, R20, R2, 0x1, P1 ;  /* 0x0000000214197211 */ /* 0x000fe400008f0eff */
[----:B------:R-:W-:Y:S02]  /*80d70*/  LEA R20, P6, R3, R0, 0x1 ;  /* 0x0000000003147211 */ /* 0x000fe400078c08ff */
[----:B------:R-:W-:Y:S01]  /*80d80*/  ISETP.LT.AND P1, PT, R23, c[0x0][0x17c], !P0 ;  /* 0x00005f0017007a0c */ /* 0x000fe20004721270 */
[----:B------:R0:W-:Y:S01]  /*80d90*/  @P2 STG.E.U16 [R24.64], R12 ;  /* 0x0000000c18002986 */ /* 0x0001e2000c10150a */
[-C--:B------:R-:W-:Y:S02]  /*80da0*/  LEA.HI.X.SX32 R23, R21, R2.reuse, 0x1, P5 ;  /* 0x0000000215177211 */ /* 0x080fe400028f0eff */
[----:B------:R-:W-:Y:S02]  /*80db0*/  LEA.HI.X.SX32 R21, R3, R2, 0x1, P6 ;  /* 0x0000000203157211 */ /* 0x000fe400030f0eff */
[----:B------:R-:W-:Y:S01]  /*80dc0*/  LOP3.LUT R3, R11, 0x16, R6, 0xfe, !PT ;  /* 0x000000160b037812 */ /* 0x000fe200078efe06 */
[----:B-----5:R-:W-:Y:S01]  /*80dd0*/  @P3 STG.E.U16 [R22.64], R27 ;  /* 0x0000001b16003986 */ /* 0x020fe2000c10150a */
[----:B0-----:R-:W-:-:S03]  /*80de0*/  LEA R24, P2, R26, R0, 0x1 ;  /* 0x000000001a187211 */ /* 0x001fc600078408ff */
[----:B------:R0:W-:Y:S01]  /*80df0*/  @P4 STG.E.U16 [R20.64], R19 ;  /* 0x0000001314004986 */ /* 0x0001e2000c10150a */
[----:B------:R-:W-:Y:S02]  /*80e00*/  LEA.HI.X.SX32 R25, R26, R2, 0x1, P2 ;  /* 0x000000021a197211 */ /* 0x000fe400010f0eff */
[----:B------:R-:W-:-:S03]  /*80e10*/  ISETP.LT.AND P2, PT, R3, c[0x0][0x17c], !P0 ;  /* 0x00005f0003007a0c */ /* 0x000fc60004741270 */
[----:B------:R1:W-:Y:S01]  /*80e20*/  @P1 STG.E.U16 [R24.64], R4 ;  /* 0x0000000418001986 */ /* 0x0003e2000c10150a */
[----:B0-----:R-:W-:Y:S01]  /*80e30*/  IMAD R20, R3, c[0x0][0x198], RZ ;  /* 0x0000660003147a24 */ /* 0x001fe200078e02ff */
[C-C-:B------:R-:W-:Y:S02]  /*80e40*/  LOP3.LUT R21, R11.reuse, 0x18, R6.reuse, 0xfe, !PT ;  /* 0x000000180b157812 */ /* 0x140fe400078efe06 */
[----:B------:R-:W-:Y:S02]  /*80e50*/  LOP3.LUT R3, R11, 0x1a, R6, 0xfe, !PT ;  /* 0x0000001a0b037812 */ /* 0x000fe400078efe06 */
[C---:B------:R-:W-:Y:S02]  /*80e60*/  ISETP.LT.AND P4, PT, R21.reuse, c[0x0][0x17c], !P0 ;  /* 0x00005f0015007a0c */ /* 0x040fe40004781270 */
[C---:B-1----:R-:W-:Y:S01]  /*80e70*/  LEA R24, P1, R20.reuse, R0, 0x1 ;  /* 0x0000000014187211 */ /* 0x042fe200078208ff */
[----:B------:R-:W-:Y:S01]  /*80e80*/  IMAD R21, R21, c[0x0][0x198], RZ ;  /* 0x0000660015157a24 */ /* 0x000fe200078e02ff */
[C---:B------:R-:W-:Y:S01]  /*80e90*/  ISETP.LT.AND P3, PT, R3.reuse, c[0x0][0x17c], !P0 ;  /* 0x00005f0003007a0c */ /* 0x040fe20004761270 */
[----:B------:R-:W-:Y:S01]  /*80ea0*/  IMAD R3, R3, c[0x0][0x198], RZ ;  /* 0x0000660003037a24 */ /* 0x000fe200078e02ff */
[----:B------:R-:W-:-:S02]  /*80eb0*/  LEA.HI.X.SX32 R25, R20, R2, 0x1, P1 ;  /* 0x0000000214197211 */ /* 0x000fc400008f0eff */
[----:B------:R-:W-:Y:S02]  /*80ec0*/  LOP3.LUT R23, R11, 0x1c, R6, 0xfe, !PT ;  /* 0x0000001c0b177812 */ /* 0x000fe400078efe06 */
[-C--:B------:R-:W-:Y:S01]  /*80ed0*/  LEA R22, P5, R21, R0.reuse, 0x1 ;  /* 0x0000000015167211 */ /* 0x080fe200078a08ff */
[----:B------:R0:W-:Y:S01]  /*80ee0*/  @P2 STG.E.U16 [R24.64], R16 ;  /* 0x0000001018002986 */ /* 0x0001e2000c10150a */
[----:B------:R-:W-:Y:S01]  /*80ef0*/  LEA R20, P6, R3, R0, 0x1 ;  /* 0x0000000003147211 */ /* 0x000fe200078c08ff */
[C---:B------:R-:W-:Y:S01]  /*80f00*/  IMAD R26, R23.reuse, c[0x0][0x198], RZ ;  /* 0x00006600171a7a24 */ /* 0x040fe200078e02ff */
[----:B------:R-:W-:Y:S02]  /*80f10*/  ISETP.LT.AND P1, PT, R23, c[0x0][0x17c], !P0 ;  /* 0x00005f0017007a0c */ /* 0x000fe40004721270 */
[-C--:B------:R-:W-:Y:S02]  /*80f20*/  LEA.HI.X.SX32 R23, R21, R2.reuse, 0x1, P5 ;  /* 0x0000000215177211 */ /* 0x080fe400028f0eff */
[----:B------:R-:W-:-:S02]  /*80f30*/  LEA.HI.X.SX32 R21, R3, R2, 0x1, P6 ;  /* 0x0000000203157211 */ /* 0x000fc400030f0eff */
[----:B0-----:R-:W-:Y:S01]  /*80f40*/  LOP3.LUT R25, R11, 0x1e, R6, 0xfe, !PT ;  /* 0x0000001e0b197812 */ /* 0x001fe200078efe06 */
[----:B------:R0:W-:Y:S03]  /*80f50*/  @P4 STG.E.U16 [R22.64], R18 ;  /* 0x0000001216004986 */ /* 0x0001e6000c10150a */
[C---:B------:R-:W-:Y:S01]  /*80f60*/  ISETP.LT.AND P2, PT, R25.reuse, c[0x0][0x17c], !P0 ;  /* 0x00005f0019007a0c */ /* 0x040fe20004741270 */
[----:B------:R-:W-:Y:S01]  /*80f70*/  IMAD R3, R25, c[0x0][0x198], RZ ;  /* 0x0000660019037a24 */ /* 0x000fe200078e02ff */
[C---:B------:R-:W-:Y:S01]  /*80f80*/  LEA R24, P5, R26.reuse, R0, 0x1 ;  /* 0x000000001a187211 */ /* 0x040fe200078a08ff */
[----:B------:R1:W-:Y:S03]  /*80f90*/  @P3 STG.E.U16 [R20.64], R15 ;  /* 0x0000000f14003986 */ /* 0x0003e6000c10150a */
[----:B------:R-:W-:-:S02]  /*80fa0*/  LEA.HI.X.SX32 R25, R26, R2, 0x1, P5 ;  /* 0x000000021a197211 */ /* 0x000fc400028f0eff */
[C-C-:B0-----:R-:W-:Y:S02]  /*80fb0*/  LOP3.LUT R23, R11.reuse, 0x20, R6.reuse, 0xfe, !PT ;  /* 0x000000200b177812 */ /* 0x141fe400078efe06 */
[----:B------:R-:W-:Y:S02]  /*80fc0*/  LOP3.LUT R22, R11, 0x22, R6, 0xfe, !PT ;  /* 0x000000220b167812 */ /* 0x000fe400078efe06 */
[----:B-1----:R-:W-:Y:S02]  /*80fd0*/  LEA R20, P3, R3, R0, 0x1 ;  /* 0x0000000003147211 */ /* 0x002fe400078608ff */
[C---:B------:R-:W-:Y:S01]  /*80fe0*/  ISETP.LT.AND P4, PT, R23.reuse, c[0x0][0x17c], !P0 ;  /* 0x00005f0017007a0c */ /* 0x040fe20004781270 */
[----:B------:R-:W-:Y:S01]  /*80ff0*/  IMAD R23, R23, c[0x0][0x198], RZ ;  /* 0x0000660017177a24 */ /* 0x000fe200078e02ff */
[----:B------:R-:W-:Y:S01]  /*81000*/  LEA.HI.X.SX32 R21, R3, R2, 0x1, P3 ;  /* 0x0000000203157211 */ /* 0x000fe200018f0eff */
[C---:B------:R-:W-:Y:S01]  /*81010*/  IMAD R3, R22.reuse, c[0x0][0x198], RZ ;  /* 0x0000660016037a24 */ /* 0x040fe200078e02ff */
[----:B------:R-:W-:Y:S01]  /*81020*/  @P1 STG.E.U16 [R24.64], R29 ;  /* 0x0000001d18001986 */ /* 0x000fe2000c10150a */
[----:B------:R-:W-:-:S03]  /*81030*/  ISETP.LT.AND P1, PT, R22, c[0x0][0x17c], !P0 ;  /* 0x00005f0016007a0c */ /* 0x000fc60004721270 */
[----:B------:R0:W-:Y:S01]  /*81040*/  @P2 STG.E.U16 [R20.64], R14 ;  /* 0x0000000e14002986 */ /* 0x0001e2000c10150a */
[----:B------:R-:W-:Y:S02]  /*81050*/  LEA R22, P2, R23, R0, 0x1 ;  /* 0x0000000017167211 */ /* 0x000fe400078408ff */
[----:B------:R-:W-:Y:S02]  /*81060*/  PRMT R4, R17, 0x7632, R4 ;  /* 0x0000763211047816 */ /* 0x000fe40000000004 */
[----:B------:R-:W-:Y:S01]  /*81070*/  LEA.HI.X.SX32 R23, R23, R2, 0x1, P2 ;  /* 0x0000000217177211 */ /* 0x000fe200010f0eff */
[----:B------:R-:W2:Y:S01]  /*81080*/  LDL.LU R17, [R1+0x1d60] ;  /* 0x001d600001117983 */ /* 0x000ea20000300800 */
[----:B0-----:R-:W-:Y:S02]  /*81090*/  LOP3.LUT R21, R11, 0x24, R6, 0xfe, !PT ;  /* 0x000000240b157812 */ /* 0x001fe400078efe06 */
[----:B------:R-:W-:Y:S02]  /*810a0*/  LEA R20, P3, R3, R0, 0x1 ;  /* 0x0000000003147211 */ /* 0x000fe400078608ff */
[C---:B------:R-:W-:Y:S01]  /*810b0*/  ISETP.LT.AND P2, PT, R21.reuse, c[0x0][0x17c], !P0 ;  /* 0x00005f0015007a0c */ /* 0x040fe20004741270 */
[----:B------:R-:W-:Y:S01]  /*810c0*/  IMAD R24, R21, c[0x0][0x198], RZ ;  /* 0x0000660015187a24 */ /* 0x000fe200078e02ff */
[----:B------:R-:W-:-:S02]  /*810d0*/  LEA.HI.X.SX32 R21, R3, R2, 0x1, P3 ;  /* 0x0000000203157211 */ /* 0x000fc400018f0eff */
[----:B------:R-:W-:Y:S01]  /*810e0*/  PRMT R3, R13, 0x7632, R3 ;  /* 0x000076320d037816 */ /* 0x000fe20000000003 */
[----:B------:R0:W-:Y:S04]  /*810f0*/  @P4 STG.E.U16 [R22.64], R4 ;  /* 0x0000000416004986 */ /* 0x0001e8000c10150a */
[----:B------:R1:W-:Y:S01]  /*81100*/  @P1 STG.E.U16 [R20.64], R3 ;  /* 0x0000000314001986 */ /* 0x0003e2000c10150a */
[----:B------:R-:W-:-:S03]  /*81110*/  PRMT R12, R12, 0x7632, R12 ;  /* 0x000076320c0c7816 */ /* 0x000fc6000000000c */
[----:B------:R-:W3:Y:S01]  /*81120*/  LDL.LU R13, [R1+0x1d5c] ;  /* 0x001d5c00010d7983 */ /* 0x000ee20000300800 */
[C---:B0-----:R-:W-:Y:S02]  /*81130*/  LEA R22, P3, R24.reuse, R0, 0x1 ;  /* 0x0000000018167211 */ /* 0x041fe400078608ff */
[C-C-:B-1----:R-:W-:Y:S02]  /*81140*/  LOP3.LUT R21, R11.reuse, 0x26, R6.reuse, 0xfe, !PT ;  /* 0x000000260b157812 */ /* 0x142fe400078efe06 */
[----:B------:R-:W-:Y:S02]  /*81150*/  LOP3.LUT R3, R11, 0x28, R6, 0xfe, !PT ;  /* 0x000000280b037812 */ /* 0x000fe400078efe06 */
[----:B------:R-:W-:Y:S02]  /*81160*/  PRMT R4, R9, 0x7632, R4 ;  /* 0x0000763209047816 */ /* 0x000fe40000000004 */
[----:B------:R-:W-:Y:S01]  /*81170*/  LEA.HI.X.SX32 R23, R24, R2, 0x1, P3 ;  /* 0x0000000218177211 */ /* 0x000fe200018f0eff */
[----:B------:R-:W4:Y:S01]  /*81180*/  LDL.LU R9, [R1+0x1d58] ;  /* 0x001d580001097983 */ /* 0x000f220000300800 */
[C---:B------:R-:W-:Y:S01]  /*81190*/  ISETP.LT.AND P4, PT, R21.reuse, c[0x0][0x17c], !P0 ;  /* 0x00005f0015007a0c */ /* 0x040fe20004781270 */
[----:B------:R-:W-:Y:S01]  /*811a0*/  IMAD R21, R21, c[0x0][0x198], RZ ;  /* 0x0000660015157a24 */ /* 0x000fe200078e02ff */
[C---:B------:R-:W-:Y:S01]  /*811b0*/  ISETP.LT.AND P1, PT, R3.reuse, c[0x0][0x17c], !P0 ;  /* 0x00005f0003007a0c */ /* 0x040fe20004721270 */
[----:B------:R-:W-:Y:S01]  /*811c0*/  IMAD R3, R3, c[0x0][0x198], RZ ;  /* 0x0000660003037a24 */ /* 0x000fe200078e02ff */
[----:B------:R0:W-:Y:S01]  /*811d0*/  @P2 STG.E.U16 [R22.64], R4 ;  /* 0x0000000416002986 */ /* 0x0001e2000c10150a */
[----:B------:R-:W-:-:S03]  /*811e0*/  LOP3.LUT R24, R11, 0x2a, R6, 0xfe, !PT ;  /* 0x0000002a0b187812 */ /* 0x000fc600078efe06 */
[-C--:B------:R-:W-:Y:S02]  /*811f0*/  LEA R20, P3, R3, R0.reuse, 0x1 ;  /* 0x0000000003147211 */ /* 0x080fe400078608ff */
[C---:B0-----:R-:W-:Y:S02]  /*81200*/  LEA R22, P2, R21.reuse, R0, 0x1 ;  /* 0x0000000015167211 */ /* 0x041fe400078408ff */
[----:B------:R-:W-:Y:S02]  /*81210*/  PRMT R4, R8, 0x7632, R4 ;  /* 0x0000763208047816 */ /* 0x000fe40000000004 */
[-C--:B------:R-:W-:Y:S02]  /*81220*/  LEA.HI.X.SX32 R23, R21, R2.reuse, 0x1, P2 ;  /* 0x0000000215177211 */ /* 0x080fe400010f0eff */
[----:B------:R-:W-:Y:S01]  /*81230*/  LEA.HI.X.SX32 R21, R3, R2, 0x1, P3 ;  /* 0x0000000203157211 */ /* 0x000fe200018f0eff */
[----:B------:R-:W-:Y:S01]  /*81240*/  IMAD R8, R24, c[0x0][0x198], RZ ;  /* 0x0000660018087a24 */ /* 0x000fe200078e02ff */
[----:B------:R-:W-:-:S02]  /*81250*/  PRMT R3, R7, 0x7632, R3 ;  /* 0x0000763207037816 */ /* 0x000fc40000000003 */
[----:B------:R-:W-:Y:S01]  /*81260*/  ISETP.LT.AND P2, PT, R24, c[0x0][0x17c], !P0 ;  /* 0x00005f0018007a0c */ /* 0x000fe20004741270 */
[----:B------:R0:W-:Y:S04]  /*81270*/  @P4 STG.E.U16 [R22.64], R4 ;  /* 0x0000000416004986 */ /* 0x0001e8000c10150a */
[----:B------:R1:W-:Y:S04]  /*81280*/  @P1 STG.E.U16 [R20.64], R3 ;  /* 0x0000000314001986 */ /* 0x0003e8000c10150a */
[----:B------:R-:W5:Y:S01]  /*81290*/  LDL.LU R7, [R1+0x1d54] ;  /* 0x001d540001077983 */ /* 0x000f620000300800 */
[----:B0-----:R-:W-:-:S02]  /*812a0*/  LEA R22, P3, R8, R0, 0x1 ;  /* 0x0000000008167211 */ /* 0x001fc400078608ff */
[----:B-1----:R-:W-:Y:S02]  /*812b0*/  LOP3.LUT R20, R11, 0x2c, R6, 0xfe, !PT ;  /* 0x0000002c0b147812 */ /* 0x002fe400078efe06 */
[----:B------:R-:W-:Y:S02]  /*812c0*/  PRMT R4, R5, 0x7632, R4 ;  /* 0x0000763205047816 */ /* 0x000fe40000000004 */
[----:B------:R-:W-:Y:S01]  /*812d0*/  LEA.HI.X.SX32 R23, R8, R2, 0x1, P3 ;  /* 0x0000000208177211 */ /* 0x000fe200018f0eff */
[C---:B------:R-:W-:Y:S01]  /*812e0*/  IMAD R8, R20.reuse, c[0x0][0x198], RZ ;  /* 0x0000660014087a24 */ /* 0x040fe200078e02ff */
[--C-:B------:R-:W-:Y:S01]  /*812f0*/  LOP3.LUT R3, R11, 0x2e, R6.reuse, 0xfe, !PT ;  /* 0x0000002e0b037812 */ /* 0x100fe200078efe06 */
[----:B------:R-:W2:Y:S01]  /*81300*/  LDL.LU R5, [R1+0x1d50] ;  /* 0x001d500001057983 */ /* 0x000ea20000300800 */
[----:B------:R-:W-:Y:S02]  /*81310*/  ISETP.LT.AND P4, PT, R20, c[0x0][0x17c], !P0 ;  /* 0x00005f0014007a0c */ /* 0x000fe40004781270 */
[C---:B------:R-:W-:Y:S01]  /*81320*/  ISETP.LT.AND P1, PT, R3.reuse, c[0x0][0x17c], !P0 ;  /* 0x00005f0003007a0c */ /* 0x040fe20004721270 */
[----:B------:R0:W-:Y:S01]  /*81330*/  @P2 STG.E.U16 [R22.64], R4 ;  /* 0x0000000416002986 */ /* 0x0001e2000c10150a */
[----:B------:R-:W-:Y:S01]  /*81340*/  IMAD R3, R3, c[0x0][0x198], RZ ;  /* 0x0000660003037a24 */ /* 0x000fe200078e02ff */
[----:B------:R-:W-:-:S04]  /*81350*/  LOP3.LUT R21, R11, 0x30, R6, 0xfe, !PT ;  /* 0x000000300b157812 */ /* 0x000fc800078efe06 */
[-C--:B------:R-:W-:Y:S02]  /*81360*/  LEA R20, P3, R3, R0.reuse, 0x1 ;  /* 0x0000000003147211 */ /* 0x080fe400078608ff */
[----:B0-----:R-:W-:Y:S02]  /*81370*/  LEA R22, P2, R8, R0, 0x1 ;  /* 0x0000000008167211 */ /* 0x001fe400078408ff */
[----:B------:R-:W-:Y:S02]  /*81380*/  PRMT R4, R28, 0x7632, R4 ;  /* 0x000076321c047816 */ /* 0x000fe40000000004 */
[-C--:B------:R-:W-:Y:S01]  /*81390*/  LEA.HI.X.SX32 R23, R8, R2.reuse, 0x1, P2 ;  /* 0x0000000208177211 */ /* 0x080fe200010f0eff */
[C---:B------:R-:W-:Y:S01]  /*813a0*/  IMAD R8, R21.reuse, c[0x0][0x198], RZ ;  /* 0x0000660015087a24 */ /* 0x040fe200078e02ff */
[----:B------:R-:W-:Y:S01]  /*813b0*/  ISETP.LT.AND P2, PT, R21, c[0x0][0x17c], !P0 ;  /* 0x00005f0015007a0c */ /* 0x000fe20004741270 */
[----:B------:R-:W2:Y:S01]  /*813c0*/  LDL.LU R28, [R1+0x1d4c] ;  /* 0x001d4c00011c7983 */ /* 0x000ea20000300800 */
[----:B------:R-:W-:-:S03]  /*813d0*/  LEA.HI.X.SX32 R21, R3, R2, 0x1, P3 ;  /* 0x0000000203157211 */ /* 0x000fc600018f0eff */
[----:B------:R0:W-:Y:S01]  /*813e0*/  @P4 STG.E.U16 [R22.64], R4 ;  /* 0x0000000416004986 */ /* 0x0001e2000c10150a */
[----:B------:R-:W-:-:S03]  /*813f0*/  LOP3.LUT R3, R11, 0x32, R6, 0xfe, !PT ;  /* 0x000000320b037812 */ /* 0x000fc600078efe06 */
[----:B------:R1:W-:Y:S01]  /*81400*/  @P1 STG.E.U16 [R20.64], R12 ;  /* 0x0000000c14001986 */ /* 0x0003e2000c10150a */
[----:B0-----:R-:W-:-:S04]  /*81410*/  LEA R22, P3, R8, R0, 0x1 ;  /* 0x0000000008167211 */ /* 0x001fc800078608ff */
[----:B------:R-:W-:Y:S02]  /*81420*/  LEA.HI.X.SX32 R23, R8, R2, 0x1, P3 ;  /* 0x0000000208177211 */ /* 0x000fe400018f0eff */
[----:B-1----:R-:W-:Y:S02]  /*81430*/  LOP3.LUT R12, R11, 0x34, R6, 0xfe, !PT ;  /* 0x000000340b0c7812 */ /* 0x002fe400078efe06 */
[C---:B------:R-:W-:Y:S01]  /*81440*/  ISETP.LT.AND P3, PT, R3.reuse, c[0x0][0x17c], !P0 ;  /* 0x00005f0003007a0c */ /* 0x040fe20004761270 */
[----:B------:R-:W-:Y:S01]  /*81450*/  IMAD R3, R3, c[0x0][0x198], RZ ;  /* 0x0000660003037a24 */ /* 0x000fe200078e02ff */
[----:B------:R-:W-:Y:S01]  /*81460*/  PRMT R4, R27, 0x7632, R4 ;  /* 0x000076321b047816 */ /* 0x000fe20000000004 */
[C---:B------:R-:W-:Y:S01]  /*81470*/  IMAD R8, R12.reuse, c[0x0][0x198], RZ ;  /* 0x000066000c087a24 */ /* 0x040fe200078e02ff */
[----:B------:R-:W-:Y:S01]  /*81480*/  ISETP.LT.AND P4, PT, R12, c[0x0][0x17c], !P0 ;  /* 0x00005f000c007a0c */ /* 0x000fe20004781270 */
[----:B------:R-:W2:Y:S01]  /*81490*/  LDL.LU R27, [R1+0x1d48] ;  /* 0x001d4800011b7983 */ /* 0x000ea20000300800 */
[----:B------:R-:W-:-:S02]  /*814a0*/  LEA R20, P1, R3, R0, 0x1 ;  /* 0x0000000003147211 */ /* 0x000fc400078208ff */
[----:B------:R-:W-:Y:S01]  /*814b0*/  LOP3.LUT R12, R11, 0x36, R6, 0xfe, !PT ;  /* 0x000000360b0c7812 */ /* 0x000fe200078efe06 */
[----:B------:R0:W-:Y:S01]  /*814c0*/  @P2 STG.E.U16 [R22.64], R4 ;  /* 0x0000000416002986 */ /* 0x0001e2000c10150a */
[----:B------:R-:W-:Y:S02]  /*814d0*/  LEA.HI.X.SX32 R21, R3, R2, 0x1, P1 ;  /* 0x0000000203157211 */ /* 0x000fe400008f0eff */
[C---:B------:R-:W-:Y:S01]  /*814e0*/  ISETP.LT.AND P5, PT, R12.reuse, c[0x0][0x17c], !P0 ;  /* 0x00005f000c007a0c */ /* 0x040fe200047a1270 */
[----:B------:R-:W-:Y:S01]  /*814f0*/  IMAD R3, R12, c[0x0][0x198], RZ ;  /* 0x000066000c037a24 */ /* 0x000fe200078e02ff */
[----:B0-----:R-:W-:Y:S02]  /*81500*/  PRMT R4, R19, 0x7632, R4 ;  /* 0x0000763213047816 */ /* 0x001fe40000000004 */
[----:B------:R-:W-:Y:S02]  /*81510*/  LEA R22, P2, R8, R0, 0x1 ;  /* 0x0000000008167211 */ /* 0x000fe400078408ff */
[----:B------:R-:W-:Y:S01]  /*81520*/  PRMT R16, R4, 0x7632, R16 ;  /* 0x0000763204107816 */ /* 0x000fe20000000010 */
[----:B------:R0:W-:Y:S01]  /*81530*/  @P3 STG.E.U16 [R20.64], R4 ;  /* 0x0000000414003986 */ /* 0x0001e2000c10150a */
[----:B------:R-:W-:-:S02]  /*81540*/  LEA.HI.X.SX32 R23, R8, R2, 0x1, P2 ;  /* 0x0000000208177211 */ /* 0x000fc400010f0eff */
[----:B------:R-:W-:-:S03]  /*81550*/  LOP3.LUT R8, R11, 0x38, R6, 0xfe, !PT ;  /* 0x000000380b087812 */ /* 0x000fc600078efe06 */
[----:B------:R1:W-:Y:S01]  /*81560*/  @P4 STG.E.U16 [R22.64], R16 ;  /* 0x0000001016004986 */ /* 0x0003e2000c10150a */
[C---:B------:R-:W-:Y:S02]  /*81570*/  ISETP.LT.AND P2, PT, R8.reuse, c[0x0][0x17c], !P0 ;  /* 0x00005f0008007a0c */ /* 0x040fe40004741270 */
[----:B0-----:R-:W-:Y:S01]  /*81580*/  LEA R20, P1, R3, R0, 0x1 ;  /* 0x0000000003147211 */ /* 0x001fe200078208ff */
[----:B------:R-:W-:Y:S01]  /*81590*/  IMAD R8, R8, c[0x0][0x198], RZ ;  /* 0x0000660008087a24 */ /* 0x000fe200078e02ff */
[----:B------:R-:W-:Y:S02]  /*815a0*/  LOP3.LUT R12, R11, 0x3a, R6, 0xfe, !PT ;  /* 0x0000003a0b0c7812 */ /* 0x000fe400078efe06 */
[----:B------:R-:W-:Y:S02]  /*815b0*/  LEA.HI.X.SX32 R21, R3, R2, 0x1, P1 ;  /* 0x0000000203157211 */ /* 0x000fe400008f0eff */
[----:B-1----:R-:W-:Y:S02]  /*815c0*/  PRMT R16, R16, 0x7632, R16 ;  /* 0x0000763210107816 */ /* 0x002fe40000000010 */
[----:B------:R-:W-:Y:S01]  /*815d0*/  LOP3.LUT R4, R11, 0x3c, R6, 0xfe, !PT ;  /* 0x0000003c0b047812 */ /* 0x000fe200078efe06 */
[----:B------:R-:W-:-:S02]  /*815e0*/  IMAD R3, R12, c[0x0][0x198], RZ ;  /* 0x000066000c037a24 */ /* 0x000fc400078e02ff */
[----:B------:R0:W-:Y:S01]  /*815f0*/  @P5 STG.E.U16 [R20.64], R16 ;  /* 0x0000001014005986 */ /* 0x0001e2000c10150a */
[C---:B------:R-:W-:Y:S01]  /*81600*/  ISETP.LT.AND P5, PT, R4.reuse, c[0x0][0x17c], !P0 ;  /* 0x00005f0004007a0c */ /* 0x040fe200047a1270 */
[----:B------:R-:W-:Y:S01]  /*81610*/  IMAD R4, R4, c[0x0][0x198], RZ ;  /* 0x0000660004047a24 */ /* 0x000fe200078e02ff */
[----:B------:R-:W-:Y:S02]  /*81620*/  ISETP.LT.AND P1, PT, R12, c[0x0][0x17c], !P0 ;  /* 0x00005f000c007a0c */ /* 0x000fe40004721270 */
[-C--:B------:R-:W-:Y:S02]  /*81630*/  LEA R22, P4, R3, R0.reuse, 0x1 ;  /* 0x0000000003167211 */ /* 0x080fe400078808ff */
[----:B0-----:R-:W-:-:S04]  /*81640*/  LEA R20, P3, R8, R0, 0x1 ;  /* 0x0000000008147211 */ /* 0x001fc800078608ff */
[----:B------:R-:W-:Y:S02]  /*81650*/  LEA.HI.X.SX32 R21, R8, R2, 0x1, P3 ;  /* 0x0000000208157211 */ /* 0x000fe400018f0eff */
[----:B------:R-:W-:Y:S02]  /*81660*/  PRMT R8, R18, 0x7632, R8 ;  /* 0x0000763212087816 */ /* 0x000fe40000000008 */
[C---:B------:R-:W-:Y:S02]  /*81670*/  LEA R24, P3, R4.reuse, R0, 0x1 ;  /* 0x0000000004187211 */ /* 0x040fe400078608ff */
[----:B------:R-:W-:Y:S01]  /*81680*/  PRMT R12, R15, 0x7632, R12 ;  /* 0x000076320f0c7816 */ /* 0x000fe2000000000c */
[----:B------:R0:W-:Y:S01]  /*81690*/  @P2 STG.E.U16 [R20.64], R8 ;  /* 0x0000000814002986 */ /* 0x0001e2000c10150a */
[-C--:B------:R-:W-:Y:S02]  /*816a0*/  LEA.HI.X.SX32 R23, R3, R2.reuse, 0x1, P4 ;  /* 0x0000000203177211 */ /* 0x080fe400020f0eff */
[----:B------:R-:W-:-:S02]  /*816b0*/  LEA.HI.X.SX32 R25, R4, R2, 0x1, P3 ;  /* 0x0000000204197211 */ /* 0x000fc400018f0eff */
[----:B------:R-:W-:Y:S01]  /*816c0*/  LOP3.LUT R4, R11, 0x3e, R6, 0xfe, !PT ;  /* 0x0000003e0b047812 */ /* 0x000fe200078efe06 */
[----:B------:R1:W-:Y:S01]  /*816d0*/  @P1 STG.E.U16 [R22.64], R12 ;  /* 0x0000000c16001986 */ /* 0x0003e2000c10150a */
[----:B0-----:R-:W-:Y:S02]  /*816e0*/  PRMT R8, R29, 0x7632, R8 ;  /* 0x000076321d087816 */ /* 0x001fe40000000008 */
[----:B------:R-:W-:Y:S01]  /*816f0*/  ISETP.LT.AND P2, PT, R4, c[0x0][0x17c], !P0 ;  /* 0x00005f0004007a0c */ /* 0x000fe20004741270 */
[----:B------:R-:W2:Y:S04]  /*81700*/  LDL.LU R29, [R1+0x1d44] ;  /* 0x001d4400011d7983 */ /* 0x000ea80000300800 */
[----:B------:R0:W-:Y:S01]  /*81710*/  @P5 STG.E.U16 [R24.64], R8 ;  /* 0x0000000818005986 */ /* 0x0001e2000c10150a */
[----:B-1----:R-:W-:-:S02]  /*81720*/  LOP3.LUT R12, R11, 0x40, R6, 0xfe, !PT ;  /* 0x000000400b0c7812 */ /* 0x002fc400078efe06 */
[----:B------:R-:W-:Y:S01]  /*81730*/  PRMT R3, R14, 0x7632, R3 ;  /* 0x000076320e037816 */ /* 0x000fe20000000003 */
[----:B------:R-:W2:Y:S01]  /*81740*/  LDL.LU R18, [R1+0x24] ;  /* 0x0000240001127983 */ /* 0x000ea20000300800 */
[----:B0-----:R-:W-:Y:S01]  /*81750*/  IMAD R8, R4, c[0x0][0x198], RZ ;  /* 0x0000660004087a24 */ /* 0x001fe200078e02ff */
[----:B------:R-:W-:Y:S02]  /*81760*/  ISETP.LT.AND P3, PT, R12, c[0x0][0x17c], !P0 ;  /* 0x00005f000c007a0c */ /* 0x000fe40004761270 */
[----:B------:R-:W2:Y:S02]  /*81770*/  LDL.LU R14, [R1+0x94] ;  /* 0x00009400010e7983 */ /* 0x000ea40000300800 */
[----:B------:R-:W-:Y:S01]  /*81780*/  LEA R24, P1, R8, R0, 0x1 ;  /* 0x0000000008187211 */ /* 0x000fe200078208ff */
[----:B------:R-:W-:Y:S01]  /*81790*/  IMAD R12, R12, c[0x0][0x198], RZ ;  /* 0x000066000c0c7a24 */ /* 0x000fe200078e02ff */
[----:B------:R-:W2:Y:S02]  /*817a0*/  LDL.LU R26, [R1+0x44] ;  /* 0x00004400011a7983 */ /* 0x000ea40000300800 */
[----:B------:R-:W-:-:S02]  /*817b0*/  LEA.HI.X.SX32 R25, R8, R2, 0x1, P1 ;  /* 0x0000000208197211 */ /* 0x000fc400008f0eff */
[----:B------:R-:W2:Y:S01]  /*817c0*/  LDL.LU R19, [R1+0x4] ;  /* 0x0000040001137983 */ /* 0x000ea20000300800 */
[----:B------:R-:W-:-:S03]  /*817d0*/  LEA R22, P5, R12, R0, 0x1 ;  /* 0x000000000c167211 */ /* 0x000fc600078a08ff */
[----:B------:R-:W2:Y:S04]  /*817e0*/  LDL.LU R15, [R1+0x84] ;  /* 0x00008400010f7983 */ /* 0x000ea80000300800 */
[----:B------:R0:W-:Y:S01]  /*817f0*/  @P2 STG.E.U16 [R24.64], R3 ;  /* 0x0000000318002986 */ /* 0x0001e2000c10150a */
[----:B------:R-:W-:-:S03]  /*81800*/  LEA.HI.X.SX32 R23, R12, R2, 0x1, P5 ;  /* 0x000000020c177211 */ /* 0x000fc600028f0eff */
[----:B------:R-:W2:Y:S04]  /*81810*/  LDL R12, [R1+0x54] ;  /* 0x00005400010c7983 */ /* 0x000ea80000100800 */
[----:B0-----:R-:W2:Y:S01]  /*81820*/  LDL R3, [R1+0x64] ;  /* 0x0000640001037983 */ /* 0x001ea20000100800 */
[C-C-:B------:R-:W-:Y:S02]  /*81830*/  LOP3.LUT R4, R11.reuse, 0x42, R6.reuse, 0xfe, !PT ;  /* 0x000000420b047812 */ /* 0x140fe400078efe06 */
[----:B------:R-:W-:Y:S02]  /*81840*/  LOP3.LUT R16, R11, 0x44, R6, 0xfe, !PT ;  /* 0x000000440b107812 */ /* 0x000fe400078efe06 */
[C---:B------:R-:W-:Y:S01]  /*81850*/  ISETP.LT.AND P4, PT, R4.reuse, c[0x0][0x17c], !P0 ;  /* 0x00005f0004007a0c */ /* 0x040fe20004781270 */
[----:B------:R-:W-:-:S02]  /*81860*/  IMAD R4, R4, c[0x0][0x198], RZ ;  /* 0x0000660004047a24 */ /* 0x000fc400078e02ff */
[C---:B------:R-:W-:Y:S01]  /*81870*/  IMAD R8, R16.reuse, c[0x0][0x198], RZ ;  /* 0x0000660010087a24 */ /* 0x040fe200078e02ff */
[----:B------:R-:W-:Y:S02]  /*81880*/  ISETP.LT.AND P1, PT, R16, c[0x0][0x17c], !P0 ;  /* 0x00005f0010007a0c */ /* 0x000fe40004721270 */
[-C--:B------:R-:W-:Y:S02]  /*81890*/  LEA R20, P6, R4, R0.reuse, 0x1 ;  /* 0x0000000004147211 */ /* 0x080fe400078c08ff */
[----:B------:R-:W-:Y:S02]  /*818a0*/  LEA R24, P2, R8, R0, 0x1 ;  /* 0x0000000008187211 */ /* 0x000fe400078408ff */
[-C--:B------:R-:W-:Y:S02]  /*818b0*/  LEA.HI.X.SX32 R21, R4, R2.reuse, 0x1, P6 ;  /* 0x0000000204157211 */ /* 0x080fe400030f0eff */
[----:B------:R-:W-:Y:S02]  /*818c0*/  LOP3.LUT R4, R11, 0x46, R6, 0xfe, !PT ;  /* 0x000000460b047812 */ /* 0x000fe400078efe06 */
[----:B------:R-:W-:-:S02]  /*818d0*/  LEA.HI.X.SX32 R25, R8, R2, 0x1, P2 ;  /* 0x0000000208197211 */ /* 0x000fc400010f0eff */
[C---:B------:R-:W-:Y:S01]  /*818e0*/  ISETP.LT.AND P2, PT, R4.reuse, c[0x0][0x17c], !P0 ;  /* 0x00005f0004007a0c */ /* 0x040fe20004741270 */
[----:B------:R-:W-:Y:S01]  /*818f0*/  IMAD R4, R4, c[0x0][0x198], RZ ;  /* 0x0000660004047a24 */ /* 0x000fe200078e02ff */
[C-C-:B------:R-:W-:Y:S01]  /*81900*/  LOP3.LUT R8, R11.reuse, 0x48, R6.reuse, 0xfe, !PT ;  /* 0x000000480b087812 */ /* 0x140fe200078efe06 */
[----:B--2---:R0:W-:Y:S04]  /*81910*/  @P3 STG.E.U16 [R22.64], R3 ;  /* 0x0000000316003986 */ /* 0x0041e8000c10150a */
[----:B------:R1:W-:Y:S04]  /*81920*/  @P4 STG.E.U16 [R20.64], R12 ;  /* 0x0000000c14004986 */ /* 0x0003e8000c10150a */
[----:B------:R2:W-:Y:S01]  /*81930*/  @P1 STG.E.U16 [R24.64], R18 ;  /* 0x0000001218001986 */ /* 0x0005e2000c10150a */
[----:B0-----:R-:W-:-:S04]  /*81940*/  LOP3.LUT R3, R11, 0x4a, R6, 0xfe, !PT ;  /* 0x0000004a0b037812 */ /* 0x001fc800078efe06 */
[C---:B------:R-:W-:Y:S01]  /*81950*/  ISETP.LT.AND P4, PT, R3.reuse, c[0x0][0x17c], !P0 ;  /* 0x00005f0003007a0c */ /* 0x040fe20004781270 */
[----:B------:R-:W-:Y:S01]  /*81960*/  IMAD R3, R3, c[0x0][0x198], RZ ;  /* 0x0000660003037a24 */ /* 0x000fe200078e02ff */
[----:B-1----:R-:W-:Y:S02]  /*81970*/  LOP3.LUT R12, R11, 0x4c, R6, 0xfe, !PT ;  /* 0x0000004c0b0c7812 */ /* 0x002fe400078efe06 */
[----:B--2---:R-:W-:Y:S02]  /*81980*/  LEA R24, P1, R4, R0, 0x1 ;  /* 0x0000000004187211 */ /* 0x004fe400078208ff */
[C---:B------:R-:W-:Y:S01]  /*81990*/  ISETP.LT.AND P3, PT, R8.reuse, c[0x0][0x17c], !P0 ;  /* 0x00005f0008007a0c */ /* 0x040fe20004761270 */
[----:B------:R-:W-:Y:S01]  /*819a0*/  IMAD R8, R8, c[0x0][0x198], RZ ;  /* 0x0000660008087a24 */ /* 0x000fe200078e02ff */
[----:B------:R-:W-:Y:S01]  /*819b0*/  LEA.HI.X.SX32 R25, R4, R2, 0x1, P1 ;  /* 0x0000000204197211 */ /* 0x000fe200008f0eff */
[----:B------:R-:W-:Y:S01]  /*819c0*/  IMAD R4, R12, c[0x0][0x198], RZ ;  /* 0x000066000c047a24 */ /* 0x000fe200078e02ff */
[----:B------:R-:W-:-:S02]  /*819d0*/  LEA R20, P6, R3, R0, 0x1 ;  /* 0x0000000003147211 */ /* 0x000fc400078c08ff */
[----:B------:R-:W-:Y:S01]  /*819e0*/  ISETP.LT.AND P1, PT, R12, c[0x0][0x17c], !P0 ;  /* 0x00005f000c007a0c */ /* 0x000fe20004721270 */
[----:B----4-:R0:W-:Y:S01]  /*819f0*/  @P2 STG.E.U16 [R24.64], R9 ;  /* 0x0000000918002986 */ /* 0x0101e2000c10150a */
[C---:B------:R-:W-:Y:S02]  /*81a00*/  LEA R22, P5, R8.reuse, R0, 0x1 ;  /* 0x0000000008167211 */ /* 0x040fe400078a08ff */
[-C--:B------:R-:W-:Y:S02]  /*81a10*/  LEA.HI.X.SX32 R21, R3, R2.reuse, 0x1, P6 ;  /* 0x0000000203157211 */ /* 0x080fe400030f0eff */
[----:B------:R-:W-:Y:S02]  /*81a20*/  LOP3.LUT R3, R11, 0x4e, R6, 0xfe, !PT ;  /* 0x0000004e0b037812 */ /* 0x000fe400078efe06 */
[----:B------:R-:W-:Y:S02]  /*81a30*/  LEA.HI.X.SX32 R23, R8, R2, 0x1, P5 ;  /* 0x0000000208177211 */ /* 0x000fe400028f0eff */
[----:B0-----:R-:W-:-:S04]  /*81a40*/  LEA R24, P2, R4, R0, 0x1 ;  /* 0x0000000004187211 */ /* 0x001fc800078408ff */
[----:B------:R-:W-:Y:S01]  /*81a50*/  LEA.HI.X.SX32 R25, R4, R2, 0x1, P2 ;  /* 0x0000000204197211 */ /* 0x000fe200010f0eff */
[C---:B------:R-:W-:Y:S01]  /*81a60*/  IMAD R4, R3.reuse, c[0x0][0x198], RZ ;  /* 0x0000660003047a24 */ /* 0x040fe200078e02ff */
[----:B------:R-:W-:Y:S02]  /*81a70*/  ISETP.LT.AND P2, PT, R3, c[0x0][0x17c], !P0 ;  /* 0x00005f0003007a0c */ /* 0x000fe40004741270 */
[C-C-:B------:R-:W-:Y:S01]  /*81a80*/  LOP3.LUT R3, R11.reuse, 0x52, R6.reuse, 0xfe, !PT ;  /* 0x000000520b037812 */ /* 0x140fe200078efe06 */
[----:B------:R-:W-:Y:S01]  /*81a90*/  @P3 STG.E.U16 [R22.64], R14 ;  /* 0x0000000e16003986 */ /* 0x000fe2000c10150a */
[----:B------:R-:W-:-:S03]  /*81aa0*/  LOP3.LUT R8, R11, 0x50, R6, 0xfe, !PT ;  /* 0x000000500b087812 */ /* 0x000fc600078efe06 */
[----:B------:R-:W-:Y:S01]  /*81ab0*/  @P4 STG.E.U16 [R20.64], R26 ;  /* 0x0000001a14004986 */ /* 0x000fe2000c10150a */
[C---:B------:R-:W-:Y:S01]  /*81ac0*/  ISETP.LT.AND P4, PT, R3.reuse, c[0x0][0x17c], !P0 ;  /* 0x00005f0003007a0c */ /* 0x040fe20004781270 */
[----:B------:R-:W-:Y:S01]  /*81ad0*/  IMAD R3, R3, c[0x0][0x198], RZ ;  /* 0x0000660003037a24 */ /* 0x000fe200078e02ff */
[----:B------:R-:W-:Y:S01]  /*81ae0*/  LOP3.LUT R12, R11, 0x54, R6, 0xfe, !PT ;  /* 0x000000540b0c7812 */ /* 0x000fe200078efe06 */
[----:B------:R0:W-:Y:S01]  /*81af0*/  @P1 STG.E.U16 [R24.64], R19 ;  /* 0x0000001318001986 */ /* 0x0001e2000c10150a */
[C---:B------:R-:W-:Y:S01]  /*81b00*/  ISETP.LT.AND P3, PT, R8.reuse, c[0x0][0x17c], !P0 ;  /* 0x00005f0008007a0c */ /* 0x040fe20004761270 */
[----:B------:R-:W-:Y:S01]  /*81b10*/  IMAD R8, R8, c[0x0][0x198], RZ ;  /* 0x0000660008087a24 */ /* 0x000fe200078e02ff */
[CC--:B0-----:R-:W-:Y:S02]  /*81b20*/  LEA R24, P1, R4.reuse, R0.reuse, 0x1 ;  /* 0x0000000004187211 */ /* 0x0c1fe400078208ff */
[----:B------:R-:W-:Y:S02]  /*81b30*/  LEA R20, P6, R3, R0, 0x1 ;  /* 0x0000000003147211 */ /* 0x000fe400078c08ff */
[----:B------:R-:W-:Y:S01]  /*81b40*/  LEA.HI.X.SX32 R25, R4, R2, 0x1, P1 ;  /* 0x0000000204197211 */ /* 0x000fe200008f0eff */
[C---:B------:R-:W-:Y:S01]  /*81b50*/  IMAD R4, R12.reuse, c[0x0][0x198], RZ ;  /* 0x000066000c047a24 */ /* 0x040fe200078e02ff */
[----:B------:R-:W-:-:S02]  /*81b60*/  ISETP.LT.AND P1, PT, R12, c[0x0][0x17c], !P0 ;  /* 0x00005f000c007a0c */ /* 0x000fc40004721270 */
[C---:B------:R-:W-:Y:S01]  /*81b70*/  LEA R22, P5, R8.reuse, R0, 0x1 ;  /* 0x0000000008167211 */ /* 0x040fe200078a08ff */
[----:B---3--:R0:W-:Y:S01]  /*81b80*/  @P2 STG.E.U16 [R24.64], R13 ;  /* 0x0000000d18002986 */ /* 0x0081e2000c10150a */
[-C--:B------:R-:W-:Y:S02]  /*81b90*/  LEA.HI.X.SX32 R21, R3, R2.reuse, 0x1, P6 ;  /* 0x0000000203157211 */ /* 0x080fe400030f0eff */
[C-C-:B------:R-:W-:Y:S02]  /*81ba0*/  LOP3.LUT R3, R11.reuse, 0x56, R6.reuse, 0xfe, !PT ;  /* 0x000000560b037812 */ /* 0x140fe400078efe06 */
[----:B------:R-:W-:Y:S02]  /*81bb0*/  LEA.HI.X.SX32 R23, R8, R2, 0x1, P5 ;  /* 0x0000000208177211 */ /* 0x000fe400028f0eff */
[--C-:B------:R-:W-:Y:S02]  /*81bc0*/  LOP3.LUT R8, R11, 0x58, R6.reuse, 0xfe, !PT ;  /* 0x000000580b087812 */ /* 0x100fe400078efe06 */
[C---:B0-----:R-:W-:Y:S01]  /*81bd0*/  LEA R24, P2, R4.reuse, R0, 0x1 ;  /* 0x0000000004187211 */ /* 0x041fe200078408ff */
[----:B------:R0:W-:Y:S03]  /*81be0*/  @P3 STG.E.U16 [R22.64], R15 ;  /* 0x0000000f16003986 */ /* 0x0001e6000c10150a */
[----:B------:R-:W-:Y:S01]  /*81bf0*/  LEA.HI.X.SX32 R25, R4, R2, 0x1, P2 ;  /* 0x0000000204197211 */ /* 0x000fe200010f0eff */
[C---:B------:R-:W-:Y:S01]  /*81c00*/  IMAD R4, R3.reuse, c[0x0][0x198], RZ ;  /* 0x0000660003047a24 */ /* 0x040fe200078e02ff */
[----:B------:R-:W-:Y:S01]  /*81c10*/  ISETP.LT.AND P2, PT, R3, c[0x0][0x17c], !P0 ;  /* 0x00005f0003007a0c */ /* 0x000fe20004741270 */
[----:B------:R-:W-:Y:S01]  /*81c20*/  @P4 STG.E.U16 [R20.64], R27 ;  /* 0x0000001b14004986 */ /* 0x000fe2000c10150a */
[----:B------:R-:W-:-:S02]  /*81c30*/  LOP3.LUT R3, R11, 0x5a, R6, 0xfe, !PT ;  /* 0x0000005a0b037812 */ /* 0x000fc400078efe06 */
[C---:B------:R-:W-:Y:S01]  /*81c40*/  ISETP.LT.AND P4, PT, R8.reuse, c[0x0][0x17c], !P0 ;  /* 0x00005f0008007a0c */ /* 0x040fe20004781270 */
[----:B------:R1:W-:Y:S01]  /*81c50*/  @P1 STG.E.U16 [R24.64], R5 ;  /* 0x0000000518001986 */ /* 0x0003e2000c10150a */
[----:B------:R-:W-:Y:S01]  /*81c60*/  IMAD R8, R8, c[0x0][0x198], RZ ;  /* 0x0000660008087a24 */ /* 0x000fe200078e02ff */
[----:B------:R-:W-:Y:S02]  /*81c70*/  LOP3.LUT R12, R11, 0x5c, R6, 0xfe, !PT ;  /* 0x0000005c0b0c7812 */ /* 0x000fe400078efe06 */
[C---:B------:R-:W-:Y:S01]  /*81c80*/  ISETP.LT.AND P3, PT, R3.reuse, c[0x0][0x17c], !P0 ;  /* 0x00005f0003007a0c */ /* 0x040fe20004761270 */
[----:B------:R-:W-:Y:S01]  /*81c90*/  IMAD R3, R3, c[0x0][0x198], RZ ;  /* 0x0000660003037a24 */ /* 0x000fe200078e02ff */
[-C--:B0-----:R-:W-:Y:S02]  /*81ca0*/  LEA R22, P5, R8, R0.reuse, 0x1 ;  /* 0x0000000008167211 */ /* 0x081fe400078a08ff */
[----:B-1----:R-:W-:-:S04]  /*81cb0*/  LEA R24, P1, R4, R0, 0x1 ;  /* 0x0000000004187211 */ /* 0x002fc800078208ff */
[----:B------:R-:W-:Y:S01]  /*81cc0*/  LEA.HI.X.SX32 R25, R4, R2, 0x1, P1 ;  /* 0x0000000204197211 */ /* 0x000fe200008f0eff */
[C---:B------:R-:W-:Y:S01]  /*81cd0*/  IMAD R4, R12.reuse, c[0x0][0x198], RZ ;  /* 0x000066000c047a24 */ /* 0x040fe200078e02ff */
[----:B------:R-:W-:Y:S02]  /*81ce0*/  ISETP.LT.AND P1, PT, R12, c[0x0][0x17c], !P0 ;  /* 0x00005f000c007a0c */ /* 0x000fe40004721270 */
[C---:B------:R-:W-:Y:S01]  /*81cf0*/  LEA R20, P6, R3.reuse, R0, 0x1 ;  /* 0x0000000003147211 */ /* 0x040fe200078c08ff */
[----:B------:R0:W-:Y:S01]  /*81d00*/  @P2 STG.E.U16 [R24.64], R17 ;  /* 0x0000001118002986 */ /* 0x0001e2000c10150a */
[-C--:B------:R-:W-:Y:S02]  /*81d10*/  LEA.HI.X.SX32 R23, R8, R2.reuse, 0x1, P5 ;  /* 0x0000000208177211 */ /* 0x080fe400028f0eff */
[----:B------:R-:W-:Y:S01]  /*81d20*/  LEA.HI.X.SX32 R21, R3, R2, 0x1, P6 ;  /* 0x0000000203157211 */ /* 0x000fe200030f0eff */
[----:B------:R-:W2:Y:S01]  /*81d30*/  LDL.LU R12, [R1+0x54] ;  /* 0x00005400010c7983 */ /* 0x000ea20000300800 */
[----:B0-----:R-:W-:-:S03]  /*81d40*/  LEA R24, P5, R4, R0, 0x1 ;  /* 0x0000000004187211 */ /* 0x001fc600078a08ff */
[----:B------:R-:W-:Y:S01]  /*81d50*/  @P4 STG.E.U16 [R22.64], R29 ;  /* 0x0000001d16004986 */ /* 0x000fe2000c10150a */
[----:B------:R-:W-:-:S03]  /*81d60*/  LEA.HI.X.SX32 R25, R4, R2, 0x1, P5 ;  /* 0x0000000204197211 */ /* 0x000fc600028f0eff */
[----:B------:R-:W-:Y:S04]  /*81d70*/  @P3 STG.E.U16 [R20.64], R28 ;  /* 0x0000001c14003986 */ /* 0x000fe8000c10150a */
[----:B-----5:R0:W-:Y:S04]  /*81d80*/  @P1 STG.E.U16 [R24.64], R7 ;  /* 0x0000000718001986 */ /* 0x0201e8000c10150a */
[----:B0-----:R-:W3:Y:S01]  /*81d90*/  LDL.LU R25, [R1+0x64] ;  /* 0x0000640001197983 */ /* 0x001ee20000300800 */
[----:B------:R-:W-:-:S04]  /*81da0*/  LOP3.LUT R8, R11, 0x5e, R6, 0xfe, !PT ;  /* 0x0000005e0b087812 */ /* 0x000fc800078efe06 */
[C---:B------:R-:W-:Y:S01]  /*81db0*/  ISETP.LT.AND P2, PT, R8.reuse, c[0x0][0x17c], !P0 ;  /* 0x00005f0008007a0c */ /* 0x040fe20004741270 */
[----:B------:R-:W-:Y:S01]  /*81dc0*/  IMAD R8, R8, c[0x0][0x198], RZ ;  /* 0x0000660008087a24 */ /* 0x000fe200078e02ff */
[C-C-:B------:R-:W-:Y:S02]  /*81dd0*/  LOP3.LUT R4, R11.reuse, 0x60, R6.reuse, 0xfe, !PT ;  /* 0x000000600b047812 */ /* 0x140fe400078efe06 */
[----:B------:R-:W-:Y:S02]  /*81de0*/  LOP3.LUT R3, R11, 0x62, R6, 0xfe, !PT ;  /* 0x000000620b037812 */ /* 0x000fe400078efe06 */
[----:B------:R-:W-:Y:S02]  /*81df0*/  LEA R20, P3, R8, R0, 0x1 ;  /* 0x0000000008147211 */ /* 0x000fe400078608ff */
[C---:B------:R-:W-:Y:S01]  /*81e00*/  ISETP.LT.AND P4, PT, R4.reuse, c[0x0][0x17c], !P0 ;  /* 0x00005f0004007a0c */ /* 0x040fe20004781270 */
[----:B------:R-:W-:Y:S01]  /*81e10*/  IMAD R4, R4, c[0x0][0x198], RZ ;  /* 0x0000660004047a24 */ /* 0x000fe200078e02ff */
[----:B------:R-:W-:-:S02]  /*81e20*/  LEA.HI.X.SX32 R21, R8, R2, 0x1, P3 ;  /* 0x0000000208157211 */ /* 0x000fc400018f0eff */
[C---:B------:R-:W-:Y:S01]  /*81e30*/  ISETP.LT.AND P1, PT, R3.reuse, c[0x0][0x17c], !P0 ;  /* 0x00005f0003007a0c */ /* 0x040fe20004721270 */
[----:B------:R-:W-:Y:S02]  /*81e40*/  IMAD R3, R3, c[0x0][0x198], RZ ;  /* 0x0000660003037a24 */ /* 0x000fe400078e02ff */
[----:B------:R0:W-:Y:S01]  /*81e50*/  @P2 STG.E.U16 [R20.64], R10 ;  /* 0x0000000a14002986 */ /* 0x0001e2000c10150a */
[C---:B------:R-:W-:Y:S02]  /*81e60*/  LEA R22, P2, R4.reuse, R0, 0x1 ;  /* 0x0000000004167211 */ /* 0x040fe400078408ff */
[----:B------:R-:W-:Y:S02]  /*81e70*/  LOP3.LUT R8, R11, 0x64, R6, 0xfe, !PT ;  /* 0x000000640b087812 */ /* 0x000fe400078efe06 */
[----:B------:R-:W-:Y:S02]  /*81e80*/  LEA.HI.X.SX32 R23, R4, R2, 0x1, P2 ;  /* 0x0000000204177211 */ /* 0x000fe400010f0eff */
[----:B0-----:R-:W-:Y:S01]  /*81e90*/  LEA R20, P3, R3, R0, 0x1 ;  /* 0x0000000003147211 */ /* 0x001fe200078608ff */
[----:B------:R-:W-:-:S03]  /*81ea0*/  IMAD R4, R8, c[0x0][0x198], RZ ;  /* 0x0000660008047a24 */ /* 0x000fc600078e02ff */
[----:B------:R-:W-:Y:S02]  /*81eb0*/  LEA.HI.X.SX32 R21, R3, R2, 0x1, P3 ;  /* 0x0000000203157211 */ /* 0x000fe400018f0eff */
[----:B------:R-:W-:Y:S02]  /*81ec0*/  ISETP.LT.AND P2, PT, R8, c[0x0][0x17c], !P0 ;  /* 0x00005f0008007a0c */ /* 0x000fe40004741270 */
[----:B------:R-:W-:Y:S02]  /*81ed0*/  LOP3.LUT R8, R11, 0x68, R6, 0xfe, !PT ;  /* 0x000000680b087812 */ /* 0x000fe400078efe06 */
[----:B------:R-:W-:Y:S02]  /*81ee0*/  PRMT R13, R13, 0x7632, R13 ;  /* 0x000076320d0d7816 */ /* 0x000fe4000000000d */
[----:B------:R-:W-:Y:S02]  /*81ef0*/  PRMT R16, R27, 0x7632, R16 ;  /* 0x000076321b107816 */ /* 0x000fe40000000010 */
[----:B------:R-:W-:-:S02]  /*81f00*/  PRMT R17, R17, 0x7632, R17 ;  /* 0x0000763211117816 */ /* 0x000fc40000000011 */
[----:B--2---:R-:W-:Y:S02]  /*81f10*/  PRMT R3, R12, 0x7632, R3 ;  /* 0x000076320c037816 */ /* 0x004fe40000000003 */
[----:B------:R-:W-:Y:S02]  /*81f20*/  LOP3.LUT R12, R11, 0x6a, R6, 0xfe, !PT ;  /* 0x0000006a0b0c7812 */ /* 0x000fe400078efe06 */
[----:B---3--:R-:W-:-:S05]  /*81f30*/  PRMT R5, R25, 0x7632, R5 ;  /* 0x0000763219057816 */ /* 0x008fca0000000005 */
[----:B------:R0:W-:Y:S04]  /*81f40*/  @P4 STG.E.U16 [R22.64], R5 ;  /* 0x0000000516004986 */ /* 0x0001e8000c10150a */
[----:B------:R1:W-:Y:S01]  /*81f50*/  @P1 STG.E.U16 [R20.64], R3 ;  /* 0x0000000314001986 */ /* 0x0003e2000c10150a */
[----:B------:R-:W-:Y:S02]  /*81f60*/  ISETP.LT.AND P1, PT, R8, c[0x0][0x17c], !P0 ;  /* 0x00005f0008007a0c */ /* 0x000fe40004721270 */
[----:B0-----:R-:W-:Y:S02]  /*81f70*/  LEA R22, P3, R4, R0, 0x1 ;  /* 0x0000000004167211 */ /* 0x001fe400078608ff */
[----:B-1----:R-:W-:Y:S02]  /*81f80*/  LOP3.LUT R3, R11, 0x66, R6, 0xfe, !PT ;  /* 0x000000660b037812 */ /* 0x002fe400078efe06 */
[----:B------:R-:W-:-:S02]  /*81f90*/  PRMT R5, R18, 0x7632, R5 ;  /* 0x0000763212057816 */ /* 0x000fc40000000005 */
[----:B------:R-:W-:Y:S02]  /*81fa0*/  LEA.HI.X.SX32 R23, R4, R2, 0x1, P3 ;  /* 0x0000000204177211 */ /* 0x000fe400018f0eff */
[C---:B------:R-:W-:Y:S01]  /*81fb0*/  ISETP.LT.AND P4, PT, R3.reuse, c[0x0][0x17c], !P0 ;  /* 0x00005f0003007a0c */ /* 0x040fe20004781270 */
[----:B------:R-:W-:Y:S01]  /*81fc0*/  IMAD R3, R3, c[0x0][0x198], RZ ;  /* 0x0000660003037a24 */ /* 0x000fe200078e02ff */
[----:B------:R-:W2:Y:S01]  /*81fd0*/  LDL.LU R18, [R1+0x1d40] ;  /* 0x001d400001127983 */ /* 0x000ea20000300800 */
[----:B------:R-:W-:-:S03]  /*81fe0*/  IMAD R4, R8, c[0x0][0x198], RZ ;  /* 0x0000660008047a24 */ /* 0x000fc600078e02ff */
[----:B------:R0:W-:Y:S01]  /*81ff0*/  @P2 STG.E.U16 [R22.64], R5 ;  /* 0x0000000516002986 */ /* 0x0001e2000c10150a */
[-C--:B------:R-:W-:Y:S02]  /*82000*/  LEA R8, P2, R3, R0.reuse, 0x1 ;  /* 0x0000000003087211 */ /* 0x080fe400078408ff */
[----:B------:R-:W-:-:S04]  /*82010*/  LEA R20, P3, R4, R0, 0x1 ;  /* 0x0000000004147211 */ /* 0x000fc800078608ff */
[-C--:B------:R-:W-:Y:S02]  /*82020*/  LEA.HI.X.SX32 R21, R4, R2.reuse, 0x1, P3 ;  /* 0x0000000204157211 */ /* 0x080fe400018f0eff */
[----:B0-----:R-:W-:Y:S02]  /*82030*/  PRMT R5, R9, 0x7632, R5 ;  /* 0x0000763209057816 */ /* 0x001fe40000000005 */
[----:B------:R-:W-:Y:S02]  /*82040*/  LEA.HI.X.SX32 R9, R3, R2, 0x1, P2 ;  /* 0x0000000203097211 */ /* 0x000fe400010f0eff */
[C---:B------:R-:W-:Y:S01]  /*82050*/  ISETP.LT.AND P2, PT, R12.reuse, c[0x0][0x17c], !P0 ;  /* 0x00005f000c007a0c */ /* 0x040fe20004741270 */
[----:B------:R-:W-:Y:S01]  /*82060*/  IMAD R12, R12, c[0x0][0x198], RZ ;  /* 0x000066000c0c7a24 */ /* 0x000fe200078e02ff */
[----:B------:R-:W-:Y:S01]  /*82070*/  PRMT R3, R14, 0x7632, R3 ;  /* 0x000076320e037816 */ /* 0x000fe20000000003 */
[----:B------:R0:W-:Y:S04]  /*82080*/  @P4 STG.E.U16 [R8.64], R5 ;  /* 0x0000000508004986 */ /* 0x0001e8000c10150a */
[----:B------:R1:W-:Y:S01]  /*82090*/  @P1 STG.E.U16 [R20.64], R3 ;  /* 0x0000000314001986 */ /* 0x0003e2000c10150a */
[----:B------:R-:W-:-:S03]  /*820a0*/  LOP3.LUT R4, R11, 0x6e, R6, 0xfe, !PT ;  /* 0x0000006e0b047812 */ /* 0x000fc600078efe06 */
[----:B------:R-:W3:Y:S01]  /*820b0*/  LDL.LU R14, [R1+0x1d3c] ;  /* 0x001d3c00010e7983 */ /* 0x000ee20000300800 */
[----:B0-----:R-:W-:-:S03]  /*820c0*/  LEA R8, P3, R12, R0, 0x1 ;  /* 0x000000000c087211 */ /* 0x001fc600078608ff */
[----:B------:R-:W4:Y:S01]  /*820d0*/  LDL.LU R27, [R1+0x1d38] ;  /* 0x001d3800011b7983 */ /* 0x000f220000300800 */
[--C-:B-1----:R-:W-:Y:S02]  /*820e0*/  LOP3.LUT R3, R11, 0x6c, R6.reuse, 0xfe, !PT ;  /* 0x0000006c0b037812 */ /* 0x102fe400078efe06 */
[----:B------:R-:W-:Y:S02]  /*820f0*/  PRMT R5, R26, 0x7632, R5 ;  /* 0x000076321a057816 */ /* 0x000fe40000000005 */
[----:B------:R-:W-:Y:S02]  /*82100*/  LEA.HI.X.SX32 R9, R12, R2, 0x1, P3 ;  /* 0x000000020c097211 */ /* 0x000fe400018f0eff */
[C---:B------:R-:W-:Y:S01]  /*82110*/  ISETP.LT.AND P4, PT, R3.reuse, c[0x0][0x17c], !P0 ;  /* 0x00005f0003007a0c */ /* 0x040fe20004781270 */
[----:B------:R-:W-:Y:S01]  /*82120*/  IMAD R3, R3, c[0x0][0x198], RZ ;  /* 0x0000660003037a24 */ /* 0x000fe200078e02ff */
[C---:B------:R-:W-:Y:S01]  /*82130*/  ISETP.LT.AND P1, PT, R4.reuse, c[0x0][0x17c], !P0 ;  /* 0x00005f0004007a0c */ /* 0x040fe20004721270 */
[----:B------:R0:W-:Y:S01]  /*82140*/  @P2 STG.E.U16 [R8.64], R5 ;  /* 0x0000000508002986 */ /* 0x0001e2000c10150a */
[----:B------:R-:W-:Y:S01]  /*82150*/  IMAD R4, R4, c[0x0][0x198], RZ ;  /* 0x0000660004047a24 */ /* 0x000fe200078e02ff */
[----:B------:R-:W-:-:S04]  /*82160*/  LOP3.LUT R12, R11, 0x70, R6, 0xfe, !PT ;  /* 0x000000700b0c7812 */ /* 0x000fc800078efe06 */
[-C--:B------:R-:W-:Y:S02]  /*82170*/  LEA R20, P3, R4, R0.reuse, 0x1 ;  /* 0x0000000004147211 */ /* 0x080fe400078608ff */
[----:B0-----:R-:W-:Y:S02]  /*82180*/  LEA R8, P2, R3, R0, 0x1 ;  /* 0x0000000003087211 */ /* 0x001fe400078408ff */
[----:B------:R-:W-:Y:S02]  /*82190*/  PRMT R5, R19, 0x7632, R5 ;  /* 0x0000763213057816 */ /* 0x000fe40000000005 */
[-C--:B------:R-:W-:Y:S02]  /*821a0*/  LEA.HI.X.SX32 R9, R3, R2.reuse, 0x1, P2 ;  /* 0x0000000203097211 */ /* 0x080fe400010f0eff */
[C---:B------:R-:W-:Y:S01]  /*821b0*/  ISETP.LT.AND P2, PT, R12.reuse, c[0x0][0x17c], !P0 ;  /* 0x00005f000c007a0c */ /* 0x040fe20004741270 */
[----:B------:R-:W-:Y:S01]  /*821c0*/  IMAD R12, R12, c[0x0][0x198], RZ ;  /* 0x000066000c0c7a24 */ /* 0x000fe200078e02ff */
[----:B------:R-:W-:Y:S01]  /*821d0*/  LEA.HI.X.SX32 R21, R4, R2, 0x1, P3 ;  /* 0x0000000204157211 */ /* 0x000fe200018f0eff */
[----:B------:R0:W-:Y:S01]  /*821e0*/  @P4 STG.E.U16 [R8.64], R5 ;  /* 0x0000000508004986 */ /* 0x0001e2000c10150a */
[----:B------:R-:W-:-:S02]  /*821f0*/  LOP3.LUT R3, R11, 0x72, R6, 0xfe, !PT ;  /* 0x000000720b037812 */ /* 0x000fc400078efe06 */
[----:B------:R-:W-:Y:S02]  /*82200*/  LOP3.LUT R4, R11, 0x74, R6, 0xfe, !PT ;  /* 0x000000740b047812 */ /* 0x000fe400078efe06 */
[C---:B0-----:R-:W-:Y:S02]  /*82210*/  LEA R8, P3, R12.reuse, R0, 0x1 ;  /* 0x000000000c087211 */ /* 0x041fe400078608ff */
[----:B------:R-:W-:Y:S02]  /*82220*/  PRMT R5, R15, 0x7632, R5 ;  /* 0x000076320f057816 */ /* 0x000fe40000000005 */
[----:B------:R-:W-:Y:S02]  /*82230*/  LEA.HI.X.SX32 R9, R12, R2, 0x1, P3 ;  /* 0x000000020c097211 */ /* 0x000fe400018f0eff */
[C---:B------:R-:W-:Y:S01]  /*82240*/  ISETP.LT.AND P3, PT, R3.reuse, c[0x0][0x17c], !P0 ;  /* 0x00005f0003007a0c */ /* 0x040fe20004761270 */
[----:B------:R-:W-:Y:S01]  /*82250*/  IMAD R3, R3, c[0x0][0x198], RZ ;  /* 0x0000660003037a24 */ /* 0x000fe200078e02ff */
[----:B------:R0:W-:Y:S01]  /*82260*/  @P1 STG.E.U16 [R20.64], R13 ;  /* 0x0000000d14001986 */ /* 0x0001e2000c10150a */
[C---:B------:R-:W-:Y:S01]  /*82270*/  IMAD R12, R4.reuse, c[0x0][0x198], RZ ;  /* 0x00006600040c7a24 */ /* 0x040fe200078e02ff */
[----:B------:R-:W-:-:S02]  /*82280*/  ISETP.LT.AND P4, PT, R4, c[0x0][0x17c], !P0 ;  /* 0x00005f0004007a0c */ /* 0x000fc40004781270 */
[----:B------:R1:W-:Y:S02]  /*82290*/  @P2 STG.E.U16 [R8.64], R5 ;  /* 0x0000000508002986 */ /* 0x0003e4000c10150a */
[-C--:B------:R-:W-:Y:S02]  /*822a0*/  LEA R4, P2, R12, R0.reuse, 0x1 ;  /* 0x000000000c047211 */ /* 0x080fe400078408ff */
[----:B0-----:R-:W-:Y:S02]  /*822b0*/  LOP3.LUT R13, R11, 0x76, R6, 0xfe, !PT ;  /* 0x000000760b0d7812 */ /* 0x001fe400078efe06 */
[----:B-1----:R-:W-:-:S04]  /*822c0*/  LEA R8, P1, R3, R0, 0x1 ;  /* 0x0000000003087211 */ /* 0x002fc800078208ff */
[-C--:B------:R-:W-:Y:S02]  /*822d0*/  LEA.HI.X.SX32 R9, R3, R2.reuse, 0x1, P1 ;  /* 0x0000000203097211 */ /* 0x080fe400008f0eff */
[----:B------:R-:W-:Y:S02]  /*822e0*/  PRMT R3, R5, 0x7632, R3 ;  /* 0x0000763205037816 */ /* 0x000fe40000000003 */
[----:B------:R-:W-:Y:S01]  /*822f0*/  LEA.HI.X.SX32 R5, R12, R2, 0x1, P2 ;  /* 0x000000020c057211 */ /* 0x000fe200010f0eff */
[----:B------:R0:W-:Y:S01]  /*82300*/  @P3 STG.E.U16 [R8.64], R16 ;  /* 0x0000001008003986 */ /* 0x0001e2000c10150a */
[C---:B------:R-:W-:Y:S01]  /*82310*/  ISETP.LT.AND P5, PT, R13.reuse, c[0x0][0x17c], !P0 ;  /* 0x00005f000d007a0c */ /* 0x040fe200047a1270 */
[----:B------:R-:W-:Y:S02]  /*82320*/  IMAD R13, R13, c[0x0][0x198], RZ ;  /* 0x000066000d0d7a24 */ /* 0x000fe400078e02ff */
[----:B------:R1:W-:Y:S01]  /*82330*/  @P4 STG.E.U16 [R4.64], R3 ;  /* 0x0000000304004986 */ /* 0x0003e2000c10150a */
[----:B0-----:R-:W-:-:S02]  /*82340*/  LOP3.LUT R9, R11, 0x78, R6, 0xfe, !PT ;  /* 0x000000780b097812 */ /* 0x001fc400078efe06 */
[----:B-1----:R-:W-:Y:S02]  /*82350*/  LEA R4, P1, R13, R0, 0x1 ;  /* 0x000000000d047211 */ /* 0x002fe400078208ff */
[C---:B------:R-:W-:Y:S01]  /*82360*/  ISETP.LT.AND P2, PT, R9.reuse, c[0x0][0x17c], !P0 ;  /* 0x00005f0009007a0c */ /* 0x040fe20004741270 */
[----:B------:R-:W-:Y:S01]  /*82370*/  IMAD R9, R9, c[0x0][0x198], RZ ;  /* 0x0000660009097a24 */ /* 0x000fe200078e02ff */
[----:B------:R-:W-:Y:S02]  /*82380*/  LEA.HI.X.SX32 R5, R13, R2, 0x1, P1 ;  /* 0x000000020d057211 */ /* 0x000fe400008f0eff */
[--C-:B------:R-:W-:Y:S02]  /*82390*/  LOP3.LUT R3, R11, 0x7a, R6.reuse, 0xfe, !PT ;  /* 0x0000007a0b037812 */ /* 0x100fe400078efe06 */
[----:B------:R-:W-:Y:S01]  /*823a0*/  LEA R8, P3, R9, R0, 0x1 ;  /* 0x0000000009087211 */ /* 0x000fe200078608ff */
[----:B------:R0:W-:Y:S01]  /*823b0*/  @P5 STG.E.U16 [R4.64], R17 ;  /* 0x0000001104005986 */ /* 0x0001e2000c10150a */
[----:B------:R-:W-:-:S02]  /*823c0*/  LOP3.LUT R12, R11, 0x7c, R6, 0xfe, !PT ;  /* 0x0000007c0b0c7812 */ /* 0x000fc400078efe06 */
[C---:B------:R-:W-:Y:S01]  /*823d0*/  ISETP.LT.AND P1, PT, R3.reuse, c[0x0][0x17c], !P0 ;  /* 0x00005f0003007a0c */ /* 0x040fe20004721270 */
[----:B------:R-:W-:Y:S01]  /*823e0*/  IMAD R3, R3, c[0x0][0x198], RZ ;  /* 0x0000660003037a24 */ /* 0x000fe200078e02ff */
[----:B------:R-:W-:Y:S02]  /*823f0*/  LEA.HI.X.SX32 R9, R9, R2, 0x1, P3 ;  /* 0x0000000209097211 */ /* 0x000fe400018f0eff */
[C---:B------:R-:W-:Y:S02]  /*82400*/  ISETP.LT.AND P5, PT, R12.reuse, c[0x0][0x17c], !P0 ;  /* 0x00005f000c007a0c */ /* 0x040fe400047a1270 */
[----:B0-----:R-:W-:Y:S01]  /*82410*/  PRMT R17, R29, 0x7632, R17 ;  /* 0x000076321d117816 */ /* 0x001fe20000000011 */
[----:B------:R-:W-:Y:S01]  /*82420*/  IMAD R5, R12, c[0x0][0x198], RZ ;  /* 0x000066000c057a24 */ /* 0x000fe200078e02ff */
[----:B------:R-:W-:-:S03]  /*82430*/  LEA R12, P4, R3, R0, 0x1 ;  /* 0x00000000030c7211 */ /* 0x000fc600078808ff */
[----:B------:R0:W-:Y:S01]  /*82440*/  @P2 STG.E.U16 [R8.64], R17 ;  /* 0x0000001108002986 */ /* 0x0001e2000c10150a */
[----:B------:R-:W-:Y:S02]  /*82450*/  LEA.HI.X.SX32 R13, R3, R2, 0x1, P4 ;  /* 0x00000002030d7211 */ /* 0x000fe400020f0eff */
[----:B------:R-:W-:Y:S01]  /*82460*/  PRMT R3, R7, 0x7632, R3 ;  /* 0x0000763207037816 */ /* 0x000fe20000000003 */
[----:B0-----:R-:W-:-:S05]  /*82470*/  IMAD.MOV.U32 R17, RZ, RZ, R11 ;  /* 0x000000ffff117224 */ /* 0x001fca00078e000b */
[C-C-:B------:R-:W-:Y:S02]  /*82480*/  LOP3.LUT R15, R17.reuse, 0x9e, R6.reuse, 0xfe, !PT ;  /* 0x0000009e110f7812 */ /* 0x140fe400078efe06 */
[C-C-:B------:R-:W-:Y:S02]  /*82490*/  LOP3.LUT R7, R17.reuse, 0xa0, R6.reuse, 0xfe, !PT ;  /* 0x000000a011077812 */ /* 0x140fe400078efe06 */
[C-C-:B------:R-:W-:Y:S01]  /*824a0*/  LOP3.LUT R11, R17.reuse, 0xa2, R6.reuse, 0xfe, !PT ;  /* 0x000000a2110b7812 */ /* 0x140fe200078efe06 */
[----:B------:R0:W-:Y:S04]  /*824b0*/  STL [R1], R15 ;  /* 0x0000000f01007387 */ /* 0x0001e80000100800 */
[----:B------:R1:W-:Y:S04]  /*824c0*/  STL [R1+0x4], R7 ;  /* 0x0000040701007387 */ /* 0x0003e80000100800 */
[----:B------:R5:W-:Y:S01]  /*824d0*/  STL [R1+0x10], R11 ;  /* 0x0000100b01007387 */ /* 0x000be20000100800 */
[----:B0-----:R-:W-:-:S02]  /*824e0*/  LOP3.LUT R15, R17, 0xa4, R6, 0xfe, !PT ;  /* 0x000000a4110f7812 */ /* 0x001fc400078efe06 */
[----:B-1----:R-:W-:-:S03]  /*824f0*/  LOP3.LUT R7, R17, 0xa6, R6, 0xfe, !PT ;  /* 0x000000a611077812 */ /* 0x002fc600078efe06 */
[----:B------:R0:W-:Y:S01]  /*82500*/  STL [R1+0x14], R15 ;  /* 0x0000140f01007387 */ /* 0x0001e20000100800 */
[----:B-----5:R-:W-:-:S03]  /*82510*/  LOP3.LUT R11, R17, 0xa8, R6, 0xfe, !PT ;  /* 0x000000a8110b7812 */ /* 0x020fc600078efe06 */
[----:B------:R1:W-:Y:S04]  /*82520*/  STL [R1+0x18], R7 ;  /* 0x0000180701007387 */ /* 0x0003e80000100800 */
[----:B------:R5:W-:Y:S01]  /*82530*/  STL [R1+0x1c], R11 ;  /* 0x00001c0b01007387 */ /* 0x000be20000100800 */
[C-C-:B0-----:R-:W-:Y:S02]  /*82540*/  LOP3.LUT R15, R17.reuse, 0xaa, R6.reuse, 0xfe, !PT ;  /* 0x000000aa110f7812 */ /* 0x141fe400078efe06 */
        /* <DEDUP_REMOVED lines=9> */
[----:B------:R1:W-:Y:S01]  /*825e0*/  STL [R1+0x40], R7 ;  /* 0x0000400701007387 */ /* 0x0003e20000100800 */
[----:B------:R-:W-:-:S03]  /*825f0*/  PRMT R16, R28, 0x7632, R16 ;  /* 0x000076321c107816 */ /* 0x000fc60000000010 */
[----:B------:R5:W-:Y:S01]  /*82600*/  STL [R1+0x44], R11 ;  /* 0x0000440b01007387 */ /* 0x000be20000100800 */
[----:B0-----:R-:W-:-:S03]  /*82610*/  LOP3.LUT R15, R17, 0xb6, R6, 0xfe, !PT ;  /* 0x000000b6110f7812 */ /* 0x001fc600078efe06 */
[----:B------:R-:W0:Y:S01]  /*82620*/  S2R R28, SR_TID.X ;  /* 0x00000000001c7919 */ /* 0x000e220000002100 */
[C-C-:B-1----:R-:W-:Y:S02]  /*82630*/  LOP3.LUT R7, R17.reuse, 0xb8, R6.reuse, 0xfe, !PT ;  /* 0x000000b811077812 */ /* 0x142fe400078efe06 */
[C-C-:B-----5:R-:W-:Y:S01]  /*82640*/  LOP3.LUT R11, R17.reuse, 0xba, R6.reuse, 0xfe, !PT ;  /* 0x000000ba110b7812 */ /* 0x160fe200078efe06 */
[----:B------:R1:W-:Y:S04]  /*82650*/  STL [R1+0x50], R15 ;  /* 0x0000500f01007387 */ /* 0x0003e80000100800 */
[----:B------:R5:W-:Y:S04]  /*82660*/  STL [R1+0x54], R7 ;  /* 0x0000540701007387 */ /* 0x000be80000100800 */
[----:B------:R0:W-:Y:S01]  /*82670*/  STL [R1+0x60], R11 ;  /* 0x0000600b01007387 */ /* 0x0001e20000100800 */
[----:B-1----:R-:W-:-:S02]  /*82680*/  LOP3.LUT R15, R17, 0xbc, R6, 0xfe, !PT ;  /* 0x000000bc110f7812 */ /* 0x002fc400078efe06 */
[----:B-----5:R-:W-:-:S03]  /*82690*/  LOP3.LUT R7, R17, 0xbe, R6, 0xfe, !PT ;  /* 0x000000be11077812 */ /* 0x020fc600078efe06 */
[----:B------:R1:W-:Y:S01]  /*826a0*/  STL [R1+0x64], R15 ;  /* 0x0000640f01007387 */ /* 0x0003e20000100800 */
[----:B0-----:R-:W-:-:S03]  /*826b0*/  LOP3.LUT R11, R17, 0xc0, R6, 0xfe, !PT ;  /* 0x000000c0110b7812 */ /* 0x001fc600078efe06 */
[----:B------:R0:W-:Y:S04]  /*826c0*/  STL [R1+0x70], R7 ;  /* 0x0000700701007387 */ /* 0x0001e80000100800 */
[----:B------:R5:W-:Y:S01]  /*826d0*/  STL [R1+0x74], R11 ;  /* 0x0000740b01007387 */ /* 0x000be20000100800 */
[C-C-:B-1----:R-:W-:Y:S02]  /*826e0*/  LOP3.LUT R15, R17.reuse, 0xc2, R6.reuse, 0xfe, !PT ;  /* 0x000000c2110f7812 */ /* 0x142fe400078efe06 */
[----:B0-----:R-:W-:-:S03]  /*826f0*/  LOP3.LUT R7, R17, 0xc4, R6, 0xfe, !PT ;  /* 0x000000c411077812 */ /* 0x001fc600078efe06 */
[----:B------:R-:W-:Y:S01]  /*82700*/  STL [R1+0x80], R15 ;  /* 0x0000800f01007387 */ /* 0x000fe20000100800 */
[----:B-----5:R-:W-:-:S03]  /*82710*/  LOP3.LUT R11, R17, 0xc6, R6, 0xfe, !PT ;  /* 0x000000c6110b7812 */ /* 0x020fc600078efe06 */
[----:B------:R-:W-:Y:S04]  /*82720*/  STL [R1+0x84], R7 ;  /* 0x0000840701007387 */ /* 0x000fe80000100800 */
[----:B------:R0:W-:Y:S01]  /*82730*/  STL [R1+0x90], R11 ;  /* 0x0000900b01007387 */ /* 0x0001e20000100800 */
[----:B------:R-:W-:Y:S02]  /*82740*/  LEA R4, P3, R5, R0, 0x1 ;  /* 0x0000000005047211 */ /* 0x000fe400078608ff */
[----:B0-----:R-:W-:Y:S02]  /*82750*/  LOP3.LUT R11, R17, 0xca, R6, 0xfe, !PT ;  /* 0x000000ca110b7812 */ /* 0x001fe400078efe06 */
[----:B------:R-:W-:-:S03]  /*82760*/  LEA.HI.X.SX32 R5, R5, R2, 0x1, P3 ;  /* 0x0000000205057211 */ /* 0x000fc600018f0eff */
[----:B------:R0:W-:Y:S01]  /*82770*/  STL [R1+0x1d20], R11 ;  /* 0x001d200b01007387 */ /* 0x0001e20000100800 */
[----:B------:R-:W-:-:S03]  /*82780*/  LOP3.LUT R25, R17, 0x7e, R6, 0xfe, !PT ;  /* 0x0000007e11197812 */ /* 0x000fc600078efe06 */
[----:B------:R1:W-:Y:S01]  /*82790*/  @P1 STG.E.U16 [R12.64], R16 ;  /* 0x000000100c001986 */ /* 0x0003e2000c10150a */
[----:B0-----:R-:W-:-:S03]  /*827a0*/  SHF.R.U32.HI R11, RZ, 0x6, R28 ;  /* 0x00000006ff0b7819 */ /* 0x001fc6000001161c */
[----:B------:R0:W-:Y:S01]  /*827b0*/  @P5 STG.E.U16 [R4.64], R3 ;  /* 0x0000000304005986 */ /* 0x0001e2000c10150a */
[----:B------:R-:W-:Y:S02]  /*827c0*/  SGXT.U32 R11, R11, 0x1 ;  /* 0x000000010b0b781a */ /* 0x000fe40000000000 */
[C-C-:B------:R-:W-:Y:S02]  /*827d0*/  LOP3.LUT R26, R17.reuse, 0x80, R6.reuse, 0xfe, !PT ;  /* 0x00000080111a7812 */ /* 0x140fe400078efe06 */
[C-C-:B-1----:R-:W-:Y:S02]  /*827e0*/  LOP3.LUT R16, R17.reuse, 0x82, R6.reuse, 0xfe, !PT ;  /* 0x0000008211107812 */ /* 0x142fe400078efe06 */
[C-C-:B------:R-:W-:Y:S02]  /*827f0*/  LOP3.LUT R20, R17.reuse, 0x84, R6.reuse, 0xfe, !PT ;  /* 0x0000008411147812 */ /* 0x140fe400078efe06 */
[C-C-:B------:R-:W-:Y:S02]  /*82800*/  LOP3.LUT R21, R17.reuse, 0x86, R6.reuse, 0xfe, !PT ;  /* 0x0000008611157812 */ /* 0x140fe400078efe06 */
[----:B------:R-:W-:-:S02]  /*82810*/  LOP3.LUT R24, R17, 0x88, R6, 0xfe, !PT ;  /* 0x0000008811187812 */ /* 0x000fc400078efe06 */
[C-C-:B------:R-:W-:Y:S02]  /*82820*/  LOP3.LUT R23, R17.reuse, 0x8a, R6.reuse, 0xfe, !PT ;  /* 0x0000008a11177812 */ /* 0x140fe400078efe06 */
[C-C-:B------:R-:W-:Y:S02]  /*82830*/  LOP3.LUT R13, R17.reuse, 0x8c, R6.reuse, 0xfe, !PT ;  /* 0x0000008c110d7812 */ /* 0x140fe400078efe06 */
[C-C-:B0-----:R-:W-:Y:S02]  /*82840*/  LOP3.LUT R3, R17.reuse, 0x8e, R6.reuse, 0xfe, !PT ;  /* 0x0000008e11037812 */ /* 0x141fe400078efe06 */
[C-C-:B------:R-:W-:Y:S02]  /*82850*/  LOP3.LUT R4, R17.reuse, 0x90, R6.reuse, 0xfe, !PT ;  /* 0x0000009011047812 */ /* 0x140fe400078efe06 */
[C-C-:B------:R-:W-:Y:S02]  /*82860*/  LOP3.LUT R5, R17.reuse, 0x92, R6.reuse, 0xfe, !PT ;  /* 0x0000009211057812 */ /* 0x140fe400078efe06 */
[----:B------:R-:W-:-:S02]  /*82870*/  LOP3.LUT R8, R17, 0x94, R6, 0xfe, !PT ;  /* 0x0000009411087812 */ /* 0x000fc400078efe06 */
[C-C-:B------:R-:W-:Y:S02]  /*82880*/  LOP3.LUT R9, R17.reuse, 0x96, R6.reuse, 0xfe, !PT ;  /* 0x0000009611097812 */ /* 0x140fe400078efe06 */
[C-C-:B------:R-:W-:Y:S02]  /*82890*/  LOP3.LUT R12, R17.reuse, 0x98, R6.reuse, 0xfe, !PT ;  /* 0x00000098110c7812 */ /* 0x140fe400078efe06 */
[C-C-:B------:R-:W-:Y:S02]  /*828a0*/  LOP3.LUT R22, R17.reuse, 0x9a, R6.reuse, 0xfe, !PT ;  /* 0x0000009a11167812 */ /* 0x140fe400078efe06 */
[C-C-:B------:R-:W-:Y:S02]  /*828b0*/  LOP3.LUT R29, R17.reuse, 0x9c, R6.reuse, 0xfe, !PT ;  /* 0x0000009c111d7812 */ /* 0x140fe400078efe06 */
[C---:B------:R-:W-:Y:S02]  /*828c0*/  LOP3.LUT R7, R17.reuse, 0xc8, R6, 0xfe, !PT ;  /* 0x000000c811077812 */ /* 0x040fe400078efe06 */
[----:B------:R-:W-:-:S02]  /*828d0*/  LOP3.LUT R6, R17, 0xcc, R11, 0xfe, !PT ;  /* 0x000000cc11067812 */ /* 0x000fc400078efe0b */
[C-C-:B------:R-:W-:Y:S01]  /*828e0*/  LOP3.LUT R15, R17.reuse, 0xce, R11.reuse, 0xfe, !PT ;  /* 0x000000ce110f7812 */ /* 0x140fe200078efe0b */
[----:B------:R0:W-:Y:S04]  /*828f0*/  STL [R1+0x94], R7 ;  /* 0x0000940701007387 */ /* 0x0001e80000100800 */
[----:B------:R1:W-:Y:S04]  /*82900*/  STL [R1+0xa4], R6 ;  /* 0x0000a40601007387 */ /* 0x0003e80000100800 */
[----:B------:R5:W-:Y:S01]  /*82910*/  STL [R1+0xa8], R15 ;  /* 0x0000a80f01007387 */ /* 0x000be20000100800 */
[----:B0-----:R-:W-:-:S02]  /*82920*/  LOP3.LUT R7, R17, 0xd0, R11, 0xfe, !PT ;  /* 0x000000d011077812 */ /* 0x001fc400078efe0b */
[C-C-:B-1----:R-:W-:Y:S02]  /*82930*/  LOP3.LUT R6, R17.reuse, 0xd2, R11.reuse, 0xfe, !PT ;  /* 0x000000d211067812 */ /* 0x142fe400078efe0b */
[C-C-:B-----5:R-:W-:Y:S01]  /*82940*/  LOP3.LUT R15, R17.reuse, 0xd4, R11.reuse, 0xfe, !PT ;  /* 0x000000d4110f7812 */ /* 0x160fe200078efe0b */
[----:B------:R0:W-:Y:S04]  /*82950*/  STL [R1+0xac], R7 ;  /* 0x0000ac0701007387 */ /* 0x0001e80000100800 */
[----:B------:R1:W-:Y:S04]  /*82960*/  STL [R1+0x1d24], R15 ;  /* 0x001d240f01007387 */ /* 0x0003e80000100800 */
[----:B------:R5:W-:Y:S01]  /*82970*/  STL [R1+0xb4], R6 ;  /* 0x0000b40601007387 */ /* 0x000be20000100800 */
[----:B0-----:R-:W-:-:S02]  /*82980*/  LOP3.LUT R7, R17, 0xda, R11, 0xfe, !PT ;  /* 0x000000da11077812 */ /* 0x001fc400078efe0b */
[C-C-:B-1----:R-:W-:Y:S02]  /*82990*/  LOP3.LUT R15, R17.reuse, 0xd6, R11.reuse, 0xfe, !PT ;  /* 0x000000d6110f7812 */ /* 0x142fe400078efe0b */
[----:B-----5:R-:W-:-:S03]  /*829a0*/  LOP3.LUT R6, R17, 0xd8, R11, 0xfe, !PT ;  /* 0x000000d811067812 */ /* 0x020fc600078efe0b */
[----:B------:R-:W-:Y:S01]  /*829b0*/  STL [R1+0xbc], R15 ;  /* 0x0000bc0f01007387 */ /* 0x000fe20000100800 */
[----:B------:R-:W-:-:S03]  /*829c0*/  LOP3.LUT R19, R17, 0xdc, R11, 0xfe, !PT ;  /* 0x000000dc11137812 */ /* 0x000fc600078efe0b */
[----:B------:R0:W-:Y:S04]  /*829d0*/  STL [R1+0x1d28], R7 ;  /* 0x001d280701007387 */ /* 0x0001e80000100800 */
[----:B------:R1:W-:Y:S01]  /*829e0*/  STL [R1+0xc0], R6 ;  /* 0x0000c00601007387 */ /* 0x0003e20000100800 */
[----:B0-----:R-:W-:-:S03]  /*829f0*/  LOP3.LUT R7, R17, 0xde, R11, 0xfe, !PT ;  /* 0x000000de11077812 */ /* 0x001fc600078efe0b */
[----:B------:R-:W-:Y:S01]  /*82a00*/  STL [R1+0x1d2c], R19 ;  /* 0x001d2c1301007387 */ /* 0x000fe20000100800 */
[----:B-1----:R-:W-:-:S03]  /*82a10*/  LOP3.LUT R6, R17, 0xe0, R11, 0xfe, !PT ;  /* 0x000000e011067812 */ /* 0x002fc600078efe0b */
[----:B------:R0:W-:Y:S01]  /*82a20*/  STL [R1+0xcc], R7 ;  /* 0x0000cc0701007387 */ /* 0x0001e20000100800 */
[----:B------:R-:W-:-:S03]  /*82a30*/  LOP3.LUT R15, R17, 0xe2, R11, 0xfe, !PT ;  /* 0x000000e2110f7812 */ /* 0x000fc600078efe0b */
[----:B------:R1:W-:Y:S01]  /*82a40*/  STL [R1+0xd0], R6 ;  /* 0x0000d00601007387 */ /* 0x0003e20000100800 */
[----:B0-----:R-:W-:-:S03]  /*82a50*/  LOP3.LUT R7, R17, 0xe4, R11, 0xfe, !PT ;  /* 0x000000e411077812 */ /* 0x001fc600078efe0b */
[----:B------:R0:W-:Y:S01]  /*82a60*/  STL [R1+0xd4], R15 ;  /* 0x0000d40f01007387 */ /* 0x0001e20000100800 */
[----:B-1----:R-:W-:-:S03]  /*82a70*/  LOP3.LUT R6, R17, 0xe6, R11, 0xfe, !PT ;  /* 0x000000e611067812 */ /* 0x002fc600078efe0b */
        /* <DEDUP_REMOVED lines=13> */
[----:B------:R-:W-:-:S03]  /*82b50*/  LOP3.LUT R28, R17, 0xfa, R11, 0xfe, !PT ;  /* 0x000000fa111c7812 */ /* 0x000fc600078efe0b */
[----:B------:R5:W-:Y:S01]  /*82b60*/  STL [R1+0xf4], R6 ;  /* 0x0000f40601007387 */ /* 0x000be20000100800 */
[C-C-:B0-----:R-:W-:Y:S02]  /*82b70*/  LOP3.LUT R15, R17.reuse, 0xf4, R11.reuse, 0xfe, !PT ;  /* 0x000000f4110f7812 */ /* 0x141fe400078efe0b */
[----:B-1----:R-:W-:-:S03]  /*82b80*/  LOP3.LUT R7, R17, 0xf6, R11, 0xfe, !PT ;  /* 0x000000f611077812 */ /* 0x002fc600078efe0b */
[----:B------:R-:W-:Y:S01]  /*82b90*/  STL [R1+0xf8], R15 ;  /* 0x0000f80f01007387 */ /* 0x000fe20000100800 */
[----:B-----5:R-:W-:-:S03]  /*82ba0*/  LOP3.LUT R6, R17, 0xf8, R11, 0xfe, !PT ;  /* 0x000000f811067812 */ /* 0x020fc600078efe0b */
[----:B------:R0:W-:Y:S04]  /*82bb0*/  STL [R1+0xfc], R7 ;  /* 0x0000fc0701007387 */ /* 0x0001e80000100800 */
[----:B------:R-:W-:Y:S04]  /*82bc0*/  STL [R1+0x1d0c], R28 ;  /* 0x001d0c1c01007387 */ /* 0x000fe80000100800 */
[----:B------:R1:W-:Y:S01]  /*82bd0*/  STL [R1+0x100], R6 ;  /* 0x0001000601007387 */ /* 0x0003e20000100800 */
[C-C-:B0-----:R-:W-:Y:S02]  /*82be0*/  LOP3.LUT R7, R17.reuse, 0xfc, R11.reuse, 0xfe, !PT ;  /* 0x000000fc11077812 */ /* 0x141fe400078efe0b */
[----:B------:R-:W-:-:S02]  /*82bf0*/  LOP3.LUT R15, R17, 0x100, R11, 0xfe, !PT ;  /* 0x00000100110f7812 */ /* 0x000fc400078efe0b */
[C-C-:B-1----:R-:W-:Y:S01]  /*82c00*/  LOP3.LUT R6, R17.reuse, 0xfe, R11.reuse, 0xfe, !PT ;  /* 0x000000fe11067812 */ /* 0x142fe200078efe0b */
[----:B------:R0:W-:Y:S04]  /*82c10*/  STL [R1+0x108], R7 ;  /* 0x0001080701007387 */ /* 0x0001e80000100800 */
        /* <DEDUP_REMOVED lines=242> */
[----:B------:R-:W-:Y:S01]  /*83b40*/  STL [R1+0x318], R15 ;  /* 0x0003180f01007387 */ /* 0x000fe20000100800 */
[----:B-----5:R-:W-:-:S03]  /*83b50*/  LOP3.LUT R6, R17, 0x1f4, R11, 0xfe, !PT ;  /* 0x000001f411067812 */ /* 0x020fc600078efe0b */
[----:B------:R-:W-:Y:S04]  /*83b60*/  STL [R1+0x31c], R7 ;  /* 0x00031c0701007387 */ /* 0x000fe80000100800 */
[----:B------:R0:W-:Y:S04]  /*83b70*/  STL [R1+0x320], R6 ;  /* 0x0003200601007387 */ /* 0x0001e80000100800 */
[----:B0-----:R-:W5:Y:S01]  /*83b80*/  LDL R6, [R1+0x68] ;  /* 0x0000680001067983 */ /* 0x001f620000100800 */
[C-C-:B------:R-:W-:Y:S02]  /*83b90*/  LOP3.LUT R15, R17.reuse, 0x1f6, R11.reuse, 0xfe, !PT ;  /* 0x000001f6110f7812 */ /* 0x140fe400078efe0b */
[----:B------:R-:W-:-:S03]  /*83ba0*/  LOP3.LUT R7, R17, 0x1f8, R11, 0xfe, !PT ;  /* 0x000001f811077812 */ /* 0x000fc600078efe0b */
[----:B------:R0:W-:Y:S01]  /*83bb0*/  STL [R1+0x328], R15 ;  /* 0x0003280f01007387 */ /* 0x0001e20000100800 */
[----:B------:R-:W-:-:S03]  /*83bc0*/  LOP3.LUT R19, R17, 0x1fa, R11, 0xfe, !PT ;  /* 0x000001fa11137812 */ /* 0x000fc600078efe0b */
[----:B------:R1:W-:Y:S01]  /*83bd0*/  STL [R1+0x32c], R7 ;  /* 0x00032c0701007387 */ /* 0x0003e20000100800 */
[----:B------:R-:W-:Y:S02]  /*83be0*/  ISETP.LT.AND P1, PT, R25, c[0x0][0x17c], !P0 ;  /* 0x00005f0019007a0c */ /* 0x000fe40004721270 */
[C-C-:B0-----:R-:W-:Y:S02]  /*83bf0*/  LOP3.LUT R15, R17.reuse, 0x1fc, R11.reuse, 0xfe, !PT ;  /* 0x000001fc110f7812 */ /* 0x141fe400078efe0b */
[----:B-1----:R-:W-:Y:S01]  /*83c00*/  LOP3.LUT R7, R17, 0x1fe, R11, 0xfe, !PT ;  /* 0x000001fe11077812 */ /* 0x002fe200078efe0b */
[----:B------:R-:W-:Y:S01]  /*83c10*/  IMAD R17, R25, c[0x0][0x198], RZ ;  /* 0x0000660019117a24 */ /* 0x000fe200078e02ff */
[----:B------:R-:W-:Y:S01]  /*83c20*/  ISETP.LT.AND P4, PT, R16, c[0x0][0x17c], !P0 ;  /* 0x00005f0010007a0c */ /* 0x000fe20004781270 */
[----:B------:R0:W-:Y:S03]  /*83c30*/  STL [R1+0x330], R19 ;  /* 0x0003301301007387 */ /* 0x0001e60000100800 */
[----:B------:R-:W-:-:S02]  /*83c40*/  LEA R16, P3, R17, R0, 0x1 ;  /* 0x0000000011107211 */ /* 0x000fc400078608ff */
[C---:B------:R-:W-:Y:S01]  /*83c50*/  ISETP.LT.AND P2, PT, R26.reuse, c[0x0][0x17c], !P0 ;  /* 0x00005f001a007a0c */ /* 0x040fe20004741270 */
[----:B------:R-:W-:Y:S01]  /*83c60*/  IMAD R26, R26, c[0x0][0x198], RZ ;  /* 0x000066001a1a7a24 */ /* 0x000fe200078e02ff */
[----:B------:R-:W-:Y:S01]  /*83c70*/  LEA.HI.X.SX32 R17, R17, R2, 0x1, P3 ;  /* 0x0000000211117211 */ /* 0x000fe200018f0eff */
[----:B0-----:R-:W2:Y:S01]  /*83c80*/  LDL.LU R19, [R1+0x28] ;  /* 0x0000280001137983 */ /* 0x001ea20000300800 */
[----:B----4-:R-:W-:-:S03]  /*83c90*/  PRMT R27, R10, 0x7632, R27 ;  /* 0x000076320a1b7816 */ /* 0x010fc6000000001b */
[----:B------:R-:W-:Y:S04]  /*83ca0*/  STL [R1+0x334], R15 ;  /* 0x0003340f01007387 */ /* 0x000fe80000100800 */
[----:B------:R0:W-:Y:S01]  /*83cb0*/  STL [R1+0x324], R7 ;  /* 0x0003240701007387 */ /* 0x0001e20000100800 */
[----:B------:R-:W-:Y:S02]  /*83cc0*/  ISETP.LT.AND P5, PT, R20, c[0x0][0x17c], !P0 ;  /* 0x00005f0014007a0c */ /* 0x000fe400047a1270 */
[----:B------:R-:W-:Y:S01]  /*83cd0*/  LEA R20, P6, R26, R0, 0x1 ;  /* 0x000000001a147211 */ /* 0x000fe200078c08ff */
[----:B------:R1:W-:Y:S01]  /*83ce0*/  @P1 STG.E.U16 [R16.64], R27 ;  /* 0x0000001b10001986 */ /* 0x0003e2000c10150a */
[----:B0-----:R-:W-:Y:S01]  /*83cf0*/  IMAD.MOV.U32 R7, RZ, RZ, c[0x0][0x198] ;  /* 0x00006600ff077624 */ /* 0x001fe200078e00ff */
[----:B------:R-:W-:-:S02]  /*83d00*/  ISETP.LT.AND P3, PT, R21, c[0x0][0x17c], !P0 ;  /* 0x00005f0015007a0c */ /* 0x000fc40004761270 */
[----:B------:R-:W4:Y:S01]  /*83d10*/  LDL.LU R10, [R1+0x1d34] ;  /* 0x001d3400010a7983 */ /* 0x000f220000300800 */
[----:B------:R-:W-:Y:S02]  /*83d20*/  IMAD R25, R7, 0x2, R26 ;  /* 0x0000000207197824 */ /* 0x000fe400078e021a */
[----:B-1----:R-:W-:Y:S01]  /*83d30*/  IMAD.MOV.U32 R27, RZ, RZ, c[0x0][0x198] ;  /* 0x00006600ff1b7624 */ /* 0x002fe200078e00ff */
[----:B------:R-:W-:Y:S01]  /*83d40*/  LEA.HI.X.SX32 R21, R26, R2, 0x1, P6 ;  /* 0x000000021a157211 */ /* 0x000fe200030f0eff */
[----:B------:R-:W2:Y:S01]  /*83d50*/  LDL.LU R7, [R1+0x98] ;  /* 0x0000980001077983 */ /* 0x000ea20000300800 */
[----:B------:R-:W-:Y:S01]  /*83d60*/  ISETP.LT.AND P1, PT, R24, c[0x0][0x17c], !P0 ;  /* 0x00005f0018007a0c */ /* 0x000fe20004721270 */
[----:B------:R-:W-:Y:S01]  /*83d70*/  IMAD R24, R27, 0x2, R25 ;  /* 0x000000021b187824 */ /* 0x000fe200078e0219 */
[C---:B------:R-:W-:Y:S01]  /*83d80*/  LEA R16, P6, R25.reuse, R0, 0x1 ;  /* 0x0000000019107211 */ /* 0x040fe200078c08ff */
[----:B------:R-:W2:Y:S03]  /*83d90*/  LDL.LU R15, [R1+0x48] ;  /* 0x00004800010f7983 */ /* 0x000ea60000300800 */
[----:B------:R-:W-:Y:S01]  /*83da0*/  LEA.HI.X.SX32 R17, R25, R2, 0x1, P6 ;  /* 0x0000000219117211 */ /* 0x000fe200030f0eff */
[----:B------:R-:W2:Y:S04]  /*83db0*/  LDL.LU R11, [R1+0x88] ;  /* 0x00008800010b7983 */ /* 0x000ea80000300800 */
[----:B------:R-:W2:Y:S04]  /*83dc0*/  LDL.LU R28, [R1+0x1a8] ;  /* 0x0001a800011c7983 */ /* 0x000ea80000300800 */
[----:B------:R-:W2:Y:S04]  /*83dd0*/  LDL.LU R26, [R1+0x8] ;  /* 0x00000800011a7983 */ /* 0x000ea80000300800 */
[----:B------:R-:W2:Y:S04]  /*83de0*/  LDL.LU R25, [R1+0x38] ;  /* 0x0000380001197983 */ /* 0x000ea80000300800 */
[----:B-----5:R0:W-:Y:S01]  /*83df0*/  @P2 STG.E.U16 [R20.64], R6 ;  /* 0x0000000614002986 */ /* 0x0201e2000c10150a */
[----:B------:R-:W-:Y:S01]  /*83e00*/  ISETP.LT.AND P2, PT, R23, c[0x0][0x17c], !P0 ;  /* 0x00005f0017007a0c */ /* 0x000fe20004741270 */
[----:B------:R-:W-:Y:S01]  /*83e10*/  IMAD R23, R27, 0x2, R24 ;  /* 0x000000021b177824 */ /* 0x000fe200078e0218 */
[C---:B0-----:R-:W-:Y:S01]  /*83e20*/  LEA R20, P6, R24.reuse, R0, 0x1 ;  /* 0x0000000018147211 */ /* 0x041fe200078c08ff */
[----:B------:R-:W5:Y:S03]  /*83e30*/  LDL.LU R6, [R1+0x1d30] ;  /* 0x001d300001067983 */ /* 0x000f660000300800 */
[----:B------:R-:W-:-:S02]  /*83e40*/  LEA.HI.X.SX32 R21, R24, R2, 0x1, P6 ;  /* 0x0000000218157211 */ /* 0x000fc400030f0eff */
[----:B------:R-:W2:Y:S04]  /*83e50*/  LDL R24, [R1+0x58] ;  /* 0x0000580001187983 */ /* 0x000ea80000100800 */
[----:B--2---:R0:W-:Y:S01]  /*83e60*/  @P4 STG.E.U16 [R16.64], R24 ;  /* 0x0000001810004986 */ /* 0x0041e2000c10150a */
[----:B------:R-:W-:Y:S01]  /*83e70*/  ISETP.LT.AND P4, PT, R13, c[0x0][0x17c], !P0 ;  /* 0x00005f000d007a0c */ /* 0x000fe20004781270 */
[----:B------:R-:W-:Y:S02]  /*83e80*/  IMAD R13, R27, 0x2, R23 ;  /* 0x000000021b0d7824 */ /* 0x000fe400078e0217 */
[----:B------:R1:W-:Y:S01]  /*83e90*/  @P5 STG.E.U16 [R20.64], R19 ;  /* 0x0000001314005986 */ /* 0x0003e2000c10150a */
[----:B------:R-:W-:Y:S01]  /*83ea0*/  ISETP.LT.AND P5, PT, R3, c[0x0][0x17c], !P0 ;  /* 0x00005f0003007a0c */ /* 0x000fe200047a1270 */
[----:B------:R-:W-:Y:S01]  /*83eb0*/  IMAD R3, R27, 0x2, R13 ;  /* 0x000000021b037824 */ /* 0x000fe200078e020d */
[C---:B0-----:R-:W-:Y:S01]  /*83ec0*/  LEA R16, P6, R23.reuse, R0, 0x1 ;  /* 0x0000000017107211 */ /* 0x041fe200078c08ff */
[----:B------:R-:W2:Y:S03]  /*83ed0*/  LDL.LU R24, [R1+0x18] ;  /* 0x0000180001187983 */ /* 0x000ea60000300800 */
[----:B------:R-:W-:-:S02]  /*83ee0*/  LEA.HI.X.SX32 R17, R23, R2, 0x1, P6 ;  /* 0x0000000217117211 */ /* 0x000fc400030f0eff */
[C---:B-1----:R-:W-:Y:S01]  /*83ef0*/  LEA R20, P6, R13.reuse, R0, 0x1 ;  /* 0x000000000d147211 */ /* 0x042fe200078c08ff */
[----:B------:R-:W2:Y:S03]  /*83f00*/  LDL.LU R23, [R1+0x10] ;  /* 0x0000100001177983 */ /* 0x000ea60000300800 */
[----:B------:R-:W-:Y:S01]  /*83f10*/  LEA.HI.X.SX32 R21, R13, R2, 0x1, P6 ;  /* 0x000000020d157211 */ /* 0x000fe200030f0eff */
[----:B----4-:R0:W-:Y:S01]  /*83f20*/  @P3 STG.E.U16 [R16.64], R10 ;  /* 0x0000000a10003986 */ /* 0x0101e2000c10150a */
[----:B------:R-:W-:Y:S01]  /*83f30*/  IMAD R13, R27, 0x2, R3 ;  /* 0x000000021b0d7824 */ /* 0x000fe200078e0203 */
[----:B------:R-:W-:Y:S02]  /*83f40*/  ISETP.LT.AND P3, PT, R4, c[0x0][0x17c], !P0 ;  /* 0x00005f0004007a0c */ /* 0x000fe40004761270 */
[----:B------:R1:W-:Y:S01]  /*83f50*/  @P1 STG.E.U16 [R20.64], R7 ;  /* 0x0000000714001986 */ /* 0x0003e2000c10150a */
[----:B0-----:R-:W-:-:S04]  /*83f60*/  LEA R16, P6, R3, R0, 0x1 ;  /* 0x0000000003107211 */ /* 0x001fc800078c08ff */
[----:B------:R-:W-:Y:S01]  /*83f70*/  LEA.HI.X.SX32 R17, R3, R2, 0x1, P6 ;  /* 0x0000000203117211 */ /* 0x000fe200030f0eff */
[----:B------:R-:W-:Y:S01]  /*83f80*/  IMAD R3, R27, 0x2, R13 ;  /* 0x000000021b037824 */ /* 0x000fe200078e020d */
[----:B------:R-:W-:Y:S01]  /*83f90*/  LEA R4, P6, R13, R0, 0x1 ;  /* 0x000000000d047211 */ /* 0x000fe200078c08ff */
[----:B-1----:R-:W4:Y:S01]  /*83fa0*/  LDL.LU R20, [R1+0x1b8] ;  /* 0x0001b80001147983 */ /* 0x002f220000300800 */
[----:B------:R-:W-:Y:S02]  /*83fb0*/  ISETP.LT.AND P1, PT, R5, c[0x0][0x17c], !P0 ;  /* 0x00005f0005007a0c */ /* 0x000fe40004721270 */
[----:B------:R-:W-:Y:S01]  /*83fc0*/  LEA.HI.X.SX32 R5, R13, R2, 0x1, P6 ;  /* 0x000000020d057211 */ /* 0x000fe200030f0eff */
[----:B------:R0:W-:Y:S04]  /*83fd0*/  @P2 STG.E.U16 [R16.64], R15 ;  /* 0x0000000f10002986 */ /* 0x0001e8000c10150a */
[----:B------:R-:W2:Y:S01]  /*83fe0*/  LDL.LU R21, [R1+0x1c8] ;  /* 0x0001c80001157983 */ /* 0x000ea20000300800 */
[----:B0-----:R-:W-:-:S03]  /*83ff0*/  LEA R16, P6, R3, R0, 0x1 ;  /* 0x0000000003107211 */ /* 0x001fc600078c08ff */
[----:B------:R-:W-:Y:S01]  /*84000*/  @P4 STG.E.U16 [R4.64], R26 ;  /* 0x0000001a04004986 */ /* 0x000fe2000c10150a */
[----:B------:R-:W-:-:S03]  /*84010*/  LEA.HI.X.SX32 R17, R3, R2, 0x1, P6 ;  /* 0x0000000203117211 */ /* 0x000fc600030f0eff */
[----:B------:R-:W2:Y:S04]  /*84020*/  LDL.LU R13, [R1+0x78] ;  /* 0x00007800010d7983 */ /* 0x000ea80000300800 */
[----:B---3--:R0:W-:Y:S04]  /*84030*/  @P5 STG.E.U16 [R16.64], R14 ;  /* 0x0000000e10005986 */ /* 0x0081e8000c10150a */
[----:B0-----:R-:W3:Y:S04]  /*84040*/  LDL.LU R17, [R1] ;  /* 0x0000000001117983 */ /* 0x001ee80000300800 */
[----:B------:R-:W4:Y:S01]  /*84050*/  LDL.LU R16, [R1+0x4] ;  /* 0x0000040001107983 */ /* 0x000f220000300800 */
[----:B------:R-:W-:Y:S01]  /*84060*/  ISETP.LT.AND P2, PT, R8, c[0x0][0x17c], !P0 ;  /* 0x00005f0008007a0c */ /* 0x000fe20004741270 */
[----:B------:R-:W-:-:S04]  /*84070*/  IMAD R8, R27, 0x2, R3 ;  /* 0x000000021b087824 */ /* 0x000fc800078e0203 */
[C---:B------:R-:W-:Y:S01]  /*84080*/  IMAD R3, R27.reuse, 0x2, R8 ;  /* 0x000000021b037824 */ /* 0x040fe200078e0208 */
[----:B------:R-:W-:Y:S02]  /*84090*/  LEA R4, P6, R8, R0, 0x1 ;  /* 0x0000000008047211 */ /* 0x000fe400078c08ff */
[----:B------:R-:W-:Y:S01]  /*840a0*/  ISETP.LT.AND P5, PT, R12, c[0x0][0x17c], !P0 ;  /* 0x00005f000c007a0c */ /* 0x000fe200047a1270 */
[----:B------:R-:W-:Y:S01]  /*840b0*/  IMAD R12, R27, 0x2, R3 ;  /* 0x000000021b0c7824 */ /* 0x000fe200078e0203 */
[----:B------:R-:W-:Y:S02]  /*840c0*/  LEA.HI.X.SX32 R5, R8, R2, 0x1, P6 ;  /* 0x0000000208057211 */ /* 0x000fe400030f0eff */
[----:B------:R-:W-:Y:S02]  /*840d0*/  LEA R8, P6, R3, R0, 0x1 ;  /* 0x0000000003087211 */ /* 0x000fe400078c08ff */
[----:B------:R-:W-:Y:S01]  /*840e0*/  ISETP.LT.AND P4, PT, R9, c[0x0][0x17c], !P0 ;  /* 0x00005f0009007a0c */ /* 0x000fe20004781270 */
[----:B------:R0:W-:Y:S01]  /*840f0*/  @P3 STG.E.U16 [R4.64], R11 ;  /* 0x0000000b04003986 */ /* 0x0001e2000c10150a */
[----:B------:R-:W-:Y:S01]  /*84100*/  LEA.HI.X.SX32 R9, R3, R2, 0x1, P6 ;  /* 0x0000000203097211 */ /* 0x000fe200030f0eff */
[----:B------:R-:W-:-:S04]  /*84110*/  IMAD R3, R27, 0x2, R12 ;  /* 0x000000021b037824 */ /* 0x000fc800078e020c */
[----:B------:R1:W-:Y:S01]  /*84120*/  @P1 STG.E.U16 [R8.64], R25 ;  /* 0x0000001908001986 */ /* 0x0003e2000c10150a */
[----:B0-----:R-:W-:-:S04]  /*84130*/  LEA R4, P6, R12, R0, 0x1 ;  /* 0x000000000c047211 */ /* 0x001fc800078c08ff */
[----:B------:R-:W-:Y:S01]  /*84140*/  LEA.HI.X.SX32 R5, R12, R2, 0x1, P6 ;  /* 0x000000020c057211 */ /* 0x000fe200030f0eff */
[----:B------:R-:W-:Y:S01]  /*84150*/  IMAD R12, R27, 0x2, R3 ;  /* 0x000000021b0c7824 */ /* 0x000fe200078e0203 */
[----:B-1----:R-:W-:-:S03]  /*84160*/  LEA R8, P6, R3, R0, 0x1 ;  /* 0x0000000003087211 */ /* 0x002fc600078c08ff */
[----:B-----5:R0:W-:Y:S01]  /*84170*/  @P2 STG.E.U16 [R4.64], R6 ;  /* 0x0000000604002986 */ /* 0x0201e2000c10150a */
[----:B------:R-:W-:Y:S01]  /*84180*/  LEA.HI.X.SX32 R9, R3, R2, 0x1, P6 ;  /* 0x0000000203097211 */ /* 0x000fe200030f0eff */
[----:B------:R-:W-:Y:S01]  /*84190*/  IMAD R3, R27, 0x2, R12 ;  /* 0x000000021b037824 */ /* 0x000fe200078e020c */
[----:B------:R-:W-:-:S03]  /*841a0*/  ISETP.LT.AND P3, PT, R22, c[0x0][0x17c], !P0 ;  /* 0x00005f0016007a0c */ /* 0x000fc60004761270 */
[----:B------:R1:W-:Y:S01]  /*841b0*/  @P4 STG.E.U16 [R8.64], R18 ;  /* 0x0000001208004986 */ /* 0x0003e2000c10150a */
[----:B0-----:R-:W-:-:S04]  /*841c0*/  LEA R4, P6, R12, R0, 0x1 ;  /* 0x000000000c047211 */ /* 0x001fc800078c08ff */
[----:B------:R-:W-:Y:S01]  /*841d0*/  LEA.HI.X.SX32 R5, R12, R2, 0x1, P6 ;  /* 0x000000020c057211 */ /* 0x000fe200030f0eff */
[----:B------:R-:W-:Y:S01]  /*841e0*/  IMAD R12, R27, 0x2, R3 ;  /* 0x000000021b0c7824 */ /* 0x000fe200078e0203 */
[----:B-1----:R-:W-:Y:S02]  /*841f0*/  LEA R8, P6, R3, R0, 0x1 ;  /* 0x0000000003087211 */ /* 0x002fe400078c08ff */
[----:B------:R-:W-:Y:S02]  /*84200*/  ISETP.LT.AND P1, PT, R29, c[0x0][0x17c], !P0 ;  /* 0x00005f001d007a0c */ /* 0x000fe40004721270 */
[----:B------:R-:W-:Y:S01]  /*84210*/  LEA.HI.X.SX32 R9, R3, R2, 0x1, P6 ;  /* 0x0000000203097211 */ /* 0x000fe200030f0eff */
[----:B------:R-:W5:Y:S01]  /*84220*/  LDL.LU R29, [R1+0x68] ;  /* 0x00006800011d7983 */ /* 0x000f620000300800 */
[----:B------:R-:W-:-:S03]  /*84230*/  IMAD R3, R27, 0x2, R12 ;  /* 0x000000021b037824 */ /* 0x000fc600078e020c */
[----:B--2---:R0:W-:Y:S01]  /*84240*/  @P5 STG.E.U16 [R4.64], R13 ;  /* 0x0000000d04005986 */ /* 0x0041e2000c10150a */
[----:B------:R-:W-:Y:S02]  /*84250*/  ISETP.LT.AND P5, PT, R23, c[0x0][0x17c], !P0 ;  /* 0x00005f0017007a0c */ /* 0x000fe400047a1270 */
[C---:B0-----:R-:W-:Y:S02]  /*84260*/  LEA R4, P6, R12.reuse, R0, 0x1 ;  /* 0x000000000c047211 */ /* 0x041fe400078c08ff */
[----:B---3--:R-:W-:Y:S02]  /*84270*/  ISETP.LT.AND P2, PT, R17, c[0x0][0x17c], !P0 ;  /* 0x00005f0011007a0c */ /* 0x008fe40004741270 */
[----:B------:R-:W2:Y:S01]  /*84280*/  LDL.LU R17, [R1+0x58] ;  /* 0x0000580001117983 */ /* 0x000ea20000300800 */
[----:B------:R-:W-:Y:S02]  /*84290*/  LEA.HI.X.SX32 R5, R12, R2, 0x1, P6 ;  /* 0x000000020c057211 */ /* 0x000fe400030f0eff */
[----:B----4-:R-:W-:Y:S01]  /*842a0*/  ISETP.LT.AND P4, PT, R16, c[0x0][0x17c], !P0 ;  /* 0x00005f0010007a0c */ /* 0x010fe20004781270 */
[----:B------:R-:W3:Y:S04]  /*842b0*/  LDL.LU R22, [R1+0x20] ;  /* 0x0000200001167983 */ /* 0x000ee80000300800 */
[----:B------:R-:W4:Y:S04]  /*842c0*/  LDL.LU R23, [R1+0x24] ;  /* 0x0000240001177983 */ /* 0x000f280000300800 */
[----:B------:R-:W3:Y:S04]  /*842d0*/  LDL.LU R16, [R1+0x30] ;  /* 0x0000300001107983 */ /* 0x000ee80000300800 */
[----:B------:R-:W3:Y:S04]  /*842e0*/  LDL.LU R12, [R1+0x14] ;  /* 0x00001400010c7983 */ /* 0x000ee80000300800 */
[----:B------:R-:W-:Y:S04]  /*842f0*/  @P3 STG.E.U16 [R8.64], R28 ;  /* 0x0000001c08003986 */ /* 0x000fe8000c10150a */
[----:B------:R0:W-:Y:S01]  /*84300*/  @P1 STG.E.U16 [R4.64], R20 ;  /* 0x0000001404001986 */ /* 0x0001e2000c10150a */
[----:B------:R-:W-:-:S03]  /*84310*/  ISETP.LT.AND P1, PT, R24, c[0x0][0x17c], !P0 ;  /* 0x00005f0018007a0c */ /* 0x000fc60004721270 */
[----:B------:R-:W4:Y:S04]  /*84320*/  LDL.LU R24, [R1+0x34] ;  /* 0x0000340001187983 */ /* 0x000f280000300800 */
[----:B0-----:R-:W4:Y:S01]  /*84330*/  LDL.LU R5, [R1+0x1c] ;  /* 0x00001c0001057983 */ /* 0x001f220000300800 */
[----:B------:R-:W-:-:S04]  /*84340*/  LEA R8, P6, R3, R0, 0x1 ;  /* 0x0000000003087211 */ /* 0x000fc800078c08ff */
[----:B------:R-:W-:-:S05]  /*84350*/  LEA.HI.X.SX32 R9, R3, R2, 0x1, P6 ;  /* 0x0000000203097211 */ /* 0x000fca00030f0eff */
[----:B------:R0:W-:Y:S01]  /*84360*/  @P2 STG.E.U16 [R8.64], R21 ;  /* 0x0000001508002986 */ /* 0x0001e2000c10150a */
[----:B-----5:R-:W-:Y:S02]  /*84370*/  PRMT R10, R29, 0x7632, R10 ;  /* 0x000076321d0a7816 */ /* 0x020fe4000000000a */
[----:B--2---:R-:W-:Y:S02]  /*84380*/  PRMT R6, R17, 0x7632, R6 ;  /* 0x0000763211067816 */ /* 0x004fe40000000006 */
[----:B------:R-:W2:Y:S01]  /*84390*/  LDL.LU R17, [R1+0x40] ;  /* 0x0000400001117983 */ /* 0x000ea20000300800 */
[----:B---3--:R-:W-:Y:S01]  /*843a0*/  ISETP.LT.AND P3, PT, R12, c[0x0][0x17c], !P0 ;  /* 0x00005f000c007a0c */ /* 0x008fe20004761270 */
[----:B------:R-:W-:-:S04]  /*843b0*/  IMAD R12, R27, 0x2, R3 ;  /* 0x000000021b0c7824 */ /* 0x000fc800078e0203 */
[----:B------:R-:W-:Y:S01]  /*843c0*/  IMAD R3, R27, 0x2, R12 ;  /* 0x000000021b037824 */ /* 0x000fe200078e020c */
[C---:B------:R-:W-:Y:S02]  /*843d0*/  LEA R4, P6, R12.reuse, R0, 0x1 ;  /* 0x000000000c047211 */ /* 0x040fe400078c08ff */
[----:B----4-:R-:W-:Y:S02]  /*843e0*/  ISETP.LT.AND P2, PT, R5, c[0x0][0x17c], !P0 ;  /* 0x00005f0005007a0c */ /* 0x010fe40004741270 */
[----:B------:R-:W-:Y:S02]  /*843f0*/  LEA.HI.X.SX32 R5, R12, R2, 0x1, P6 ;  /* 0x000000020c057211 */ /* 0x000fe400030f0eff */
[----:B0-----:R-:W-:-:S04]  /*84400*/  LEA R8, P6, R3, R0, 0x1 ;  /* 0x0000000003087211 */ /* 0x001fc800078c08ff */
[----:B------:R-:W-:Y:S01]  /*84410*/  LEA.HI.X.SX32 R9, R3, R2, 0x1, P6 ;  /* 0x0000000203097211 */ /* 0x000fe200030f0eff */
[----:B------:R-:W-:Y:S01]  /*84420*/  @P4 STG.E.U16 [R4.64], R10 ;  /* 0x0000000a04004986 */ /* 0x000fe2000c10150a */
[----:B------:R-:W-:-:S03]  /*84430*/  ISETP.LT.AND P4, PT, R22, c[0x0][0x17c], !P0 ;  /* 0x00005f0016007a0c */ /* 0x000fc60004781270 */
[----:B------:R0:W-:Y:S01]  /*84440*/  @P5 STG.E.U16 [R8.64], R6 ;  /* 0x0000000608005986 */ /* 0x0001e2000c10150a */
[----:B------:R-:W-:-:S03]  /*84450*/  ISETP.LT.AND P5, PT, R23, c[0x0][0x17c], !P0 ;  /* 0x00005f0017007a0c */ /* 0x000fc600047a1270 */
[----:B------:R-:W3:Y:S01]  /*84460*/  LDL.LU R22, [R1+0x44] ;  /* 0x0000440001167983 */ /* 0x000ee20000300800 */
[----:B0-----:R-:W-:-:S03]  /*84470*/  PRMT R6, R19, 0x7632, R6 ;  /* 0x0000763213067816 */ /* 0x001fc60000000006 */
[----:B------:R-:W4:Y:S04]  /*84480*/  LDL.LU R19, [R1+0x1d2c] ;  /* 0x001d2c0001137983 */ /* 0x000f280000300800 */
[----:B------:R-:W5:Y:S01]  /*84490*/  LDL.LU R23, [R1+0x50] ;  /* 0x0000500001177983 */ /* 0x000f620000300800 */
[----:B------:R-:W-:-:S04]  /*844a0*/  IMAD R12, R27, 0x2, R3 ;  /* 0x000000021b0c7824 */ /* 0x000fc800078e0203 */
[----:B------:R-:W-:Y:S01]  /*844b0*/  IMAD R3, R27, 0x2, R12 ;  /* 0x000000021b037824 */ /* 0x000fe200078e020c */
[----:B------:R-:W-:-:S04]  /*844c0*/  LEA R4, P6, R12, R0, 0x1 ;  /* 0x000000000c047211 */ /* 0x000fc800078c08ff */
[----:B------:R-:W-:Y:S01]  /*844d0*/  LEA.HI.X.SX32 R5, R12, R2, 0x1, P6 ;  /* 0x000000020c057211 */ /* 0x000fe200030f0eff */
[----:B------:R-:W-:Y:S01]  /*844e0*/  IMAD R12, R27, 0x2, R3 ;  /* 0x000000021b0c7824 */ /* 0x000fe200078e0203 */
[----:B------:R-:W-:-:S03]  /*844f0*/  LEA R8, P6, R3, R0, 0x1 ;  /* 0x0000000003087211 */ /* 0x000fc600078c08ff */
[----:B------:R0:W-:Y:S01]  /*84500*/  @P3 STG.E.U16 [R4.64], R6 ;  /* 0x0000000604003986 */ /* 0x0001e2000c10150a */
[----:B------:R-:W-:Y:S01]  /*84510*/  LEA.HI.X.SX32 R9, R3, R2, 0x1, P6 ;  /* 0x0000000203097211 */ /* 0x000fe200030f0eff */
[----:B------:R-:W-:Y:S01]  /*84520*/  IMAD R3, R27, 0x2, R12 ;  /* 0x000000021b037824 */ /* 0x000fe200078e020c */
[----:B------:R-:W-:Y:S02]  /*84530*/  PRMT R10, R10, 0x7632, R10 ;  /* 0x000076320a0a7816 */ /* 0x000fe4000000000a */
[C---:B0-----:R-:W-:Y:S02]  /*84540*/  LEA R4, P6, R12.reuse, R0, 0x1 ;  /* 0x000000000c047211 */ /* 0x041fe400078c08ff */
[----:B------:R-:W-:Y:S02]  /*84550*/  PRMT R6, R7, 0x7632, R6 ;  /* 0x0000763207067816 */ /* 0x000fe40000000006 */
[----:B------:R-:W-:Y:S01]  /*84560*/  LEA.HI.X.SX32 R5, R12, R2, 0x1, P6 ;  /* 0x000000020c057211 */ /* 0x000fe200030f0eff */
[----:B------:R0:W-:Y:S04]  /*84570*/  @P1 STG.E.U16 [R8.64], R10 ;  /* 0x0000000a08001986 */ /* 0x0001e8000c10150a */
[----:B------:R1:W-:Y:S01]  /*84580*/  @P2 STG.E.U16 [R4.64], R6 ;  /* 0x0000000604002986 */ /* 0x0003e2000c10150a */
[----:B------:R-:W-:-:S03]  /*84590*/  ISETP.LT.AND P3, PT, R16, c[0x0][0x17c], !P0 ;  /* 0x00005f0010007a0c */ /* 0x000fc60004761270 */
[----:B------:R-:W4:Y:S01]  /*845a0*/  LDL.LU R7, [R1+0x1d28] ;  /* 0x001d280001077983 */ /* 0x000f220000300800 */
[----:B0-----:R-:W-:-:S03]  /*845b0*/  LEA R8, P6, R3, R0, 0x1 ;  /* 0x0000000003087211 */ /* 0x001fc600078c08ff */
[----:B------:R-:W4:Y:S01]  /*845c0*/  LDL.LU R16, [R1+0x54] ;  /* 0x0000540001107983 */ /* 0x000f220000300800 */
[----:B-1----:R-:W-:Y:S01]  /*845d0*/  IMAD R5, R27, 0x2, R3 ;  /* 0x000000021b057824 */ /* 0x002fe200078e0203 */
[----:B------:R-:W-:Y:S02]  /*845e0*/  LEA.HI.X.SX32 R9, R3, R2, 0x1, P6 ;  /* 0x0000000203097211 */ /* 0x000fe400030f0eff */
[----:B------:R-:W-:Y:S02]  /*845f0*/  PRMT R6, R15, 0x7632, R6 ;  /* 0x000076320f067816 */ /* 0x000fe40000000006 */
[----:B------:R-:W-:Y:S01]  /*84600*/  LEA R4, P6, R5, R0, 0x1 ;  /* 0x0000000005047211 */ /* 0x000fe200078c08ff */
[----:B------:R-:W-:Y:S01]  /*84610*/  IMAD R3, R27, 0x2, R5 ;  /* 0x000000021b037824 */ /* 0x000fe200078e0205 */
[----:B------:R-:W-:Y:S01]  /*84620*/  ISETP.LT.AND P1, PT, R24, c[0x0][0x17c], !P0 ;  /* 0x00005f0018007a0c */ /* 0x000fe20004721270 */
[----:B------:R0:W-:Y:S01]  /*84630*/  @P4 STG.E.U16 [R8.64], R6 ;  /* 0x0000000608004986 */ /* 0x0001e2000c10150a */
[----:B------:R-:W-:-:S03]  /*84640*/  LEA.HI.X.SX32 R5, R5, R2, 0x1, P6 ;  /* 0x0000000205057211 */ /* 0x000fc600030f0eff */
[----:B------:R-:W4:Y:S04]  /*84650*/  LDL.LU R24, [R1+0x60] ;  /* 0x0000600001187983 */ /* 0x000f280000300800 */
[----:B------:R-:W4:Y:S01]  /*84660*/  LDL.LU R15, [R1+0x1d24] ;  /* 0x001d2400010f7983 */ /* 0x000f220000300800 */
[----:B0-----:R-:W-:-:S05]  /*84670*/  PRMT R6, R26, 0x7632, R6 ;  /* 0x000076321a067816 */ /* 0x001fca0000000006 */
[----:B------:R0:W-:Y:S01]  /*84680*/  @P5 STG.E.U16 [R4.64], R6 ;  /* 0x0000000604005986 */ /* 0x0001e2000c10150a */
[----:B--2---:R-:W-:-:S03]  /*84690*/  ISETP.LT.AND P2, PT, R17, c[0x0][0x17c], !P0 ;  /* 0x00005f0011007a0c */ /* 0x004fc60004741270 */
[----:B------:R-:W2:Y:S04]  /*846a0*/  LDL.LU R17, [R1+0x64] ;  /* 0x0000640001117983 */ /* 0x000ea80000300800 */
[----:B------:R-:W2:Y:S01]  /*846b0*/  LDL.LU R26, [R1+0x70] ;  /* 0x00007000011a7983 */ /* 0x000ea20000300800 */
[----:B-----5:R-:W-:-:S03]  /*846c0*/  ISETP.LT.AND P5, PT, R23, c[0x0][0x17c], !P0 ;  /* 0x00005f0017007a0c */ /* 0x020fc600047a1270 */
[----:B------:R-:W5:Y:S01]  /*846d0*/  LDL.LU R23, [R1+0x74] ;  /* 0x0000740001177983 */ /* 0x000f620000300800 */
[----:B------:R-:W-:Y:S01]  /*846e0*/  LEA R8, P6, R3, R0, 0x1 ;  /* 0x0000000003087211 */ /* 0x000fe200078c08ff */
[----:B------:R-:W-:Y:S01]  /*846f0*/  IMAD R10, R27, 0x2, R3 ;  /* 0x000000021b0a7824 */ /* 0x000fe200078e0203 */
[----:B------:R-:W-:Y:S02]  /*84700*/  PRMT R14, R14, 0x7632, R14 ;  /* 0x000076320e0e7816 */ /* 0x000fe4000000000e */
[----:B------:R-:W-:Y:S01]  /*84710*/  LEA.HI.X.SX32 R9, R3, R2, 0x1, P6 ;  /* 0x0000000203097211 */ /* 0x000fe200030f0eff */
[----:B------:R-:W-:Y:S01]  /*84720*/  IMAD R3, R27, 0x2, R10 ;  /* 0x000000021b037824 */ /* 0x000fe200078e020a */
[C---:B0-----:R-:W-:Y:S02]  /*84730*/  LEA R4, P6, R10.reuse, R0, 0x1 ;  /* 0x000000000a047211 */ /* 0x041fe400078c08ff */
[----:B------:R-:W-:Y:S01]  /*84740*/  PRMT R6, R11, 0x7632, R6 ;  /* 0x000076320b067816 */ /* 0x000fe20000000006 */
[----:B------:R0:W-:Y:S01]  /*84750*/  @P3 STG.E.U16 [R8.64], R14 ;  /* 0x0000000e08003986 */ /* 0x0001e2000c10150a */
[----:B------:R-:W-:Y:S01]  /*84760*/  LEA.HI.X.SX32 R5, R10, R2, 0x1, P6 ;  /* 0x000000020a057211 */ /* 0x000fe200030f0eff */
[----:B------:R-:W-:Y:S01]  /*84770*/  IMAD R10, R27, 0x2, R3 ;  /* 0x000000021b0a7824 */ /* 0x000fe200078e0203 */
[----:B---3--:R-:W-:Y:S01]  /*84780*/  ISETP.LT.AND P4, PT, R22, c[0x0][0x17c], !P0 ;  /* 0x00005f0016007a0c */ /* 0x008fe20004781270 */
[----:B------:R-:W3:Y:S01]  /*84790*/  LDL.LU R11, [R1+0x1d20] ;  /* 0x001d2000010b7983 */ /* 0x000ee20000300800 */
[----:B------:R-:W-:-:S03]  /*847a0*/  PRMT R12, R25, 0x7632, R12 ;  /* 0x00007632190c7816 */ /* 0x000fc6000000000c */
[----:B------:R1:W-:Y:S01]  /*847b0*/  @P1 STG.E.U16 [R4.64], R6 ;  /* 0x0000000604001986 */ /* 0x0003e2000c10150a */
[----:B0-----:R-:W-:-:S04]  /*847c0*/  LEA R8, P6, R3, R0, 0x1 ;  /* 0x0000000003087211 */ /* 0x001fc800078c08ff */
[----:B------:R-:W-:Y:S01]  /*847d0*/  LEA.HI.X.SX32 R9, R3, R2, 0x1, P6 ;  /* 0x0000000203097211 */ /* 0x000fe200030f0eff */
[----:B------:R-:W-:Y:S01]  /*847e0*/  IMAD R3, R27, 0x2, R10 ;  /* 0x000000021b037824 */ /* 0x000fe200078e020a */
[----:B-1----:R-:W-:-:S03]  /*847f0*/  LEA R4, P6, R10, R0, 0x1 ;  /* 0x000000000a047211 */ /* 0x002fc600078c08ff */
[----:B------:R0:W-:Y:S01]  /*84800*/  @P2 STG.E.U16 [R8.64], R12 ;  /* 0x0000000c08002986 */ /* 0x0001e2000c10150a */
[----:B------:R-:W-:Y:S02]  /*84810*/  LEA.HI.X.SX32 R5, R10, R2, 0x1, P6 ;  /* 0x000000020a057211 */ /* 0x000fe400030f0eff */
[----:B------:R-:W-:Y:S02]  /*84820*/  PRMT R6, R6, 0x7632, R6 ;  /* 0x0000763206067816 */ /* 0x000fe40000000006 */
[----:B------:R-:W-:Y:S02]  /*84830*/  PRMT R18, R18, 0x7632, R18 ;  /* 0x0000763212127816 */ /* 0x000fe40000000012 */
[C---:B0-----:R-:W-:Y:S01]  /*84840*/  LEA R8, P6, R3.reuse, R0, 0x1 ;  /* 0x0000000003087211 */ /* 0x041fe200078c08ff */
[----:B------:R-:W-:Y:S03]  /*84850*/  @P4 STG.E.U16 [R4.64], R6 ;  /* 0x0000000604004986 */ /* 0x000fe6000c10150a */
[----:B------:R-:W-:-:S05]  /*84860*/  LEA.HI.X.SX32 R9, R3, R2, 0x1, P6 ;  /* 0x0000000203097211 */ /* 0x000fca00030f0eff */
[----:B------:R0:W-:Y:S01]  /*84870*/  @P5 STG.E.U16 [R8.64], R18 ;  /* 0x0000001208005986 */ /* 0x0001e2000c10150a */
[----:B----4-:R-:W-:-:S03]  /*84880*/  ISETP.LT.AND P1, PT, R24, c[0x0][0x17c], !P0 ;  /* 0x00005f0018007a0c */ /* 0x010fc60004721270 */
[----:B------:R-:W4:Y:S04]  /*84890*/  LDL.LU R24, [R1+0x80] ;  /* 0x0000800001187983 */ /* 0x000f280000300800 */
[----:B------:R-:W3:Y:S01]  /*848a0*/  LDL.LU R25, [R1+0x84] ;  /* 0x0000840001197983 */ /* 0x000ee20000300800 */
[----:B--2---:R-:W-:-:S03]  /*848b0*/  ISETP.LT.AND P4, PT, R26, c[0x0][0x17c], !P0 ;  /* 0x00005f001a007a0c */ /* 0x004fc60004781270 */
[----:B------:R-:W2:Y:S01]  /*848c0*/  LDL.LU R26, [R1+0x90] ;  /* 0x00009000011a7983 */ /* 0x000ea20000300800 */
[----:B-----5:R-:W-:-:S03]  /*848d0*/  ISETP.LT.AND P5, PT, R23, c[0x0][0x17c], !P0 ;  /* 0x00005f0017007a0c */ /* 0x020fc600047a1270 */
[----:B------:R-:W5:Y:S04]  /*848e0*/  LDL.LU R23, [R1+0x94] ;  /* 0x0000940001177983 */ /* 0x000f680000300800 */
[----:B0-----:R-:W5:Y:S01]  /*848f0*/  LDL.LU R18, [R1+0x6c] ;  /* 0x00006c0001127983 */ /* 0x001f620000300800 */
[----:B------:R-:W-:Y:S01]  /*84900*/  IMAD R5, R27, 0x2, R3 ;  /* 0x000000021b057824 */ /* 0x000fe200078e0203 */
[----:B------:R-:W-:-:S03]  /*84910*/  ISETP.LT.AND P3, PT, R16, c[0x0][0x17c], !P0 ;  /* 0x00005f0010007a0c */ /* 0x000fc60004761270 */
[----:B------:R-:W-:Y:S01]  /*84920*/  IMAD R3, R27, 0x2, R5 ;  /* 0x000000021b037824 */ /* 0x000fe200078e0205 */
[----:B------:R-:W-:Y:S02]  /*84930*/  LEA R4, P6, R5, R0, 0x1 ;  /* 0x0000000005047211 */ /* 0x000fe400078c08ff */
[----:B------:R-:W-:Y:S02]  /*84940*/  PRMT R12, R13, 0x7632, R12 ;  /* 0x000076320d0c7816 */ /* 0x000fe4000000000c */
[----:B------:R-:W-:Y:S01]  /*84950*/  LEA.HI.X.SX32 R5, R5, R2, 0x1, P6 ;  /* 0x0000000205057211 */ /* 0x000fe200030f0eff */
[----:B------:R-:W-:Y:S01]  /*84960*/  IMAD R6, R27, 0x2, R3 ;  /* 0x000000021b067824 */ /* 0x000fe200078e0203 */
[----:B------:R-:W-:Y:S02]  /*84970*/  LEA R8, P6, R3, R0, 0x1 ;  /* 0x0000000003087211 */ /* 0x000fe400078c08ff */
[----:B------:R-:W-:Y:S01]  /*84980*/  ISETP.LT.AND P2, PT, R17, c[0x0][0x17c], !P0 ;  /* 0x00005f0011007a0c */ /* 0x000fe20004741270 */
[----:B------:R0:W-:Y:S01]  /*84990*/  @P3 STG.E.U16 [R4.64], R12 ;  /* 0x0000000c04003986 */ /* 0x0001e2000c10150a */
[----:B------:R-:W-:-:S02]  /*849a0*/  PRMT R10, R28, 0x7632, R10 ;  /* 0x000076321c0a7816 */ /* 0x000fc4000000000a */
[----:B------:R-:W-:Y:S01]  /*849b0*/  LEA.HI.X.SX32 R9, R3, R2, 0x1, P6 ;  /* 0x0000000203097211 */ /* 0x000fe200030f0eff */
[----:B------:R-:W-:Y:S01]  /*849c0*/  IMAD R3, R27, 0x2, R6 ;  /* 0x000000021b037824 */ /* 0x000fe200078e0206 */
[----:B------:R-:W5:Y:S04]  /*849d0*/  LDL.LU R28, [R1+0x5c] ;  /* 0x00005c00011c7983 */ /* 0x000f680000300800 */
[----:B------:R1:W-:Y:S01]  /*849e0*/  @P1 STG.E.U16 [R8.64], R10 ;  /* 0x0000000a08001986 */ /* 0x0003e2000c10150a */
[----:B0-----:R-:W-:-:S04]  /*849f0*/  LEA R4, P6, R6, R0, 0x1 ;  /* 0x0000000006047211 */ /* 0x001fc800078c08ff */
[----:B------:R-:W-:Y:S01]  /*84a00*/  LEA.HI.X.SX32 R5, R6, R2, 0x1, P6 ;  /* 0x0000000206057211 */ /* 0x000fe200030f0eff */
[----:B------:R-:W-:Y:S01]  /*84a10*/  IMAD R6, R27, 0x2, R3 ;  /* 0x000000021b067824 */ /* 0x000fe200078e0203 */
[----:B-1----:R-:W-:Y:S02]  /*84a20*/  PRMT R9, R20, 0x7632, R9 ;  /* 0x0000763214097816 */ /* 0x002fe40000000009 */
[----:B------:R-:W-:-:S03]  /*84a30*/  LEA R8, P6, R3, R0, 0x1 ;  /* 0x0000000003087211 */ /* 0x000fc600078c08ff */
[----:B------:R0:W-:Y:S01]  /*84a40*/  @P2 STG.E.U16 [R4.64], R9 ;  /* 0x0000000904002986 */ /* 0x0001e2000c10150a */
[----:B------:R-:W-:Y:S02]  /*84a50*/  PRMT R10, R21, 0x7632, R10 ;  /* 0x00007632150a7816 */ /* 0x000fe4000000000a */
[----:B0-----:R-:W-:Y:S02]  /*84a60*/  LEA.HI.X.SX32 R9, R3, R2, 0x1, P6 ;  /* 0x0000000203097211 */ /* 0x001fe400030f0eff */
[----:B------:R-:W-:Y:S02]  /*84a70*/  LEA R4, P6, R6, R0, 0x1 ;  /* 0x0000000006047211 */ /* 0x000fe400078c08ff */
[----:B----4-:R-:W-:Y:S02]  /*84a80*/  ISETP.LT.AND P3, PT, R24, c[0x0][0x17c], !P0 ;  /* 0x00005f0018007a0c */ /* 0x010fe40004761270 */
[----:B------:R-:W4:Y:S01]  /*84a90*/  LDL.LU R24, [R1+0xa4] ;  /* 0x0000a40001187983 */ /* 0x000f220000300800 */
[----:B---3--:R-:W-:-:S02]  /*84aa0*/  ISETP.LT.AND P1, PT, R25, c[0x0][0x17c], !P0 ;  /* 0x00005f0019007a0c */ /* 0x008fc40004721270 */
[----:B------:R-:W-:Y:S01]  /*84ab0*/  LEA.HI.X.SX32 R5, R6, R2, 0x1, P6 ;  /* 0x0000000206057211 */ /* 0x000fe200030f0eff */
[----:B------:R-:W3:Y:S04]  /*84ac0*/  LDL.LU R13, [R1+0x2c] ;  /* 0x00002c00010d7983 */ /* 0x000ee80000300800 */
[----:B------:R-:W4:Y:S04]  /*84ad0*/  LDL.LU R25, [R1+0xa8] ;  /* 0x0000a80001197983 */ /* 0x000f280000300800 */
[----:B------:R-:W4:Y:S04]  /*84ae0*/  LDL.LU R20, [R1+0xac] ;  /* 0x0000ac0001147983 */ /* 0x000f280000300800 */
[----:B------:R0:W-:Y:S01]  /*84af0*/  @P4 STG.E.U16 [R8.64], R10 ;  /* 0x0000000a08004986 */ /* 0x0001e2000c10150a */
[----:B--2---:R-:W-:-:S03]  /*84b00*/  ISETP.LT.AND P2, PT, R26, c[0x0][0x17c], !P0 ;  /* 0x00005f001a007a0c */ /* 0x004fc60004741270 */
[----:B------:R-:W2:Y:S04]  /*84b10*/  LDL.LU R26, [R1+0x9c] ;  /* 0x00009c00011a7983 */ /* 0x000ea80000300800 */
[----:B------:R-:W2:Y:S04]  /*84b20*/  LDL.LU R21, [R1+0xb4] ;  /* 0x0000b40001157983 */ /* 0x000ea80000300800 */
[----:B------:R-:W2:Y:S04]  /*84b30*/  LDL.LU R29, [R1+0x4c] ;  /* 0x00004c00011d7983 */ /* 0x000ea80000300800 */
[----:B------:R-:W2:Y:S04]  /*84b40*/  LDL.LU R16, [R1+0xc] ;  /* 0x00000c0001107983 */ /* 0x000ea80000300800 */
[----:B-----5:R1:W-:Y:S01]  /*84b50*/  @P5 STG.E.U16 [R4.64], R18 ;  /* 0x0000001204005986 */ /* 0x0203e2000c10150a */
[----:B------:R-:W-:-:S03]  /*84b60*/  ISETP.LT.AND P5, PT, R11, c[0x0][0x17c], !P0 ;  /* 0x00005f000b007a0c */ /* 0x000fc600047a1270 */
[----:B------:R-:W5:Y:S01]  /*84b70*/  LDL.LU R11, [R1+0x1d1c] ;  /* 0x001d1c00010b7983 */ /* 0x000f620000300800 */
[----:B------:R-:W-:-:S04]  /*84b80*/  IMAD R3, R27, 0x2, R6 ;  /* 0x000000021b037824 */ /* 0x000fc800078e0206 */
[----:B------:R-:W-:Y:S01]  /*84b90*/  IMAD R6, R27, 0x2, R3 ;  /* 0x000000021b067824 */ /* 0x000fe200078e0203 */
[----:B0-----:R-:W-:-:S04]  /*84ba0*/  LEA R8, P6, R3, R0, 0x1 ;  /* 0x0000000003087211 */ /* 0x001fc800078c08ff */
[----:B------:R-:W-:Y:S01]  /*84bb0*/  LEA.HI.X.SX32 R9, R3, R2, 0x1, P6 ;  /* 0x0000000203097211 */ /* 0x000fe200030f0eff */
[----:B------:R-:W-:Y:S01]  /*84bc0*/  IMAD R3, R27, 0x2, R6 ;  /* 0x000000021b037824 */ /* 0x000fe200078e0206 */
[----:B-1----:R-:W-:-:S04]  /*84bd0*/  LEA R4, P6, R6, R0, 0x1 ;  /* 0x0000000006047211 */ /* 0x002fc800078c08ff */
[----:B------:R-:W-:Y:S01]  /*84be0*/  LEA.HI.X.SX32 R5, R6, R2, 0x1, P6 ;  /* 0x0000000206057211 */ /* 0x000fe200030f0eff */
[----:B------:R0:W-:Y:S01]  /*84bf0*/  @P3 STG.E.U16 [R8.64], R28 ;  /* 0x0000001c08003986 */ /* 0x0001e2000c10150a */
[----:B------:R-:W-:Y:S01]  /*84c00*/  IMAD R6, R27, 0x2, R3 ;  /* 0x000000021b067824 */ /* 0x000fe200078e0203 */
[----:B------:R-:W-:Y:S02]  /*84c10*/  ISETP.LT.AND P4, PT, R23, c[0x0][0x17c], !P0 ;  /* 0x00005f0017007a0c */ /* 0x000fe40004781270 */
[----:B------:R-:W2:Y:S01]  /*84c20*/  LDL.LU R23, [R1+0xbc] ;  /* 0x0000bc0001177983 */ /* 0x000ea20000300800 */
[----:B0-----:R-:W-:-:S04]  /*84c30*/  LEA R8, P6, R3, R0, 0x1 ;  /* 0x0000000003087211 */ /* 0x001fc800078c08ff */
[----:B------:R-:W-:Y:S01]  /*84c40*/  LEA.HI.X.SX32 R9, R3, R2, 0x1, P6 ;  /* 0x0000000203097211 */ /* 0x000fe200030f0eff */
[----:B------:R-:W-:Y:S01]  /*84c50*/  IMAD R3, R27, 0x2, R6 ;  /* 0x000000021b037824 */ /* 0x000fe200078e0206 */
[----:B---3--:R0:W-:Y:S02]  /*84c60*/  @P1 STG.E.U16 [R4.64], R13 ;  /* 0x0000000d04001986 */ /* 0x0081e4000c10150a */
[----:B0-----:R-:W-:-:S04]  /*84c70*/  LEA R4, P6, R6, R0, 0x1 ;  /* 0x0000000006047211 */ /* 0x001fc800078c08ff */
[----:B------:R-:W-:Y:S02]  /*84c80*/  LEA.HI.X.SX32 R5, R6, R2, 0x1, P6 ;  /* 0x0000000206057211 */ /* 0x000fe400030f0eff */
[----:B----4-:R-:W-:Y:S02]  /*84c90*/  ISETP.LT.AND P3, PT, R24, c[0x0][0x17c], !P0 ;  /* 0x00005f0018007a0c */ /* 0x010fe40004761270 */
[----:B------:R-:W3:Y:S01]  /*84ca0*/  LDL.LU R24, [R1+0xc0] ;  /* 0x0000c00001187983 */ /* 0x000ee20000300800 */
[----:B------:R-:W-:-:S03]  /*84cb0*/  ISETP.LT.AND P1, PT, R25, c[0x0][0x17c], !P0 ;  /* 0x00005f0019007a0c */ /* 0x000fc60004721270 */
[----:B------:R-:W4:Y:S04]  /*84cc0*/  LDL.LU R25, [R1+0x8c] ;  /* 0x00008c0001197983 */ /* 0x000f280000300800 */
[----:B-----5:R0:W-:Y:S01]  /*84cd0*/  @P2 STG.E.U16 [R8.64], R11 ;  /* 0x0000000b08002986 */ /* 0x0201e2000c10150a */
[----:B------:R-:W-:-:S03]  /*84ce0*/  ISETP.LT.AND P2, PT, R20, c[0x0][0x17c], !P0 ;  /* 0x00005f0014007a0c */ /* 0x000fc60004741270 */
[----:B--2---:R1:W-:Y:S04]  /*84cf0*/  @P4 STG.E.U16 [R4.64], R26 ;  /* 0x0000001a04004986 */ /* 0x0043e8000c10150a */
[----:B------:R-:W2:Y:S01]  /*84d00*/  LDL.LU R20, [R1+0x3c] ;  /* 0x00003c0001147983 */ /* 0x000ea20000300800 */
[----:B0-----:R-:W-:-:S04]  /*84d10*/  LEA R8, P6, R3, R0, 0x1 ;  /* 0x0000000003087211 */ /* 0x001fc800078c08ff */
[----:B------:R-:W-:-:S05]  /*84d20*/  LEA.HI.X.SX32 R9, R3, R2, 0x1, P6 ;  /* 0x0000000203097211 */ /* 0x000fca00030f0eff */
[----:B------:R0:W-:Y:S01]  /*84d30*/  @P5 STG.E.U16 [R8.64], R29 ;  /* 0x0000001d08005986 */ /* 0x0001e2000c10150a */
[----:B------:R-:W-:-:S03]  /*84d40*/  ISETP.LT.AND P5, PT, R15, c[0x0][0x17c], !P0 ;  /* 0x00005f000f007a0c */ /* 0x000fc600047a1270 */
[----:B------:R-:W5:Y:S01]  /*84d50*/  LDL.LU R15, [R1+0x1d18] ;  /* 0x001d1800010f7983 */ /* 0x000f620000300800 */
[----:B------:R-:W-:Y:S01]  /*84d60*/  IMAD R6, R27, 0x2, R3 ;  /* 0x000000021b067824 */ /* 0x000fe200078e0203 */
[----:B------:R-:W-:Y:S02]  /*84d70*/  ISETP.LT.AND P4, PT, R21, c[0x0][0x17c], !P0 ;  /* 0x00005f0015007a0c */ /* 0x000fe40004781270 */
[----:B------:R-:W2:Y:S01]  /*84d80*/  LDL.LU R22, [R1+0xd4] ;  /* 0x0000d40001167983 */ /* 0x000ea20000300800 */
[----:B------:R-:W-:Y:S01]  /*84d90*/  IMAD R3, R27, 0x2, R6 ;  /* 0x000000021b037824 */ /* 0x000fe200078e0206 */
[----:B-1----:R-:W-:-:S04]  /*84da0*/  LEA R4, P6, R6, R0, 0x1 ;  /* 0x0000000006047211 */ /* 0x002fc800078c08ff */
[----:B------:R-:W-:Y:S01]  /*84db0*/  LEA.HI.X.SX32 R5, R6, R2, 0x1, P6 ;  /* 0x0000000206057211 */ /* 0x000fe200030f0eff */
[----:B------:R-:W-:Y:S01]  /*84dc0*/  IMAD R6, R27, 0x2, R3 ;  /* 0x000000021b067824 */ /* 0x000fe200078e0203 */
[----:B0-----:R-:W-:-:S03]  /*84dd0*/  LEA R8, P6, R3, R0, 0x1 ;  /* 0x0000000003087211 */ /* 0x001fc600078c08ff */
[----:B------:R0:W-:Y:S01]  /*84de0*/  @P3 STG.E.U16 [R4.64], R16 ;  /* 0x0000001004003986 */ /* 0x0001e2000c10150a */
[----:B------:R-:W-:Y:S01]  /*84df0*/  LEA.HI.X.SX32 R9, R3, R2, 0x1, P6 ;  /* 0x0000000203097211 */ /* 0x000fe200030f0eff */
[----:B------:R-:W-:Y:S01]  /*84e00*/  IMAD R3, R27, 0x2, R6 ;  /* 0x000000021b037824 */ /* 0x000fe200078e0206 */
[----:B0-----:R-:W-:-:S04]  /*84e10*/  LEA R4, P6, R6, R0, 0x1 ;  /* 0x0000000006047211 */ /* 0x001fc800078c08ff */
[----:B------:R-:W-:Y:S01]  /*84e20*/  LEA.HI.X.SX32 R5, R6, R2, 0x1, P6 ;  /* 0x0000000206057211 */ /* 0x000fe200030f0eff */
[----:B------:R-:W-:Y:S01]  /*84e30*/  IMAD R6, R27, 0x2, R3 ;  /* 0x000000021b067824 */ /* 0x000fe200078e0203 */
[----:B------:R-:W-:Y:S02]  /*84e40*/  ISETP.LT.AND P3, PT, R23, c[0x0][0x17c], !P0 ;  /* 0x00005f0017007a0c */ /* 0x000fe40004761270 */
[----:B------:R-:W2:Y:S04]  /*84e50*/  LDL.LU R23, [R1+0x7c] ;  /* 0x00007c0001177983 */ /* 0x000ea80000300800 */
[----:B------:R-:W2:Y:S04]  /*84e60*/  LDL.LU R17, [R1+0x1ac] ;  /* 0x0001ac0001117983 */ /* 0x000ea80000300800 */
[----:B------:R-:W2:Y:S04]  /*84e70*/  LDL.LU R12, [R1+0xd8] ;  /* 0x0000d800010c7983 */ /* 0x000ea80000300800 */
[----:B-----5:R0:W-:Y:S04]  /*84e80*/  @P1 STG.E.U16 [R8.64], R15 ;  /* 0x0000000f08001986 */ /* 0x0201e8000c10150a */
[----:B----4-:R1:W-:Y:S01]  /*84e90*/  @P2 STG.E.U16 [R4.64], R25 ;  /* 0x0000001904002986 */ /* 0x0103e2000c10150a */
[----:B0-----:R-:W-:-:S04]  /*84ea0*/  LEA R8, P6, R3, R0, 0x1 ;  /* 0x0000000003087211 */ /* 0x001fc800078c08ff */
[----:B------:R-:W-:Y:S01]  /*84eb0*/  LEA.HI.X.SX32 R9, R3, R2, 0x1, P6 ;  /* 0x0000000203097211 */ /* 0x000fe200030f0eff */
[----:B------:R-:W-:Y:S01]  /*84ec0*/  IMAD R3, R27, 0x2, R6 ;  /* 0x000000021b037824 */ /* 0x000fe200078e0206 */
[----:B-1----:R-:W-:Y:S02]  /*84ed0*/  LEA R4, P6, R6, R0, 0x1 ;  /* 0x0000000006047211 */ /* 0x002fe400078c08ff */
[----:B---3--:R-:W-:Y:S01]  /*84ee0*/  ISETP.LT.AND P1, PT, R24, c[0x0][0x17c], !P0 ;  /* 0x00005f0018007a0c */ /* 0x008fe20004721270 */
[----:B--2---:R0:W-:Y:S01]  /*84ef0*/  @P4 STG.E.U16 [R8.64], R20 ;  /* 0x0000001408004986 */ /* 0x0041e2000c10150a */
[----:B------:R-:W-:Y:S02]  /*84f00*/  LEA.HI.X.SX32 R5, R6, R2, 0x1, P6 ;  /* 0x0000000206057211 */ /* 0x000fe400030f0eff */
[----:B------:R-:W-:Y:S01]  /*84f10*/  ISETP.LT.AND P2, PT, R7, c[0x0][0x17c], !P0 ;  /* 0x00005f0007007a0c */ /* 0x000fe20004741270 */
[----:B------:R-:W2:Y:S01]  /*84f20*/  LDL.LU R24, [R1+0x1bc] ;  /* 0x0001bc0001187983 */ /* 0x000ea20000300800 */
[----:B------:R-:W-:-:S03]  /*84f30*/  ISETP.LT.AND P4, PT, R19, c[0x0][0x17c], !P0 ;  /* 0x00005f0013007a0c */ /* 0x000fc60004781270 */
[----:B------:R-:W3:Y:S01]  /*84f40*/  LDL.LU R7, [R1+0x1d14] ;  /* 0x001d140001077983 */ /* 0x000ee20000300800 */
[----:B0-----:R-:W-:-:S03]  /*84f50*/  LEA R8, P6, R3, R0, 0x1 ;  /* 0x0000000003087211 */ /* 0x001fc600078c08ff */
[----:B------:R-:W4:Y:S01]  /*84f60*/  LDL.LU R21, [R1+0x1cc] ;  /* 0x0001cc0001157983 */ /* 0x000f220000300800 */
[----:B------:R-:W-:Y:S01]  /*84f70*/  IMAD R6, R27, 0x2, R3 ;  /* 0x000000021b067824 */ /* 0x000fe200078e0203 */
[----:B------:R-:W-:Y:S02]  /*84f80*/  LEA.HI.X.SX32 R9, R3, R2, 0x1, P6 ;  /* 0x0000000203097211 */ /* 0x000fe400030f0eff */
[----:B------:R-:W5:Y:S04]  /*84f90*/  LDL.LU R19, [R1+0x1d10] ;  /* 0x001d100001137983 */ /* 0x000f680000300800 */
[----:B------:R-:W2:Y:S04]  /*84fa0*/  LDL.LU R14, [R1+0xe0] ;  /* 0x0000e000010e7983 */ /* 0x000ea80000300800 */
[----:B------:R-:W2:Y:S04]  /*84fb0*/  LDL.LU R3, [R1+0xcc] ;  /* 0x0000cc0001037983 */ /* 0x000ea80000300800 */
[----:B---3--:R0:W-:Y:S02]  /*84fc0*/  @P5 STG.E.U16 [R4.64], R7 ;  /* 0x0000000704005986 */ /* 0x0081e4000c10150a */
[----:B0-----:R-:W-:-:S04]  /*84fd0*/  LEA R4, P6, R6, R0, 0x1 ;  /* 0x0000000006047211 */ /* 0x001fc800078c08ff */
[----:B------:R-:W-:Y:S02]  /*84fe0*/  LEA.HI.X.SX32 R5, R6, R2, 0x1, P6 ;  /* 0x0000000206057211 */ /* 0x000fe400030f0eff */
[----:B--2---:R-:W-:Y:S01]  /*84ff0*/  ISETP.LT.AND P5, PT, R3, c[0x0][0x17c], !P0 ;  /* 0x00005f0003007a0c */ /* 0x004fe200047a1270 */
[----:B------:R-:W-:Y:S02]  /*85000*/  IMAD R3, R27, 0x2, R6 ;  /* 0x000000021b037824 */ /* 0x000fe400078e0206 */
[----:B------:R-:W2:Y:S04]  /*85010*/  LDL.LU R6, [R1+0xd0] ;  /* 0x0000d00001067983 */ /* 0x000ea80000300800 */
[----:B-----5:R0:W-:Y:S04]  /*85020*/  @P3 STG.E.U16 [R8.64], R19 ;  /* 0x0000001308003986 */ /* 0x0201e8000c10150a */
[----:B------:R1:W-:Y:S01]  /*85030*/  @P1 STG.E.U16 [R4.64], R23 ;  /* 0x0000001704001986 */ /* 0x0003e2000c10150a */
[----:B0-----:R-:W-:-:S04]  /*85040*/  LEA R8, P6, R3, R0, 0x1 ;  /* 0x0000000003087211 */ /* 0x001fc800078c08ff */
[----:B------:R-:W-:Y:S02]  /*85050*/  LEA.HI.X.SX32 R9, R3, R2, 0x1, P6 ;  /* 0x0000000203097211 */ /* 0x000fe400030f0eff */
[----:B------:R-:W-:Y:S02]  /*85060*/  ISETP.LT.AND P1, PT, R22, c[0x0][0x17c], !P0 ;  /* 0x00005f0016007a0c */ /* 0x000fe40004721270 */
[----:B------:R-:W3:Y:S04]  /*85070*/  LDL.LU R22, [R1+0xe8] ;  /* 0x0000e80001167983 */ /* 0x000ee80000300800 */
[----:B------:R0:W-:Y:S01]  /*85080*/  @P2 STG.E.U16 [R8.64], R17 ;  /* 0x0000001108002986 */ /* 0x0001e2000c10150a */
[----:B------:R-:W-:-:S03]  /*85090*/  ISETP.LT.AND P2, PT, R12, c[0x0][0x17c], !P0 ;  /* 0x00005f000c007a0c */ /* 0x000fc60004741270 */
[----:B------:R-:W5:Y:S01]  /*850a0*/  LDL.LU R12, [R1+0xec] ;  /* 0x0000ec00010c7983 */ /* 0x000f620000300800 */
[----:B------:R-:W-:Y:S02]  /*850b0*/  PRMT R7, R18, 0x7632, R7 ;  /* 0x0000763212077816 */ /* 0x000fe40000000007 */
[----:B--2---:R-:W-:Y:S01]  /*850c0*/  ISETP.LT.AND P3, PT, R6, c[0x0][0x17c], !P0 ;  /* 0x00005f0006007a0c */ /* 0x004fe20004761270 */
[----:B------:R-:W-:-:S04]  /*850d0*/  IMAD R6, R27, 0x2, R3 ;  /* 0x000000021b067824 */ /* 0x000fc800078e0203 */
[----:B------:R-:W-:Y:S01]  /*850e0*/  IMAD R3, R27, 0x2, R6 ;  /* 0x000000021b037824 */ /* 0x000fe200078e0206 */
[----:B-1----:R-:W-:-:S04]  /*850f0*/  LEA R4, P6, R6, R0, 0x1 ;  /* 0x0000000006047211 */ /* 0x002fc800078c08ff */
[----:B------:R-:W-:Y:S02]  /*85100*/  LEA.HI.X.SX32 R5, R6, R2, 0x1, P6 ;  /* 0x0000000206057211 */ /* 0x000fe400030f0eff */
[----:B0-----:R-:W-:-:S03]  /*85110*/  LEA R8, P6, R3, R0, 0x1 ;  /* 0x0000000003087211 */ /* 0x001fc600078c08ff */
[----:B------:R0:W-:Y:S01]  /*85120*/  @P4 STG.E.U16 [R4.64], R24 ;  /* 0x0000001804004986 */ /* 0x0001e2000c10150a */
[----:B------:R-:W-:-:S05]  /*85130*/  LEA.HI.X.SX32 R9, R3, R2, 0x1, P6 ;  /* 0x0000000203097211 */ /* 0x000fca00030f0eff */
[----:B----4-:R1:W-:Y:S01]  /*85140*/  @P5 STG.E.U16 [R8.64], R21 ;  /* 0x0000001508005986 */ /* 0x0103e2000c10150a */
[----:B------:R-:W-:-:S03]  /*85150*/  ISETP.LT.AND P5, PT, R14, c[0x0][0x17c], !P0 ;  /* 0x00005f000e007a0c */ /* 0x000fc600047a1270 */
[----:B0-----:R-:W2:Y:S04]  /*85160*/  LDL.LU R5, [R1+0xdc] ;  /* 0x0000dc0001057983 */ /* 0x001ea80000300800 */
[----:B------:R-:W4:Y:S04]  /*85170*/  LDL.LU R18, [R1+0xf0] ;  /* 0x0000f00001127983 */ /* 0x000f280000300800 */
[----:B------:R-:W3:Y:S04]  /*85180*/  LDL.LU R14, [R1+0xf4] ;  /* 0x0000f400010e7983 */ /* 0x000ee80000300800 */
[----:B-1----:R-:W3:Y:S01]  /*85190*/  LDL.LU R9, [R1+0xe4] ;  /* 0x0000e40001097983 */ /* 0x002ee20000300800 */
[----:B------:R-:W-:-:S05]  /*851a0*/  IMAD R6, R27, 0x2, R3 ;  /* 0x000000021b067824 */ /* 0x000fca00078e0203 */
[----:B------:R-:W-:Y:S01]  /*851b0*/  LEA R4, P6, R6, R0, 0x1 ;  /* 0x0000000006047211 */ /* 0x000fe200078c08ff */
[----:B------:R-:W-:Y:S01]  /*851c0*/  IMAD R3, R27, 0x2, R6 ;  /* 0x000000021b037824 */ /* 0x000fe200078e0206 */
[----:B------:R-:W-:Y:S02]  /*851d0*/  PRMT R10, R28, 0x7632, R10 ;  /* 0x000076321c0a7816 */ /* 0x000fe4000000000a */
[----:B------:R-:W4:Y:S01]  /*851e0*/  LDL.LU R28, [R1+0x1d0c] ;  /* 0x001d0c00011c7983 */ /* 0x000f220000300800 */
[----:B--2---:R-:W-:Y:S02]  /*851f0*/  ISETP.LT.AND P4, PT, R5, c[0x0][0x17c], !P0 ;  /* 0x00005f0005007a0c */ /* 0x004fe40004781270 */
[----:B------:R-:W-:Y:S01]  /*85200*/  LEA.HI.X.SX32 R5, R6, R2, 0x1, P6 ;  /* 0x0000000206057211 */ /* 0x000fe200030f0eff */
[----:B------:R-:W-:Y:S01]  /*85210*/  IMAD R6, R27, 0x2, R3 ;  /* 0x000000021b067824 */ /* 0x000fe200078e0203 */
[----:B------:R-:W-:-:S03]  /*85220*/  LEA R8, P6, R3, R0, 0x1 ;  /* 0x0000000003087211 */ /* 0x000fc600078c08ff */
[----:B------:R0:W-:Y:S01]  /*85230*/  @P3 STG.E.U16 [R4.64], R7 ;  /* 0x0000000704003986 */ /* 0x0001e2000c10150a */
[----:B---3--:R-:W-:Y:S02]  /*85240*/  ISETP.LT.AND P3, PT, R9, c[0x0][0x17c], !P0 ;  /* 0x00005f0009007a0c */ /* 0x008fe40004761270 */
[----:B------:R-:W-:Y:S02]  /*85250*/  LEA.HI.X.SX32 R9, R3, R2, 0x1, P6 ;  /* 0x0000000203097211 */ /* 0x000fe400030f0eff */
[C---:B0-----:R-:W-:Y:S02]  /*85260*/  LEA R4, P6, R6.reuse, R0, 0x1 ;  /* 0x0000000006047211 */ /* 0x041fe400078c08ff */
[----:B------:R-:W-:Y:S02]  /*85270*/  PRMT R7, R13, 0x7632, R7 ;  /* 0x000076320d077816 */ /* 0x000fe40000000007 */
[----:B------:R-:W-:Y:S01]  /*85280*/  LEA.HI.X.SX32 R5, R6, R2, 0x1, P6 ;  /* 0x0000000206057211 */ /* 0x000fe200030f0eff */
[----:B------:R-:W-:Y:S01]  /*85290*/  @P1 STG.E.U16 [R8.64], R10 ;  /* 0x0000000a08001986 */ /* 0x000fe2000c10150a */
[----:B------:R-:W-:-:S03]  /*852a0*/  ISETP.LT.AND P1, PT, R22, c[0x0][0x17c], !P0 ;  /* 0x00005f0016007a0c */ /* 0x000fc60004721270 */
[----:B------:R-:W2:Y:S04]  /*852b0*/  LDL.LU R13, [R1+0xf8] ;  /* 0x0000f800010d7983 */ /* 0x000ea80000300800 */
[----:B------:R0:W-:Y:S04]  /*852c0*/  @P2 STG.E.U16 [R4.64], R7 ;  /* 0x0000000704002986 */ /* 0x0001e8000c10150a */
[----:B------:R-:W3:Y:S01]  /*852d0*/  LDL.LU R22, [R1+0xfc] ;  /* 0x0000fc0001167983 */ /* 0x000ee20000300800 */
[----:B0-----:R-:W-:-:S03]  /*852e0*/  PRMT R7, R26, 0x7632, R7 ;  /* 0x000076321a077816 */ /* 0x001fc60000000007 */
[----:B------:R-:W3:Y:S01]  /*852f0*/  LDL.LU R26, [R1+0x100] ;  /* 0x00010000011a7983 */ /* 0x000ee20000300800 */
[----:B------:R-:W-:-:S04]  /*85300*/  IMAD R3, R27, 0x2, R6 ;  /* 0x000000021b037824 */ /* 0x000fc800078e0206 */
[----:B------:R-:W-:Y:S01]  /*85310*/  IMAD R5, R27, 0x2, R3 ;  /* 0x000000021b057824 */ /* 0x000fe200078e0203 */
[----:B------:R-:W-:Y:S02]  /*85320*/  LEA R8, P6, R3, R0, 0x1 ;  /* 0x0000000003087211 */ /* 0x000fe400078c08ff */
[----:B------:R-:W-:Y:S02]  /*85330*/  PRMT R11, R11, 0x7632, R11 ;  /* 0x000076320b0b7816 */ /* 0x000fe4000000000b */
[----:B------:R-:W-:Y:S01]  /*85340*/  LEA.HI.X.SX32 R9, R3, R2, 0x1, P6 ;  /* 0x0000000203097211 */ /* 0x000fe200030f0eff */
[----:B------:R-:W-:Y:S01]  /*85350*/  IMAD R3, R27, 0x2, R5 ;  /* 0x000000021b037824 */ /* 0x000fe200078e0205 */
[----:B------:R-:W-:-:S03]  /*85360*/  LEA R4, P6, R5, R0, 0x1 ;  /* 0x0000000005047211 */ /* 0x000fc600078c08ff */
[----:B------:R0:W-:Y:S01]  /*85370*/  @P4 STG.E.U16 [R8.64], R11 ;  /* 0x0000000b08004986 */ /* 0x0001e2000c10150a */
[----:B------:R-:W-:Y:S01]  /*85380*/  LEA.HI.X.SX32 R5, R5, R2, 0x1, P6 ;  /* 0x0000000205057211 */ /* 0x000fe200030f0eff */
[----:B------:R-:W-:-:S04]  /*85390*/  IMAD R6, R27, 0x2, R3 ;  /* 0x000000021b067824 */ /* 0x000fc800078e0203 */
[----:B------:R1:W-:Y:S01]  /*853a0*/  @P5 STG.E.U16 [R4.64], R7 ;  /* 0x0000000704005986 */ /* 0x0003e2000c10150a */
[----:B0-----:R-:W-:-:S04]  /*853b0*/  LEA R8, P6, R3, R0, 0x1 ;  /* 0x0000000003087211 */ /* 0x001fc800078c08ff */
[----:B------:R-:W-:Y:S02]  /*853c0*/  LEA.HI.X.SX32 R9, R3, R2, 0x1, P6 ;  /* 0x0000000203097211 */ /* 0x000fe400030f0eff */
[----:B-1----:R-:W-:Y:S02]  /*853d0*/  LEA R4, P6, R6, R0, 0x1 ;  /* 0x0000000006047211 */ /* 0x002fe400078c08ff */
[----:B------:R-:W-:Y:S01]  /*853e0*/  PRMT R10, R29, 0x7632, R10 ;  /* 0x000076321d0a7816 */ /* 0x000fe2000000000a */
[----:B------:R-:W-:Y:S01]  /*853f0*/  IMAD R3, R27, 0x2, R6 ;  /* 0x000000021b037824 */ /* 0x000fe200078e0206 */
[----:B------:R-:W-:Y:S02]  /*85400*/  PRMT R7, R16, 0x7632, R7 ;  /* 0x0000763210077816 */ /* 0x000fe40000000007 */
[----:B------:R-:W-:Y:S01]  /*85410*/  LEA.HI.X.SX32 R5, R6, R2, 0x1, P6 ;  /* 0x0000000206057211 */ /* 0x000fe200030f0eff */
[----:B------:R0:W-:Y:S01]  /*85420*/  @P3 STG.E.U16 [R8.64], R10 ;  /* 0x0000000a08003986 */ /* 0x0001e2000c10150a */
[----:B-----5:R-:W-:-:S03]  /*85430*/  ISETP.LT.AND P2, PT, R12, c[0x0][0x17c], !P0 ;  /* 0x00005f000c007a0c */ /* 0x020fc60004741270 */
[----:B------:R1:W-:Y:S01]  /*85440*/  @P1 STG.E.U16 [R4.64], R7 ;  /* 0x0000000704001986 */ /* 0x0003e2000c10150a */
[----:B----4-:R-:W-:Y:S02]  /*85450*/  ISETP.LT.AND P4, PT, R18, c[0x0][0x17c], !P0 ;  /* 0x00005f0012007a0c */ /* 0x010fe40004781270 */
[----:B------:R-:W-:Y:S01]  /*85460*/  PRMT R15, R15, 0x7632, R15 ;  /* 0x000076320f0f7816 */ /* 0x000fe2000000000f */
[----:B------:R-:W4:Y:S01]  /*85470*/  LDL.LU R16, [R1+0x108] ;  /* 0x0001080001107983 */ /* 0x000f220000300800 */
[----:B0-----:R-:W-:Y:S01]  /*85480*/  LEA R8, P6, R3, R0, 0x1 ;  /* 0x0000000003087211 */ /* 0x001fe200078c08ff */
[----:B-1----:R-:W-:-:S03]  /*85490*/  IMAD R5, R27, 0x2, R3 ;  /* 0x000000021b057824 */ /* 0x002fc600078e0203 */
[----:B------:R-:W-:Y:S02]  /*854a0*/  LEA.HI.X.SX32 R9, R3, R2, 0x1, P6 ;  /* 0x0000000203097211 */ /* 0x000fe400030f0eff */
[----:B------:R-:W-:Y:S01]  /*854b0*/  LEA R4, P6, R5, R0, 0x1 ;  /* 0x0000000005047211 */ /* 0x000fe200078c08ff */
[----:B------:R-:W-:Y:S01]  /*854c0*/  IMAD R3, R27, 0x2, R5 ;  /* 0x000000021b037824 */ /* 0x000fe200078e0205 */
[----:B------:R-:W-:Y:S02]  /*854d0*/  PRMT R7, R25, 0x7632, R7 ;  /* 0x0000763219077816 */ /* 0x000fe40000000007 */
[----:B------:R-:W-:Y:S01]  /*854e0*/  LEA.HI.X.SX32 R5, R5, R2, 0x1, P6 ;  /* 0x0000000205057211 */ /* 0x000fe200030f0eff */
[----:B------:R0:W-:Y:S04]  /*854f0*/  @P2 STG.E.U16 [R8.64], R15 ;  /* 0x0000000f08002986 */ /* 0x0001e8000c10150a */
[----:B------:R1:W-:Y:S01]  /*85500*/  @P4 STG.E.U16 [R4.64], R7 ;  /* 0x0000000704004986 */ /* 0x0003e2000c10150a */
[----:B------:R-:W-:Y:S01]  /*85510*/  ISETP.LT.AND P4, PT, R28, c[0x0][0x17c], !P0 ;  /* 0x00005f001c007a0c */ /* 0x000fe20004781270 */
[----:B------:R-:W-:Y:S01]  /*85520*/  IMAD R6, R27, 0x2, R3 ;  /* 0x000000021b067824 */ /* 0x000fe200078e0203 */
[----:B0-----:R-:W-:-:S04]  /*85530*/  LEA R8, P6, R3, R0, 0x1 ;  /* 0x0000000003087211 */ /* 0x001fc800078c08ff */
[----:B------:R-:W-:Y:S02]  /*85540*/  LEA.HI.X.SX32 R9, R3, R2, 0x1, P6 ;  /* 0x0000000203097211 */ /* 0x000fe400030f0eff */
[----:B------:R-:W-:Y:S02]  /*85550*/  PRMT R3, R20, 0x7632, R3 ;  /* 0x0000763214037816 */ /* 0x000fe40000000003 */
[----:B--2---:R-:W-:Y:S02]  /*85560*/  ISETP.LT.AND P3, PT, R13, c[0x0][0x17c], !P0 ;  /* 0x00005f000d007a0c */ /* 0x004fe40004761270 */
[----:B------:R-:W2:Y:S04]  /*85570*/  LDL.LU R13, [R1+0x10c] ;  /* 0x00010c00010d7983 */ /* 0x000ea80000300800 */
[----:B------:R-:W5:Y:S01]  /*85580*/  LDL.LU R25, [R1+0x110] ;  /* 0x0001100001197983 */ /* 0x000f620000300800 */
[----:B---3--:R-:W-:-:S03]  /*85590*/  ISETP.LT.AND P2, PT, R26, c[0x0][0x17c], !P0 ;  /* 0x00005f001a007a0c */ /* 0x008fc60004741270 */
[----:B------:R-:W3:Y:S04]  /*855a0*/  LDL.LU R26, [R1+0x114] ;  /* 0x00011400011a7983 */ /* 0x000ee80000300800 */
[----:B------:R-:W3:Y:S04]  /*855b0*/  LDL.LU R28, [R1+0x1d08] ;  /* 0x001d0800011c7983 */ /* 0x000ee80000300800 */
[----:B------:R-:W4:Y:S01]  /*855c0*/  LDL.LU R20, [R1+0x118] ;  /* 0x0001180001147983 */ /* 0x000f220000300800 */
[----:B------:R-:W-:Y:S02]  /*855d0*/  ISETP.LT.AND P5, PT, R14, c[0x0][0x17c], !P0 ;  /* 0x00005f000e007a0c */ /* 0x000fe400047a1270 */
[----:B-1----:R-:W-:-:S02]  /*855e0*/  LEA R4, P6, R6, R0, 0x1 ;  /* 0x0000000006047211 */ /* 0x002fc400078c08ff */
[----:B------:R-:W-:Y:S02]  /*855f0*/  PRMT R7, R7, 0x7632, R7 ;  /* 0x0000763207077816 */ /* 0x000fe40000000007 */
[----:B------:R-:W-:Y:S01]  /*85600*/  LEA.HI.X.SX32 R5, R6, R2, 0x1, P6 ;  /* 0x0000000206057211 */ /* 0x000fe200030f0eff */
[----:B------:R-:W-:Y:S01]  /*85610*/  IMAD R6, R27, 0x2, R6 ;  /* 0x000000021b067824 */ /* 0x000fe200078e0206 */
[----:B------:R-:W-:-:S05]  /*85620*/  ISETP.LT.AND P1, PT, R22, c[0x0][0x17c], !P0 ;  /* 0x00005f0016007a0c */ /* 0x000fca0004721270 */
[----:B------:R-:W-:Y:S04]  /*85630*/  @P5 STG.E.U16 [R8.64], R3 ;  /* 0x0000000308005986 */ /* 0x000fe8000c10150a */
[----:B------:R0:W-:Y:S01]  /*85640*/  @P3 STG.E.U16 [R4.64], R7 ;  /* 0x0000000704003986 */ /* 0x0001e2000c10150a */
[----:B------:R-:W-:Y:S02]  /*85650*/  PRMT R19, R19, 0x7632, R19 ;  /* 0x0000763213137816 */ /* 0x000fe40000000013 */
[----:B0-----:R-:W-:-:S04]  /*85660*/  LEA R4, P5, R6, R0, 0x1 ;  /* 0x0000000006047211 */ /* 0x001fc800078a08ff */
[----:B------:R-:W-:-:S05]  /*85670*/  LEA.HI.X.SX32 R5, R6, R2, 0x1, P5 ;  /* 0x0000000206057211 */ /* 0x000fca00028f0eff */
[----:B------:R-:W-:Y:S01]  /*85680*/  @P1 STG.E.U16 [R4.64], R19 ;  /* 0x0000001304001986 */ /* 0x000fe2000c10150a */
[----:B------:R-:W-:Y:S02]  /*85690*/  PRMT R8, R23, 0x7632, R8 ;  /* 0x0000763217087816 */ /* 0x000fe40000000008 */
[----:B--2---:R-:W-:Y:S02]  /*856a0*/  ISETP.LT.AND P3, PT, R13, c[0x0][0x17c], !P0 ;  /* 0x00005f000d007a0c */ /* 0x004fe40004761270 */
[----:B-----5:R-:W-:Y:S02]  /*856b0*/  ISETP.LT.AND P1, PT, R25, c[0x0][0x17c], !P0 ;  /* 0x00005f0019007a0c */ /* 0x020fe40004721270 */
[----:B---3--:R-:W-:Y:S01]  /*856c0*/  LOP3.LUT R25, R28, 0x20, RZ, 0x3c, !PT ;  /* 0x000000201c197812 */ /* 0x008fe200078e3cff */
[----:B------:R-:W0:Y:S04]  /*856d0*/  LDS.128 R12, [R28] ;  /* 0x000000001c0c7984 */ /* 0x000e280000000c00 */
[----:B----4-:R-:W-:Y:S04]  /*856e0*/  STL.64 [R1+0x1d00], R20 ;  /* 0x001d001401007387 */ /* 0x010fe80000100a00 */
[----:B------:R-:W1:Y:S04]  /*856f0*/  LDS.128 R20, [R25] ;  /* 0x0000000019147984 */ /* 0x000e680000000c00 */
[----:B0-----:R0:W-:Y:S04]  /*85700*/  STL.64 [R1+0x60], R12 ;  /* 0x0000600c01007387 */ /* 0x0011e80000100a00 */
[----:B------:R-:W-:Y:S01]  /*85710*/  STL.64 [R1+0x68], R14 ;  /* 0x0000680e01007387 */ /* 0x000fe20000100a00 */
[----:B-1----:R-:W-:-:S03]  /*85720*/  IMAD.MOV.U32 R11, RZ, RZ, R20 ;  /* 0x000000ffff0b7224 */ /* 0x002fc600078e0014 */
[----:B0-----:R-:W2:Y:S04]  /*85730*/  LDL.LU R13, [R1+0x11c] ;  /* 0x00011c00010d7983 */ /* 0x001ea80000300800 */
[----:B------:R0:W-:Y:S04]  /*85740*/  STL.64 [R1+0x40], R20 ;  /* 0x0000401401007387 */ /* 0x0001e80000100a00 */
[----:B------:R1:W-:Y:S04]  /*85750*/  STL.64 [R1+0x48], R22 ;  /* 0x0000481601007387 */ /* 0x0003e80000100a00 */
[----:B0-----:R-:W3:Y:S04]  /*85760*/  LDL.LU.64 R20, [R1+0x1d00] ;  /* 0x001d000001147983 */ /* 0x001ee80000300a00 */
[----:B-1----:R-:W4:Y:S01]  /*85770*/  LDL.LU R23, [R1+0x120] ;  /* 0x0001200001177983 */ /* 0x002f220000300800 */
[----:B------:R-:W-:-:S05]  /*85780*/  IMAD R7, R27, 0x2, R6 ;  /* 0x000000021b077824 */ /* 0x000fca00078e0206 */
[----:B------:R-:W-:Y:S01]  /*85790*/  LEA R6, P5, R7, R0, 0x1 ;  /* 0x0000000007067211 */ /* 0x000fe200078a08ff */
[----:B------:R-:W-:-:S03]  /*857a0*/  IMAD R3, R27, 0x2, R7 ;  /* 0x000000021b037824 */ /* 0x000fc600078e0207 */
[----:B------:R-:W-:-:S05]  /*857b0*/  LEA.HI.X.SX32 R7, R7, R2, 0x1, P5 ;  /* 0x0000000207077211 */ /* 0x000fca00028f0eff */
[----:B------:R0:W-:Y:S01]  /*857c0*/  @P2 STG.E.U16 [R6.64], R8 ;  /* 0x0000000806002986 */ /* 0x0001e2000c10150a */
[----:B------:R-:W-:Y:S02]  /*857d0*/  ISETP.LT.AND P2, PT, R26, c[0x0][0x17c], !P0 ;  /* 0x00005f001a007a0c */ /* 0x000fe40004741270 */
[----:B------:R-:W-:Y:S02]  /*857e0*/  LOP3.LUT R26, R28, 0x40, RZ, 0x3c, !PT ;  /* 0x000000401c1a7812 */ /* 0x000fe400078e3cff */
[----:B------:R-:W-:Y:S02]  /*857f0*/  ISETP.LT.AND P6, PT, R16, c[0x0][0x17c], !P0 ;  /* 0x00005f0010007a0c */ /* 0x000fe400047c1270 */
[----:B0-----:R-:W-:Y:S02]  /*85800*/  PRMT R7, R17, 0x7632, R7 ;  /* 0x0000763211077816 */ /* 0x001fe40000000007 */
[----:B------:R-:W0:Y:S01]  /*85810*/  LDS.128 R16, [R26] ;  /* 0x000000001a107984 */ /* 0x000e220000000c00 */
[----:B------:R-:W-:-:S04]  /*85820*/  LEA R4, P5, R3, R0, 0x1 ;  /* 0x0000000003047211 */ /* 0x000fc800078a08ff */
[----:B------:R-:W-:Y:S02]  /*85830*/  LEA.HI.X.SX32 R5, R3, R2, 0x1, P5 ;  /* 0x0000000203057211 */ /* 0x000fe400028f0eff */
[----:B------:R-:W-:Y:S02]  /*85840*/  PRMT R10, R24, 0x7632, R10 ;  /* 0x00007632180a7816 */ /* 0x000fe4000000000a */
[----:B------:R-:W-:Y:S01]  /*85850*/  LOP3.LUT R24, R28, 0x60, RZ, 0x3c, !PT ;  /* 0x000000601c187812 */ /* 0x000fe200078e3cff */
[C---:B------:R-:W-:Y:S01]  /*85860*/  IMAD R6, R27.reuse, 0x2, R3 ;  /* 0x000000021b067824 */ /* 0x040fe200078e0203 */
[----:B------:R1:W-:Y:S03]  /*85870*/  @P4 STG.E.U16 [R4.64], R7 ;  /* 0x0000000704004986 */ /* 0x0003e6000c10150a */
[----:B------:R-:W-:Y:S01]  /*85880*/  IMAD R3, R27, 0x2, R6 ;  /* 0x000000021b037824 */ /* 0x000fe200078e0206 */
[----:B-1----:R-:W-:-:S04]  /*85890*/  LEA R4, P4, R6, R0, 0x1 ;  /* 0x0000000006047211 */ /* 0x002fc800078808ff */
[----:B------:R-:W-:Y:S02]  /*858a0*/  LEA.HI.X.SX32 R5, R6, R2, 0x1, P4 ;  /* 0x0000000206057211 */ /* 0x000fe400020f0eff */
[----:B------:R-:W-:-:S04]  /*858b0*/  LEA R6, P4, R3, R0, 0x1 ;  /* 0x0000000003067211 */ /* 0x000fc800078808ff */
[----:B------:R-:W-:Y:S01]  /*858c0*/  LEA.HI.X.SX32 R7, R3, R2, 0x1, P4 ;  /* 0x0000000203077211 */ /* 0x000fe200020f0eff */
[----:B------:R-:W-:Y:S01]  /*858d0*/  @P6 STG.E.U16 [R4.64], R10 ;  /* 0x0000000a04006986 */ /* 0x000fe2000c10150a */
[----:B---3--:R-:W-:-:S03]  /*858e0*/  ISETP.LT.AND P5, PT, R20, c[0x0][0x17c], !P0 ;  /* 0x00005f0014007a0c */ /* 0x008fc600047a1270 */
[----:B------:R-:W3:Y:S04]  /*858f0*/  LDL.LU R20, [R1+0x124] ;  /* 0x0001240001147983 */ /* 0x000ee80000300800 */
[----:B0-----:R-:W-:Y:S04]  /*85900*/  STL.64 [R1+0x70], R16 ;  /* 0x0000701001007387 */ /* 0x001fe80000100a00 */
[----:B------:R0:W-:Y:S02]  /*85910*/  STL.64 [R1+0x78], R18 ;  /* 0x0000781201007387 */ /* 0x0001e40000100a00 */
[----:B0-----:R-:W-:-:S05]  /*85920*/  IMAD.MOV.U32 R18, RZ, RZ, R16 ;  /* 0x000000ffff127224 */ /* 0x001fca00078e0010 */
[----:B------:R-:W-:Y:S04]  /*85930*/  STL [R1+0x1cf8], R18 ;  /* 0x001cf81201007387 */ /* 0x000fe80000100800 */
[----:B------:R-:W0:Y:S04]  /*85940*/  LDS.128 R16, [R24] ;  /* 0x0000000018107984 */ /* 0x000e280000000c00 */
[----:B0-----:R-:W-:Y:S01]  /*85950*/  STL.64 [R1+0x10], R16 ;  /* 0x0000101001007387 */ /* 0x001fe20000100a00 */
[----:B------:R-:W-:-:S03]  /*85960*/  IMAD.MOV.U32 R15, RZ, RZ, R16 ;  /* 0x000000ffff0f7224 */ /* 0x000fc600078e0010 */
[----:B------:R-:W-:Y:S04]  /*85970*/  STL.64 [R1+0x18], R18 ;  /* 0x0000181201007387 */ /* 0x000fe80000100a00 */
[----:B------:R-:W0:Y:S01]  /*85980*/  LDS.128 R16, [R28+0x800] ;  /* 0x000800001c107984 */ /* 0x000e220000000c00 */
[----:B------:R-:W-:-:S03]  /*85990*/  PRMT R8, R21, 0x7632, R8 ;  /* 0x0000763215087816 */ /* 0x000fc60000000008 */
[----:B0-----:R-:W-:Y:S01]  /*859a0*/  STL.64 [R1+0xa0], R16 ;  /* 0x0000a01001007387 */ /* 0x001fe20000100a00 */
[----:B------:R-:W-:-:S03]  /*859b0*/  IMAD.MOV.U32 R14, RZ, RZ, R16 ;  /* 0x000000ffff0e7224 */ /* 0x000fc600078e0010 */
[----:B------:R-:W-:Y:S04]  /*859c0*/  STL.64 [R1+0xa8], R18 ;  /* 0x0000a81201007387 */ /* 0x000fe80000100a00 */
[----:B------:R-:W0:Y:S04]  /*859d0*/  LDS.128 R16, [R25+0x800] ;  /* 0x0008000019107984 */ /* 0x000e280000000c00 */
[----:B------:R-:W5:Y:S04]  /*859e0*/  LDL.LU R21, [R1+0x128] ;  /* 0x0001280001157983 */ /* 0x000f680000300800 */
[----:B------:R-:W5:Y:S04]  /*859f0*/  LDL.LU R29, [R1+0x12c] ;  /* 0x00012c00011d7983 */ /* 0x000f680000300800 */
[----:B0-----:R-:W-:Y:S04]  /*85a00*/  STL.64 [R1+0x90], R16 ;  /* 0x0000901001007387 */ /* 0x001fe80000100a00 */
[----:B------:R0:W-:Y:S04]  /*85a10*/  STL.64 [R1+0x98], R18 ;  /* 0x0000981201007387 */ /* 0x0001e80000100a00 */
[----:B0-----:R-:W5:Y:S04]  /*85a20*/  LDL.LU R18, [R1+0x1cf8] ;  /* 0x001cf80001127983 */ /* 0x001f680000300800 */
[----:B------:R0:W-:Y:S01]  /*85a30*/  @P3 STG.E.U16 [R6.64], R8 ;  /* 0x0000000806003986 */ /* 0x0001e2000c10150a */
[----:B----4-:R-:W-:-:S03]  /*85a40*/  ISETP.LT.AND P3, PT, R23, c[0x0][0x17c], !P0 ;  /* 0x00005f0017007a0c */ /* 0x010fc60004761270 */
[----:B------:R-:W4:Y:S01]  /*85a50*/  LDL.LU R23, [R1+0x130] ;  /* 0x0001300001177983 */ /* 0x000f220000300800 */
[----:B------:R-:W-:-:S05]  /*85a60*/  IMAD R9, R27, 0x2, R3 ;  /* 0x000000021b097824 */ /* 0x000fca00078e0203 */
[----:B------:R-:W-:-:S04]  /*85a70*/  LEA R4, P6, R9, R0, 0x1 ;  /* 0x0000000009047211 */ /* 0x000fc800078c08ff */
[----:B------:R-:W-:-:S05]  /*85a80*/  LEA.HI.X.SX32 R5, R9, R2, 0x1, P6 ;  /* 0x0000000209057211 */ /* 0x000fca00030f0eff */
[----:B------:R1:W-:Y:S04]  /*85a90*/  @P1 STG.E.U16 [R4.64], R12 ;  /* 0x0000000c04001986 */ /* 0x0003e8000c10150a */
[----:B------:R-:W2:Y:S01]  /*85aa0*/  LDS.128 R4, [R26+0x800] ;  /* 0x000800001a047984 */ /* 0x000ea20000000c00 */
[----:B------:R-:W-:-:S04]  /*85ab0*/  IMAD R3, R27, 0x2, R9 ;  /* 0x000000021b037824 */ /* 0x000fc800078e0209 */
[----:B------:R-:W-:Y:S01]  /*85ac0*/  IMAD R10, R27, 0x2, R3 ;  /* 0x000000021b0a7824 */ /* 0x000fe200078e0203 */
[----:B0-----:R-:W-:-:S04]  /*85ad0*/  LEA R8, P6, R3, R0, 0x1 ;  /* 0x0000000003087211 */ /* 0x001fc800078c08ff */
[----:B------:R-:W-:Y:S02]  /*85ae0*/  LEA.HI.X.SX32 R9, R3, R2, 0x1, P6 ;  /* 0x0000000203097211 */ /* 0x000fe400030f0eff */
[C---:B-1----:R-:W-:Y:S02]  /*85af0*/  LEA R12, P6, R10.reuse, R0, 0x1 ;  /* 0x000000000a0c7211 */ /* 0x042fe400078c08ff */
[----:B--2---:R-:W-:Y:S02]  /*85b00*/  ISETP.LT.AND P4, PT, R13, c[0x0][0x17c], !P0 ;  /* 0x00005f000d007a0c */ /* 0x004fe40004781270 */
[----:B------:R-:W-:Y:S01]  /*85b10*/  LEA.HI.X.SX32 R13, R10, R2, 0x1, P6 ;  /* 0x000000020a0d7211 */ /* 0x000fe200030f0eff */
[----:B------:R-:W-:Y:S01]  /*85b20*/  @P2 STG.E.U16 [R8.64], R11 ;  /* 0x0000000b08002986 */ /* 0x000fe2000c10150a */
[----:B------:R-:W-:-:S03]  /*85b30*/  IMAD.MOV.U32 R17, RZ, RZ, R4 ;  /* 0x000000ffff117224 */ /* 0x000fc600078e0004 */
[----:B------:R-:W-:Y:S04]  /*85b40*/  STL.64 [R1+0x80], R4 ;  /* 0x0000800401007387 */ /* 0x000fe80000100a00 */
[----:B------:R-:W-:Y:S04]  /*85b50*/  STL.64 [R1+0x88], R6 ;  /* 0x0000880601007387 */ /* 0x000fe80000100a00 */
[----:B------:R-:W0:Y:S01]  /*85b60*/  LDS.128 R4, [R24+0x800] ;  /* 0x0008000018047984 */ /* 0x000e220000000c00 */
[----:B---3--:R-:W-:-:S03]  /*85b70*/  ISETP.LT.AND P1, PT, R20, c[0x0][0x17c], !P0 ;  /* 0x00005f0014007a0c */ /* 0x008fc60004721270 */
[----:B------:R-:W2:Y:S04]  /*85b80*/  LDL.LU R20, [R1+0x134] ;  /* 0x0001340001147983 */ /* 0x000ea80000300800 */
[----:B------:R-:W-:Y:S04]  /*85b90*/  STL [R1+0x1cf0], R17 ;  /* 0x001cf01101007387 */ /* 0x000fe80000100800 */
[----:B------:R-:W-:Y:S04]  /*85ba0*/  STL [R1+0x1cf4], R16 ;  /* 0x001cf41001007387 */ /* 0x000fe80000100800 */
[----:B0-----:R-:W-:Y:S04]  /*85bb0*/  STL [R1+0x1ce4], R5 ;  /* 0x001ce40501007387 */ /* 0x001fe80000100800 */
[----:B------:R-:W-:Y:S04]  /*85bc0*/  STL [R1+0x1cd8], R6 ;  /* 0x001cd80601007387 */ /* 0x000fe80000100800 */
[----:B------:R-:W-:Y:S01]  /*85bd0*/  STL [R1+0x1cd0], R7 ;  /* 0x001cd00701007387 */ /* 0x000fe20000100800 */
[----:B------:R-:W-:-:S05]  /*85be0*/  IMAD R3, R27, 0x2, R10 ;  /* 0x000000021b037824 */ /* 0x000fca00078e020a */
[----:B------:R-:W-:-:S04]  /*85bf0*/  LEA R8, P6, R3, R0, 0x1 ;  /* 0x0000000003087211 */ /* 0x000fc800078c08ff */
[----:B------:R-:W-:Y:S02]  /*85c00*/  LEA.HI.X.SX32 R9, R3, R2, 0x1, P6 ;  /* 0x0000000203097211 */ /* 0x000fe400030f0eff */
[----:B-----5:R-:W-:Y:S02]  /*85c10*/  ISETP.LT.AND P2, PT, R21, c[0x0][0x17c], !P0 ;  /* 0x00005f0015007a0c */ /* 0x020fe40004741270 */
[----:B------:R-:W3:Y:S04]  /*85c20*/  LDL.LU R21, [R1+0x138] ;  /* 0x0001380001157983 */ /* 0x000ee80000300800 */
[----:B------:R-:W-:Y:S04]  /*85c30*/  @P5 STG.E.U16 [R12.64], R18 ;  /* 0x000000120c005986 */ /* 0x000fe8000c10150a */
[----:B------:R-:W0:Y:S04]  /*85c40*/  LDS.128 R16, [R28+0x1000] ;  /* 0x001000001c107984 */ /* 0x000e280000000c00 */
[----:B0-----:R-:W-:Y:S01]  /*85c50*/  STL.64 [R1+0x50], R16 ;  /* 0x0000501001007387 */ /* 0x001fe20000100a00 */
[----:B------:R-:W-:-:S03]  /*85c60*/  IMAD.MOV.U32 R22, RZ, RZ, R16 ;  /* 0x000000ffff167224 */ /* 0x000fc600078e0010 */
[----:B------:R-:W-:Y:S04]  /*85c70*/  STL.64 [R1+0x58], R18 ;  /* 0x0000581201007387 */ /* 0x000fe80000100a00 */
[----:B------:R-:W0:Y:S04]  /*85c80*/  LDS.128 R16, [R25+0x1000] ;  /* 0x0010000019107984 */ /* 0x000e280000000c00 */
[----:B------:R-:W-:Y:S01]  /*85c90*/  @P4 STG.E.U16 [R8.64], R15 ;  /* 0x0000000f08004986 */ /* 0x000fe2000c10150a */
[----:B----4-:R-:W-:-:S03]  /*85ca0*/  ISETP.LT.AND P4, PT, R23, c[0x0][0x17c], !P0 ;  /* 0x00005f0017007a0c */ /* 0x010fc60004781270 */
[----:B------:R-:W4:Y:S04]  /*85cb0*/  LDL.LU R23, [R1+0x13c] ;  /* 0x00013c0001177983 */ /* 0x000f280000300800 */
[----:B0-----:R-:W-:Y:S04]  /*85cc0*/  STL.64 [R1+0x30], R16 ;  /* 0x0000301001007387 */ /* 0x001fe80000100a00 */
[----:B------:R-:W-:Y:S04]  /*85cd0*/  STL.64 [R1+0x38], R18 ;  /* 0x0000381201007387 */ /* 0x000fe80000100a00 */
[----:B------:R-:W0:Y:S04]  /*85ce0*/  LDS.128 R16, [R26+0x1000] ;  /* 0x001000001a107984 */ /* 0x000e280000000c00 */
[----:B0-----:R0:W-:Y:S04]  /*85cf0*/  STL.64 [R1+0x20], R16 ;  /* 0x0000201001007387 */ /* 0x0011e80000100a00 */
[----:B------:R-:W-:Y:S04]  /*85d00*/  STL.64 [R1+0x28], R18 ;  /* 0x0000281201007387 */ /* 0x000fe80000100a00 */
[----:B0-----:R-:W5:Y:S01]  /*85d10*/  LDL.LU R16, [R1+0x1cf4] ;  /* 0x001cf40001107983 */ /* 0x001f620000300800 */
[----:B------:R-:W-:-:S04]  /*85d20*/  IMAD R11, R27, 0x2, R3 ;  /* 0x000000021b0b7824 */ /* 0x000fc800078e0203 */
[----:B------:R-:W-:Y:S01]  /*85d30*/  IMAD R3, R27, 0x2, R11 ;  /* 0x000000021b037824 */ /* 0x000fe200078e020b */
[----:B------:R-:W-:-:S04]  /*85d40*/  LEA R10, P6, R11, R0, 0x1 ;  /* 0x000000000b0a7211 */ /* 0x000fc800078c08ff */
[----:B------:R-:W-:Y:S02]  /*85d50*/  LEA.HI.X.SX32 R11, R11, R2, 0x1, P6 ;  /* 0x000000020b0b7211 */ /* 0x000fe400030f0eff */
[----:B------:R-:W-:-:S04]  /*85d60*/  LEA R8, P6, R3, R0, 0x1 ;  /* 0x0000000003087211 */ /* 0x000fc800078c08ff */
[----:B------:R-:W-:Y:S01]  /*85d70*/  LEA.HI.X.SX32 R9, R3, R2, 0x1, P6 ;  /* 0x0000000203097211 */ /* 0x000fe200030f0eff */
[----:B------:R-:W-:Y:S01]  /*85d80*/  @P3 STG.E.U16 [R10.64], R14 ;  /* 0x0000000e0a003986 */ /* 0x000fe2000c10150a */
[----:B------:R-:W-:-:S04]  /*85d90*/  IMAD R12, R27, 0x2, R3 ;  /* 0x000000021b0c7824 */ /* 0x000fc800078e0203 */
[----:B------:R-:W-:Y:S02]  /*85da0*/  IMAD R3, R27, 0x2, R12 ;  /* 0x000000021b037824 */ /* 0x000fe400078e020c */
[----:B------:R-:W2:Y:S04]  /*85db0*/  LDL.LU R27, [R1+0x140] ;  /* 0x00014000011b7983 */ /* 0x000ea80000300800 */
[----:B-----5:R-:W-:Y:S04]  /*85dc0*/  @P1 STG.E.U16 [R8.64], R16 ;  /* 0x0000001008001986 */ /* 0x020fe8000c10150a */
[----:B------:R-:W0:Y:S04]  /*85dd0*/  LDS.128 R8, [R24+0x1000] ;  /* 0x0010000018087984 */ /* 0x000e280000000c00 */
[----:B------:R-:W1:Y:S04]  /*85de0*/  LDS.128 R16, [R28+0x1800] ;  /* 0x001800001c107984 */ /* 0x000e680000000c00 */
[----:B0-----:R0:W-:Y:S04]  /*85df0*/  STL [R1+0x1ce0], R9 ;  /* 0x001ce00901007387 */ /* 0x0011e80000100800 */
[----:B------:R-:W-:Y:S01]  /*85e00*/  STL [R1+0x1cdc], R10 ;  /* 0x001cdc0a01007387 */ /* 0x000fe20000100800 */
[----:B-1----:R-:W-:-:S03]  /*85e10*/  IMAD.MOV.U32 R6, RZ, RZ, R17 ;  /* 0x000000ffff067224 */ /* 0x002fc600078e0011 */
[----:B------:R1:W-:Y:S04]  /*85e20*/  STL [R1+0x1cd4], R11 ;  /* 0x001cd40b01007387 */ /* 0x0003e80000100800 */
[----:B0-----:R-:W5:Y:S04]  /*85e30*/  LDL.LU R9, [R1+0x20] ;  /* 0x0000200001097983 */ /* 0x001f680000300800 */
[----:B------:R0:W-:Y:S04]  /*85e40*/  STL [R1], R16 ;  /* 0x0000001001007387 */ /* 0x0001e80000100800 */
[----:B------:R-:W-:Y:S04]  /*85e50*/  STL [R1+0xc], R19 ;  /* 0x00000c1301007387 */ /* 0x000fe80000100800 */
[----:B------:R-:W4:Y:S01]  /*85e60*/  LDL.LU R17, [R1+0x1cf0] ;  /* 0x001cf00001117983 */ /* 0x000f220000300800 */
[C---:B------:R-:W-:Y:S01]  /*85e70*/  LEA R14, P6, R12.reuse, R0, 0x1 ;  /* 0x000000000c0e7211 */ /* 0x040fe200078c08ff */
[----:B-1----:R-:W-:Y:S01]  /*85e80*/  IMAD.MOV.U32 R11, RZ, RZ, c[0x0][0x198] ;  /* 0x00006600ff0b7624 */ /* 0x002fe200078e00ff */
[----:B------:R-:W-:Y:S01]  /*85e90*/  ISETP.LT.AND P5, PT, R29, c[0x0][0x17c], !P0 ;  /* 0x00005f001d007a0c */ /* 0x000fe200047a1270 */
[----:B------:R-:W-:Y:S01]  /*85ea0*/  IMAD.MOV.U32 R7, RZ, RZ, R18 ;  /* 0x000000ffff077224 */ /* 0x000fe200078e0012 */
[----:B------:R-:W-:Y:S01]  /*85eb0*/  LEA.HI.X.SX32 R15, R12, R2, 0x1, P6 ;  /* 0x000000020c0f7211 */ /* 0x000fe200030f0eff */
[----:B0-----:R-:W-:Y:S01]  /*85ec0*/  IMAD R16, R11, 0x2, R3 ;  /* 0x000000020b107824 */ /* 0x001fe200078e0203 */
[----:B------:R-:W-:Y:S01]  /*85ed0*/  LEA R12, P6, R3, R0, 0x1 ;  /* 0x00000000030c7211 */ /* 0x000fe200078c08ff */
[----:B------:R-:W5:Y:S01]  /*85ee0*/  LDL.LU R28, [R1+0x148] ;  /* 0x00014800011c7983 */ /* 0x000f620000300800 */
[----:B--2---:R-:W-:-:S02]  /*85ef0*/  ISETP.LT.AND P3, PT, R20, c[0x0][0x17c], !P0 ;  /* 0x00005f0014007a0c */ /* 0x004fc40004761270 */
[----:B------:R-:W-:Y:S01]  /*85f00*/  LEA.HI.X.SX32 R13, R3, R2, 0x1, P6 ;  /* 0x00000002030d7211 */ /* 0x000fe200030f0eff */
[----:B------:R-:W-:Y:S01]  /*85f10*/  IMAD R3, R11, 0x2, R16 ;  /* 0x000000020b037824 */ /* 0x000fe200078e0210 */
[C---:B------:R-:W-:Y:S01]  /*85f20*/  LEA R20, P6, R16.reuse, R0, 0x1 ;  /* 0x0000000010147211 */ /* 0x040fe200078c08ff */
[----:B------:R-:W-:Y:S01]  /*85f30*/  STL [R1+0x1cec], R7 ;  /* 0x001cec0701007387 */ /* 0x000fe20000100800 */
[----:B---3--:R-:W-:Y:S02]  /*85f40*/  ISETP.LT.AND P1, PT, R21, c[0x0][0x17c], !P0 ;  /* 0x00005f0015007a0c */ /* 0x008fe40004721270 */
[----:B------:R-:W-:Y:S01]  /*85f50*/  LEA.HI.X.SX32 R21, R16, R2, 0x1, P6 ;  /* 0x0000000210157211 */ /* 0x000fe200030f0eff */
[----:B------:R0:W-:Y:S04]  /*85f60*/  STL [R1+0x1ce8], R6 ;  /* 0x001ce80601007387 */ /* 0x0001e80000100800 */
[----:B0-----:R-:W2:Y:S04]  /*85f70*/  LDL R6, [R1+0x30] ;  /* 0x0000300001067983 */ /* 0x001ea80000100800 */
[----:B------:R-:W3:Y:S04]  /*85f80*/  LDL.LU R10, [R1+0x150] ;  /* 0x00015000010a7983 */ /* 0x000ee80000300800 */
[----:B------:R-:W3:Y:S04]  /*85f90*/  LDL.LU R7, [R1] ;  /* 0x0000000001077983 */ /* 0x000ee80000300800 */
[----:B------:R-:W3:Y:S04]  /*85fa0*/  LDL.LU R5, [R1+0x154] ;  /* 0x0001540001057983 */ /* 0x000ee80000300800 */
[----:B------:R-:W3:Y:S04]  /*85fb0*/  LDL.LU R29, [R1+0x158] ;  /* 0x00015800011d7983 */ /* 0x000ee80000300800 */
[----:B----4-:R-:W-:Y:S04]  /*85fc0*/  @P2 STG.E.U16 [R14.64], R17 ;  /* 0x000000110e002986 */ /* 0x010fe8000c10150a */
[----:B------:R0:W-:Y:S04]  /*85fd0*/  LDS.128 R16, [R26+0x1800] ;  /* 0x001800001a107984 */ /* 0x0001e80000000c00 */
[----:B------:R-:W-:Y:S01]  /*85fe0*/  @P5 STG.E.U16 [R12.64], R4 ;  /* 0x000000040c005986 */ /* 0x000fe2000c10150a */
[----:B------:R-:W-:-:S02]  /*85ff0*/  ISETP.LT.AND P5, PT, R27, c[0x0][0x17c], !P0 ;  /* 0x00005f001b007a0c */ /* 0x000fc400047a1270 */
[C---:B0-----:R-:W-:Y:S01]  /*86000*/  LEA R26, P6, R3.reuse, R0, 0x1 ;  /* 0x00000000031a7211 */ /* 0x041fe200078c08ff */
[----:B------:R0:W1:Y:S03]  /*86010*/  LDS.128 R12, [R25+0x1800] ;  /* 0x00180000190c7984 */ /* 0x0000660000000c00 */
[----:B------:R-:W-:Y:S01]  /*86020*/  LEA.HI.X.SX32 R27, R3, R2, 0x1, P6 ;  /* 0x00000002031b7211 */ /* 0x000fe200030f0eff */
[----:B0-----:R-:W-:Y:S02]  /*86030*/  IMAD R25, R11, 0x2, R3 ;  /* 0x000000020b197824 */ /* 0x001fe400078e0203 */
[----:B------:R-:W4:Y:S01]  /*86040*/  LDL.LU R3, [R1+0x144] ;  /* 0x0001440001037983 */ /* 0x000f220000300800 */
[----:B------:R-:W-:-:S03]  /*86050*/  ISETP.LT.AND P2, PT, R23, c[0x0][0x17c], !P0 ;  /* 0x00005f0017007a0c */ /* 0x000fc60004741270 */
[----:B------:R-:W-:Y:S04]  /*86060*/  @P4 STG.E.U16 [R20.64], R22 ;  /* 0x0000001614004986 */ /* 0x000fe8000c10150a */
[----:B------:R0:W1:Y:S04]  /*86070*/  LDS.128 R20, [R24+0x1800] ;  /* 0x0018000018147984 */ /* 0x0000680000000c00 */
[----:B--2---:R2:W-:Y:S01]  /*86080*/  @P3 STG.E.U16 [R26.64], R6 ;  /* 0x000000061a003986 */ /* 0x0045e2000c10150a */
[----:B0-----:R-:W-:Y:S02]  /*86090*/  LEA R24, P6, R25, R0, 0x1 ;  /* 0x0000000019187211 */ /* 0x001fe400078c08ff */
[----:B-----5:R-:W-:Y:S01]  /*860a0*/  ISETP.LT.AND P3, PT, R28, c[0x0][0x17c], !P0 ;  /* 0x00005f001c007a0c */ /* 0x020fe20004761270 */
[----:B--2---:R-:W2:Y:S01]  /*860b0*/  LDL.LU R6, [R1+0x40] ;  /* 0x0000400001067983 */ /* 0x004ea20000300800 */
[----:B----4-:R-:W-:Y:S01]  /*860c0*/  ISETP.LT.AND P4, PT, R3, c[0x0][0x17c], !P0 ;  /* 0x00005f0003007a0c */ /* 0x010fe20004781270 */
[----:B------:R-:W-:Y:S01]  /*860d0*/  IMAD R3, R11, 0x2, R25 ;  /* 0x000000020b037824 */ /* 0x000fe200078e0219 */
[----:B------:R-:W-:-:S04]  /*860e0*/  LEA.HI.X.SX32 R25, R25, R2, 0x1, P6 ;  /* 0x0000000219197211 */ /* 0x000fc800030f0eff */
[----:B------:R-:W-:Y:S01]  /*860f0*/  LEA R26, P6, R3, R0, 0x1 ;  /* 0x00000000031a7211 */ /* 0x000fe200078c08ff */
[----:B------:R-:W-:-:S03]  /*86100*/  IMAD R28, R11, 0x2, R3 ;  /* 0x000000020b1c7824 */ /* 0x000fc600078e0203 */
[----:B------:R-:W-:Y:S02]  /*86110*/  LEA.HI.X.SX32 R27, R3, R2, 0x1, P6 ;  /* 0x00000002031b7211 */ /* 0x000fe400030f0eff */
[----:B------:R-:W4:Y:S04]  /*86120*/  LDL.LU R3, [R1+0x14c] ;  /* 0x00014c0001037983 */ /* 0x000f280000300800 */
[----:B------:R0:W-:Y:S04]  /*86130*/  @P1 STG.E.U16 [R24.64], R9 ;  /* 0x0000000918001986 */ /* 0x0001e8000c10150a */
[----:B------:R5:W-:Y:S01]  /*86140*/  @P2 STG.E.U16 [R26.64], R8 ;  /* 0x000000081a002986 */ /* 0x000be2000c10150a */
[----:B0-----:R-:W-:-:S04]  /*86150*/  LEA R24, P6, R28, R0, 0x1 ;  /* 0x000000001c187211 */ /* 0x001fc800078c08ff */
[----:B------:R-:W-:-:S05]  /*86160*/  LEA.HI.X.SX32 R25, R28, R2, 0x1, P6 ;  /* 0x000000021c197211 */ /* 0x000fca00030f0eff */
[----:B---3--:R0:W-:Y:S01]  /*86170*/  @P5 STG.E.U16 [R24.64], R7 ;  /* 0x0000000718005986 */ /* 0x0081e2000c10150a */
[----:B------:R-:W-:Y:S02]  /*86180*/  ISETP.LT.AND P5, PT, R5, c[0x0][0x17c], !P0 ;  /* 0x00005f0005007a0c */ /* 0x000fe400047a1270 */
[----:B------:R-:W-:Y:S01]  /*86190*/  ISETP.LT.AND P2, PT, R10, c[0x0][0x17c], !P0 ;  /* 0x00005f000a007a0c */ /* 0x000fe20004741270 */
[----:B------:R-:W3:Y:S01]  /*861a0*/  LDL.LU R5, [R1+0x16c] ;  /* 0x00016c0001057983 */ /* 0x000ee20000300800 */
[----:B----4-:R-:W-:Y:S01]  /*861b0*/  ISETP.LT.AND P1, PT, R3, c[0x0][0x17c], !P0 ;  /* 0x00005f0003007a0c */ /* 0x010fe20004721270 */
[----:B------:R-:W-:-:S04]  /*861c0*/  IMAD R3, R11, 0x2, R28 ;  /* 0x000000020b037824 */ /* 0x000fc800078e021c */
[----:B------:R-:W-:Y:S01]  /*861d0*/  IMAD R28, R11, 0x2, R3 ;  /* 0x000000020b1c7824 */ /* 0x000fe200078e0203 */
[----:B-----5:R-:W-:-:S04]  /*861e0*/  LEA R26, P6, R3, R0, 0x1 ;  /* 0x00000000031a7211 */ /* 0x020fc800078c08ff */
[----:B------:R-:W-:Y:S01]  /*861f0*/  LEA.HI.X.SX32 R27, R3, R2, 0x1, P6 ;  /* 0x00000002031b7211 */ /* 0x000fe200030f0eff */
[----:B------:R-:W-:Y:S01]  /*86200*/  IMAD R3, R11, 0x2, R28 ;  /* 0x000000020b037824 */ /* 0x000fe200078e021c */
[----:B0-----:R-:W-:-:S03]  /*86210*/  LEA R24, P6, R28, R0, 0x1 ;  /* 0x000000001c187211 */ /* 0x001fc600078c08ff */
[----:B-1----:R0:W-:Y:S01]  /*86220*/  @P4 STG.E.U16 [R26.64], R12 ;  /* 0x0000000c1a004986 */ /* 0x0021e2000c10150a */
[----:B------:R-:W-:Y:S02]  /*86230*/  LEA.HI.X.SX32 R25, R28, R2, 0x1, P6 ;  /* 0x000000021c197211 */ /* 0x000fe400030f0eff */
[----:B------:R-:W-:Y:S01]  /*86240*/  ISETP.LT.AND P4, PT, R29, c[0x0][0x17c], !P0 ;  /* 0x00005f001d007a0c */ /* 0x000fe20004781270 */
[----:B------:R-:W4:Y:S01]  /*86250*/  LDL.LU R28, [R1+0x15c] ;  /* 0x00015c00011c7983 */ /* 0x000f220000300800 */
[----:B------:R-:W-:-:S03]  /*86260*/  IMAD R29, R11, 0x2, R3 ;  /* 0x000000020b1d7824 */ /* 0x000fc600078e0203 */
[----:B------:R-:W5:Y:S01]  /*86270*/  LDL.LU R10, [R1+0xa0] ;  /* 0x0000a000010a7983 */ /* 0x000f620000300800 */
[----:B0-----:R-:W-:-:S03]  /*86280*/  LEA R26, P6, R3, R0, 0x1 ;  /* 0x00000000031a7211 */ /* 0x001fc600078c08ff */
[----:B------:R0:W-:Y:S01]  /*86290*/  @P3 STG.E.U16 [R24.64], R16 ;  /* 0x0000001018003986 */ /* 0x0001e2000c10150a */
[----:B------:R-:W-:-:S03]  /*862a0*/  LEA.HI.X.SX32 R27, R3, R2, 0x1, P6 ;  /* 0x00000002031b7211 */ /* 0x000fc600030f0eff */
[----:B------:R-:W2:Y:S04]  /*862b0*/  LDL.LU R3, [R1+0x60] ;  /* 0x0000600001037983 */ /* 0x000ea80000300800 */
[----:B0-----:R-:W2:Y:S01]  /*862c0*/  LDL.LU R25, [R1+0x160] ;  /* 0x0001600001197983 */ /* 0x001ea20000300800 */
[----:B------:R-:W-:-:S03]  /*862d0*/  LEA R24, P6, R29, R0, 0x1 ;  /* 0x000000001d187211 */ /* 0x000fc600078c08ff */
[----:B------:R0:W-:Y:S01]  /*862e0*/  @P1 STG.E.U16 [R26.64], R20 ;  /* 0x000000141a001986 */ /* 0x0001e2000c10150a */
[----:B----4-:R-:W-:Y:S01]  /*862f0*/  ISETP.LT.AND P3, PT, R28, c[0x0][0x17c], !P0 ;  /* 0x00005f001c007a0c */ /* 0x010fe20004761270 */
[----:B------:R-:W-:Y:S01]  /*86300*/  IMAD R28, R11, 0x2, R29 ;  /* 0x000000020b1c7824 */ /* 0x000fe200078e021d */
[----:B--2---:R-:W-:Y:S02]  /*86310*/  ISETP.LT.AND P1, PT, R25, c[0x0][0x17c], !P0 ;  /* 0x00005f0019007a0c */ /* 0x004fe40004721270 */
[----:B------:R-:W-:Y:S02]  /*86320*/  LEA.HI.X.SX32 R25, R29, R2, 0x1, P6 ;  /* 0x000000021d197211 */ /* 0x000fe400030f0eff */
[----:B------:R-:W2:Y:S01]  /*86330*/  LDL.LU R29, [R1+0x164] ;  /* 0x00016400011d7983 */ /* 0x000ea20000300800 */
[----:B0-----:R-:W-:Y:S02]  /*86340*/  LEA R26, P6, R28, R0, 0x1 ;  /* 0x000000001c1a7211 */ /* 0x001fe400078c08ff */
[----:B------:R-:W-:-:S02]  /*86350*/  PRMT R4, R3, 0x7632, R4 ;  /* 0x0000763203047816 */ /* 0x000fc40000000004 */
[----:B------:R-:W-:Y:S02]  /*86360*/  PRMT R8, R6, 0x7632, R8 ;  /* 0x0000763206087816 */ /* 0x000fe40000000008 */
[----:B------:R-:W-:Y:S01]  /*86370*/  LEA.HI.X.SX32 R27, R28, R2, 0x1, P6 ;  /* 0x000000021c1b7211 */ /* 0x000fe200030f0eff */
[----:B------:R-:W4:Y:S01]  /*86380*/  LDL.LU R6, [R1+0x174] ;  /* 0x0001740001067983 */ /* 0x000f220000300800 */
[----:B------:R-:W-:-:S03]  /*86390*/  IMAD R3, R11, 0x2, R28 ;  /* 0x000000020b037824 */ /* 0x000fc600078e021c */
[----:B------:R-:W-:Y:S04]  /*863a0*/  @P2 STG.E.U16 [R24.64], R4 ;  /* 0x0000000418002986 */ /* 0x000fe8000c10150a */
[----:B------:R-:W3:Y:S04]  /*863b0*/  LDL.LU R28, [R1+0x168] ;  /* 0x00016800011c7983 */ /* 0x000ee80000300800 */
[----:B------:R0:W-:Y:S01]  /*863c0*/  @P5 STG.E.U16 [R26.64], R8 ;  /* 0x000000081a005986 */ /* 0x0001e2000c10150a */
[----:B--2---:R-:W-:-:S03]  /*863d0*/  ISETP.LT.AND P2, PT, R29, c[0x0][0x17c], !P0 ;  /* 0x00005f001d007a0c */ /* 0x004fc60004741270 */
[----:B------:R-:W2:Y:S04]  /*863e0*/  LDL.LU R29, [R1+0x80] ;  /* 0x00008000011d7983 */ /* 0x000ea80000300800 */
[----:B0-----:R-:W2:Y:S01]  /*863f0*/  LDL.LU R26, [R1+0x70] ;  /* 0x00007000011a7983 */ /* 0x001ea20000300800 */
[----:B------:R-:W-:Y:S01]  /*86400*/  LEA R24, P6, R3, R0, 0x1 ;  /* 0x0000000003187211 */ /* 0x000fe200078c08ff */
[----:B------:R-:W-:-:S03]  /*86410*/  IMAD R27, R11, 0x2, R3 ;  /* 0x000000020b1b7824 */ /* 0x000fc600078e0203 */
[----:B------:R-:W-:Y:S02]  /*86420*/  LEA.HI.X.SX32 R25, R3, R2, 0x1, P6 ;  /* 0x0000000203197211 */ /* 0x000fe400030f0eff */
[----:B--2---:R-:W-:-:S05]  /*86430*/  PRMT R3, R26, 0x7632, R3 ;  /* 0x000076321a037816 */ /* 0x004fca0000000003 */
[----:B------:R0:W-:Y:S04]  /*86440*/  @P4 STG.E.U16 [R24.64], R3 ;  /* 0x0000000318004986 */ /* 0x0001e8000c10150a */
[----:B0-----:R-:W2:Y:S01]  /*86450*/  LDL.LU R3, [R1+0x10] ;  /* 0x0000100001037983 */ /* 0x001ea20000300800 */
[----:B---3--:R-:W-:Y:S01]  /*86460*/  ISETP.LT.AND P5, PT, R28, c[0x0][0x17c], !P0 ;  /* 0x00005f001c007a0c */ /* 0x008fe200047a1270 */
[----:B------:R-:W-:Y:S01]  /*86470*/  IMAD R28, R11, 0x2, R27 ;  /* 0x000000020b1c7824 */ /* 0x000fe200078e021b */
[----:B------:R-:W-:-:S04]  /*86480*/  LEA R26, P6, R27, R0, 0x1 ;  /* 0x000000001b1a7211 */ /* 0x000fc800078c08ff */
[----:B------:R-:W-:Y:S02]  /*86490*/  LEA.HI.X.SX32 R27, R27, R2, 0x1, P6 ;  /* 0x000000021b1b7211 */ /* 0x000fe400030f0eff */
[----:B------:R-:W-:Y:S02]  /*864a0*/  LEA R24, P6, R28, R0, 0x1 ;  /* 0x000000001c187211 */ /* 0x000fe400078c08ff */
[----:B------:R-:W-:Y:S02]  /*864b0*/  ISETP.LT.AND P4, PT, R5, c[0x0][0x17c], !P0 ;  /* 0x00005f0005007a0c */ /* 0x000fe40004781270 */
[----:B------:R-:W3:Y:S01]  /*864c0*/  LDL.LU R5, [R1+0x17c] ;  /* 0x00017c0001057983 */ /* 0x000ee20000300800 */
[----:B-----5:R-:W-:Y:S02]  /*864d0*/  PRMT R8, R10, 0x7632, R8 ;  /* 0x000076320a087816 */ /* 0x020fe40000000008 */
[----:B------:R-:W-:Y:S01]  /*864e0*/  LEA.HI.X.SX32 R25, R28, R2, 0x1, P6 ;  /* 0x000000021c197211 */ /* 0x000fe200030f0eff */
[----:B------:R-:W5:Y:S01]  /*864f0*/  LDL.LU R10, [R1+0x180] ;  /* 0x00018000010a7983 */ /* 0x000f620000300800 */
[----:B--2---:R-:W-:Y:S01]  /*86500*/  PRMT R4, R3, 0x7632, R4 ;  /* 0x0000763203047816 */ /* 0x004fe20000000004 */
[----:B------:R-:W-:-:S02]  /*86510*/  IMAD R3, R11, 0x2, R28 ;  /* 0x000000020b037824 */ /* 0x000fc400078e021c */
[----:B------:R-:W2:Y:S04]  /*86520*/  LDL.LU R28, [R1+0x170] ;  /* 0x00017000011c7983 */ /* 0x000ea80000300800 */
[----:B------:R-:W-:Y:S04]  /*86530*/  @P3 STG.E.U16 [R26.64], R4 ;  /* 0x000000041a003986 */ /* 0x000fe8000c10150a */
[----:B------:R0:W-:Y:S01]  /*86540*/  @P1 STG.E.U16 [R24.64], R8 ;  /* 0x0000000818001986 */ /* 0x0001e2000c10150a */
[----:B--2---:R-:W-:-:S03]  /*86550*/  ISETP.LT.AND P3, PT, R28, c[0x0][0x17c], !P0 ;  /* 0x00005f001c007a0c */ /* 0x004fc60004761270 */
[----:B------:R-:W2:Y:S04]  /*86560*/  LDL.LU R28, [R1+0x30] ;  /* 0x00003000011c7983 */ /* 0x000ea80000300800 */
[----:B0-----:R-:W2:Y:S01]  /*86570*/  LDL.LU R24, [R1+0x90] ;  /* 0x0000900001187983 */ /* 0x001ea20000300800 */
[----:B------:R-:W-:-:S04]  /*86580*/  LEA R26, P6, R3, R0, 0x1 ;  /* 0x00000000031a7211 */ /* 0x000fc800078c08ff */
[----:B------:R-:W-:Y:S02]  /*86590*/  LEA.HI.X.SX32 R27, R3, R2, 0x1, P6 ;  /* 0x00000002031b7211 */ /* 0x000fe400030f0eff */
[----:B----4-:R-:W-:Y:S02]  /*865a0*/  ISETP.LT.AND P1, PT, R6, c[0x0][0x17c], !P0 ;  /* 0x00005f0006007a0c */ /* 0x010fe40004721270 */
[----:B------:R-:W4:Y:S01]  /*865b0*/  LDL.LU R6, [R1+0x188] ;  /* 0x0001880001067983 */ /* 0x000f220000300800 */
[----:B--2---:R-:W-:-:S05]  /*865c0*/  PRMT R4, R24, 0x7632, R4 ;  /* 0x0000763218047816 */ /* 0x004fca0000000004 */
[----:B------:R0:W-:Y:S04]  /*865d0*/  @P2 STG.E.U16 [R26.64], R4 ;  /* 0x000000041a002986 */ /* 0x0001e8000c10150a */
[----:B0-----:R-:W2:Y:S01]  /*865e0*/  LDL.LU R27, [R1+0x178] ;  /* 0x00017800011b7983 */ /* 0x001ea20000300800 */
[----:B------:R-:W-:-:S04]  /*865f0*/  IMAD R25, R11, 0x2, R3 ;  /* 0x000000020b197824 */ /* 0x000fc800078e0203 */
[----:B------:R-:W-:Y:S01]  /*86600*/  IMAD R3, R11, 0x2, R25 ;  /* 0x000000020b037824 */ /* 0x000fe200078e0219 */
[----:B------:R-:W-:-:S04]  /*86610*/  LEA R24, P6, R25, R0, 0x1 ;  /* 0x0000000019187211 */ /* 0x000fc800078c08ff */
[----:B------:R-:W-:Y:S02]  /*86620*/  LEA.HI.X.SX32 R25, R25, R2, 0x1, P6 ;  /* 0x0000000219197211 */ /* 0x000fe400030f0eff */
[----:B------:R-:W-:Y:S02]  /*86630*/  LEA R26, P6, R3, R0, 0x1 ;  /* 0x00000000031a7211 */ /* 0x000fe400078c08ff */
[----:B------:R-:W-:Y:S02]  /*86640*/  PRMT R8, R29, 0x7632, R8 ;  /* 0x000076321d087816 */ /* 0x000fe40000000008 */
[----:B------:R-:W-:Y:S01]  /*86650*/  PRMT R12, R4, 0x7632, R12 ;  /* 0x00007632040c7816 */ /* 0x000fe2000000000c */
[----:B------:R-:W3:Y:S01]  /*86660*/  LDL.LU R29, [R1+0x18c] ;  /* 0x00018c00011d7983 */ /* 0x000ee20000300800 */
[----:B------:R-:W-:Y:S01]  /*86670*/  IMAD R4, R11, 0x2, R3 ;  /* 0x000000020b047824 */ /* 0x000fe200078e0203 */
[----:B--2---:R-:W-:Y:S02]  /*86680*/  ISETP.LT.AND P2, PT, R27, c[0x0][0x17c], !P0 ;  /* 0x00005f001b007a0c */ /* 0x004fe40004741270 */
[----:B------:R-:W-:-:S02]  /*86690*/  LEA.HI.X.SX32 R27, R3, R2, 0x1, P6 ;  /* 0x00000002031b7211 */ /* 0x000fc400030f0eff */
[----:B------:R-:W2:Y:S04]  /*866a0*/  LDL.LU R3, [R1+0x50] ;  /* 0x0000500001037983 */ /* 0x000ea80000300800 */
[----:B------:R0:W-:Y:S04]  /*866b0*/  @P5 STG.E.U16 [R24.64], R8 ;  /* 0x0000000818005986 */ /* 0x0001e8000c10150a */
[----:B------:R1:W-:Y:S01]  /*866c0*/  @P4 STG.E.U16 [R26.64], R12 ;  /* 0x0000000c1a004986 */ /* 0x0003e2000c10150a */
[----:B0-----:R-:W-:Y:S01]  /*866d0*/  LEA R24, P6, R4, R0, 0x1 ;  /* 0x0000000004187211 */ /* 0x001fe200078c08ff */
[----:B-1----:R-:W-:-:S03]  /*866e0*/  IMAD R27, R11, 0x2, R4 ;  /* 0x000000020b1b7824 */ /* 0x002fc600078e0204 */
[----:B------:R-:W-:Y:S02]  /*866f0*/  LEA.HI.X.SX32 R25, R4, R2, 0x1, P6 ;  /* 0x0000000204197211 */ /* 0x000fe400030f0eff */
[----:B---3--:R-:W-:Y:S02]  /*86700*/  ISETP.LT.AND P5, PT, R5, c[0x0][0x17c], !P0 ;  /* 0x00005f0005007a0c */ /* 0x008fe400047a1270 */
[----:B------:R-:W3:Y:S01]  /*86710*/  LDL.LU R5, [R1+0x190] ;  /* 0x0001900001057983 */ /* 0x000ee20000300800 */
[----:B-----5:R-:W-:-:S03]  /*86720*/  ISETP.LT.AND P4, PT, R10, c[0x0][0x17c], !P0 ;  /* 0x00005f000a007a0c */ /* 0x020fc60004781270 */
[----:B------:R-:W5:Y:S01]  /*86730*/  LDL.LU R10, [R1+0x194] ;  /* 0x00019400010a7983 */ /* 0x000f620000300800 */
[----:B--2---:R-:W-:-:S05]  /*86740*/  PRMT R4, R3, 0x7632, R4 ;  /* 0x0000763203047816 */ /* 0x004fca0000000004 */
[----:B------:R0:W-:Y:S04]  /*86750*/  @P3 STG.E.U16 [R24.64], R4 ;  /* 0x0000000418003986 */ /* 0x0001e8000c10150a */
[----:B0-----:R-:W2:Y:S01]  /*86760*/  LDL.LU R25, [R1+0x184] ;  /* 0x0001840001197983 */ /* 0x001ea20000300800 */
[----:B------:R-:W-:Y:S01]  /*86770*/  IMAD R3, R11, 0x2, R27 ;  /* 0x000000020b037824 */ /* 0x000fe200078e021b */
[----:B------:R-:W-:Y:S02]  /*86780*/  LEA R26, P6, R27, R0, 0x1 ;  /* 0x000000001b1a7211 */ /* 0x000fe400078c08ff */
[----:B------:R-:W-:Y:S01]  /*86790*/  PRMT R8, R28, 0x7632, R8 ;  /* 0x000076321c087816 */ /* 0x000fe20000000008 */
[----:B------:R-:W-:Y:S01]  /*867a0*/  IMAD R4, R11, 0x2, R3 ;  /* 0x000000020b047824 */ /* 0x000fe200078e0203 */
[----:B------:R-:W-:-:S02]  /*867b0*/  LEA.HI.X.SX32 R27, R27, R2, 0x1, P6 ;  /* 0x000000021b1b7211 */ /* 0x000fc400030f0eff */
[----:B------:R-:W-:-:S03]  /*867c0*/  LEA R24, P6, R3, R0, 0x1 ;  /* 0x0000000003187211 */ /* 0x000fc600078c08ff */
[----:B------:R0:W-:Y:S01]  /*867d0*/  @P1 STG.E.U16 [R26.64], R8 ;  /* 0x000000081a001986 */ /* 0x0001e2000c10150a */
[----:B------:R-:W-:Y:S02]  /*867e0*/  PRMT R12, R9, 0x7632, R12 ;  /* 0x00007632090c7816 */ /* 0x000fe4000000000c */
[----:B----4-:R-:W-:Y:S01]  /*867f0*/  ISETP.LT.AND P1, PT, R6, c[0x0][0x17c], !P0 ;  /* 0x00005f0006007a0c */ /* 0x010fe20004721270 */
[----:B------:R-:W4:Y:S04]  /*86800*/  LDL.LU R9, [R1+0x198] ;  /* 0x0001980001097983 */ /* 0x000f280000300800 */
[----:B------:R-:W4:Y:S01]  /*86810*/  LDL.LU R6, [R1+0x19c] ;  /* 0x00019c0001067983 */ /* 0x000f220000300800 */
[----:B0-----:R-:W-:Y:S02]  /*86820*/  PRMT R8, R8, 0x7632, R8 ;  /* 0x0000763208087816 */ /* 0x001fe40000000008 */
[----:B--2---:R-:W-:-:S02]  /*86830*/  ISETP.LT.AND P3, PT, R25, c[0x0][0x17c], !P0 ;  /* 0x00005f0019007a0c */ /* 0x004fc40004761270 */
[----:B------:R-:W-:Y:S02]  /*86840*/  LEA.HI.X.SX32 R25, R3, R2, 0x1, P6 ;  /* 0x0000000203197211 */ /* 0x000fe400030f0eff */
[----:B------:R-:W-:-:S04]  /*86850*/  LEA R26, P6, R4, R0, 0x1 ;  /* 0x00000000041a7211 */ /* 0x000fc800078c08ff */
[----:B------:R-:W-:Y:S01]  /*86860*/  LEA.HI.X.SX32 R27, R4, R2, 0x1, P6 ;  /* 0x00000002041b7211 */ /* 0x000fe200030f0eff */
[----:B------:R0:W-:Y:S04]  /*86870*/  @P2 STG.E.U16 [R24.64], R12 ;  /* 0x0000000c18002986 */ /* 0x0001e8000c10150a */
[----:B------:R1:W-:Y:S01]  /*86880*/  @P5 STG.E.U16 [R26.64], R8 ;  /* 0x000000081a005986 */ /* 0x0003e2000c10150a */
[----:B---3--:R-:W-:-:S03]  /*86890*/  ISETP.LT.AND P5, PT, R5, c[0x0][0x17c], !P0 ;  /* 0x00005f0005007a0c */ /* 0x008fc600047a1270 */
[----:B------:R-:W2:Y:S01]  /*868a0*/  LDL.LU R5, [R1+0x1a0] ;  /* 0x0001a00001057983 */ /* 0x000ea20000300800 */
[----:B0-----:R-:W-:-:S04]  /*868b0*/  IMAD R25, R11, 0x2, R4 ;  /* 0x000000020b197824 */ /* 0x001fc800078e0204 */
[----:B------:R-:W-:Y:S01]  /*868c0*/  IMAD R3, R11, 0x2, R25 ;  /* 0x000000020b037824 */ /* 0x000fe200078e0219 */
[----:B------:R-:W-:Y:S02]  /*868d0*/  LEA R24, P6, R25, R0, 0x1 ;  /* 0x0000000019187211 */ /* 0x000fe400078c08ff */
[----:B-1----:R-:W-:Y:S01]  /*868e0*/  PRMT R8, R7, 0x7632, R8 ;  /* 0x0000763207087816 */ /* 0x002fe20000000008 */
[----:B------:R-:W-:Y:S01]  /*868f0*/  IMAD R4, R11, 0x2, R3 ;  /* 0x000000020b047824 */ /* 0x000fe200078e0203 */
[----:B------:R-:W-:Y:S01]  /*86900*/  LEA.HI.X.SX32 R25, R25, R2, 0x1, P6 ;  /* 0x0000000219197211 */ /* 0x000fe200030f0eff */
[----:B------:R-:W3:Y:S01]  /*86910*/  LDL R7, [R1+0x44] ;  /* 0x0000440001077983 */ /* 0x000ee20000100800 */
[C---:B------:R-:W-:Y:S02]  /*86920*/  LEA R26, P6, R3.reuse, R0, 0x1 ;  /* 0x00000000031a7211 */ /* 0x040fe400078c08ff */
[----:B------:R-:W-:Y:S01]  /*86930*/  PRMT R12, R12, 0x7632, R12 ;  /* 0x000076320c0c7816 */ /* 0x000fe2000000000c */
[----:B------:R0:W-:Y:S01]  /*86940*/  @P4 STG.E.U16 [R24.64], R8 ;  /* 0x0000000818004986 */ /* 0x0001e2000c10150a */
[----:B------:R-:W-:-:S02]  /*86950*/  LEA.HI.X.SX32 R27, R3, R2, 0x1, P6 ;  /* 0x00000002031b7211 */ /* 0x000fc400030f0eff */
[----:B------:R-:W-:Y:S01]  /*86960*/  ISETP.LT.AND P2, PT, R29, c[0x0][0x17c], !P0 ;  /* 0x00005f001d007a0c */ /* 0x000fe20004741270 */
[----:B------:R-:W3:Y:S01]  /*86970*/  LDL.LU R28, [R1+0x1b4] ;  /* 0x0001b400011c7983 */ /* 0x000ee20000300800 */
[----:B------:R-:W-:-:S03]  /*86980*/  PRMT R16, R16, 0x7632, R16 ;  /* 0x0000763210107816 */ /* 0x000fc60000000010 */
[----:B------:R1:W-:Y:S01]  /*86990*/  @P3 STG.E.U16 [R26.64], R12 ;  /* 0x0000000c1a003986 */ /* 0x0003e2000c10150a */
[----:B0-----:R-:W-:Y:S01]  /*869a0*/  LEA R24, P6, R4, R0, 0x1 ;  /* 0x0000000004187211 */ /* 0x001fe200078c08ff */
[----:B------:R-:W-:-:S03]  /*869b0*/  IMAD R8, R11, 0x2, R4 ;  /* 0x000000020b087824 */ /* 0x000fc600078e0204 */
[----:B------:R-:W-:Y:S01]  /*869c0*/  LEA.HI.X.SX32 R25, R4, R2, 0x1, P6 ;  /* 0x0000000204197211 */ /* 0x000fe200030f0eff */
[----:B------:R-:W-:Y:S01]  /*869d0*/  IMAD R3, R11, 0x2, R8 ;  /* 0x000000020b037824 */ /* 0x000fe200078e0208 */
[----:B-1----:R-:W-:-:S03]  /*869e0*/  LEA R26, P6, R8, R0, 0x1 ;  /* 0x00000000081a7211 */ /* 0x002fc600078c08ff */
[----:B------:R0:W-:Y:S01]  /*869f0*/  @P1 STG.E.U16 [R24.64], R16 ;  /* 0x0000001018001986 */ /* 0x0001e2000c10150a */
[----:B------:R-:W-:Y:S01]  /*86a00*/  PRMT R20, R20, 0x7632, R20 ;  /* 0x0000763214147816 */ /* 0x000fe20000000014 */
[----:B------:R-:W-:Y:S01]  /*86a10*/  IMAD R4, R11, 0x2, R3 ;  /* 0x000000020b047824 */ /* 0x000fe200078e0203 */
[----:B------:R-:W-:Y:S02]  /*86a20*/  LEA.HI.X.SX32 R27, R8, R2, 0x1, P6 ;  /* 0x00000002081b7211 */ /* 0x000fe400030f0eff */
[----:B-----5:R-:W-:Y:S02]  /*86a30*/  ISETP.LT.AND P4, PT, R10, c[0x0][0x17c], !P0 ;  /* 0x00005f000a007a0c */ /* 0x020fe40004781270 */
[----:B----4-:R-:W-:Y:S01]  /*86a40*/  ISETP.LT.AND P3, PT, R9, c[0x0][0x17c], !P0 ;  /* 0x00005f0009007a0c */ /* 0x010fe20004761270 */
[----:B------:R-:W4:Y:S01]  /*86a50*/  LDL R10, [R1+0x14] ;  /* 0x00001400010a7983 */ /* 0x000f220000100800 */
[----:B0-----:R-:W-:-:S03]  /*86a60*/  LEA R24, P6, R3, R0, 0x1 ;  /* 0x0000000003187211 */ /* 0x001fc600078c08ff */
[----:B------:R0:W-:Y:S01]  /*86a70*/  @P2 STG.E.U16 [R26.64], R20 ;  /* 0x000000141a002986 */ /* 0x0001e2000c10150a */
[----:B------:R-:W-:Y:S02]  /*86a80*/  ISETP.LT.AND P1, PT, R6, c[0x0][0x17c], !P0 ;  /* 0x00005f0006007a0c */ /* 0x000fe40004721270 */
[----:B------:R-:W-:Y:S01]  /*86a90*/  LEA.HI.X.SX32 R25, R3, R2, 0x1, P6 ;  /* 0x0000000203197211 */ /* 0x000fe200030f0eff */
[----:B------:R-:W5:Y:S01]  /*86aa0*/  LDL.LU R9, [R1+0x1c0] ;  /* 0x0001c00001097983 */ /* 0x000f620000300800 */
[----:B------:R-:W-:-:S03]  /*86ab0*/  IMAD R3, R11, 0x2, R4 ;  /* 0x000000020b037824 */ /* 0x000fc600078e0204 */
[----:B------:R-:W3:Y:S01]  /*86ac0*/  LDL R6, [R1+0xa4] ;  /* 0x0000a40001067983 */ /* 0x000ee20000100800 */
[----:B0-----:R-:W-:-:S03]  /*86ad0*/  LEA R26, P6, R4, R0, 0x1 ;  /* 0x00000000041a7211 */ /* 0x001fc600078c08ff */
[----:B------:R-:W3:Y:S01]  /*86ae0*/  LDL.LU R20, [R1+0x1a4] ;  /* 0x0001a40001147983 */ /* 0x000ee20000300800 */
[----:B------:R-:W-:Y:S02]  /*86af0*/  LEA.HI.X.SX32 R27, R4, R2, 0x1, P6 ;  /* 0x00000002041b7211 */ /* 0x000fe400030f0eff */
[----:B--2---:R-:W-:Y:S02]  /*86b00*/  ISETP.LT.AND P2, PT, R5, c[0x0][0x17c], !P0 ;  /* 0x00005f0005007a0c */ /* 0x004fe40004741270 */
[----:B------:R-:W2:Y:S04]  /*86b10*/  LDL R5, [R1+0x94] ;  /* 0x0000940001057983 */ /* 0x000ea80000100800 */
[----:B------:R-:W2:Y:S04]  /*86b20*/  LDL.LU R29, [R1+0x84] ;  /* 0x00008400011d7983 */ /* 0x000ea80000300800 */
[----:B------:R-:W2:Y:S04]  /*86b30*/  LDL R4, [R1+0x64] ;  /* 0x0000640001047983 */ /* 0x000ea80000100800 */
[----:B--2---:R0:W-:Y:S01]  /*86b40*/  @P5 STG.E.U16 [R24.64], R4 ;  /* 0x0000000418005986 */ /* 0x0041e2000c10150a */
[----:B---3--:R-:W-:-:S03]  /*86b50*/  ISETP.LT.AND P5, PT, R20, c[0x0][0x17c], !P0 ;  /* 0x00005f0014007a0c */ /* 0x008fc600047a1270 */
[----:B------:R-:W2:Y:S01]  /*86b60*/  LDL.LU R20, [R1+0x1d8] ;  /* 0x0001d80001147983 */ /* 0x000ea20000300800 */
[----:B0-----:R-:W-:Y:S01]  /*86b70*/  LEA R24, P6, R3, R0, 0x1 ;  /* 0x0000000003187211 */ /* 0x001fe200078c08ff */
[----:B------:R-:W-:-:S03]  /*86b80*/  IMAD R4, R11, 0x2, R3 ;  /* 0x000000020b047824 */ /* 0x000fc600078e0203 */
[----:B------:R-:W-:Y:S02]  /*86b90*/  LEA.HI.X.SX32 R25, R3, R2, 0x1, P6 ;  /* 0x0000000203197211 */ /* 0x000fe400030f0eff */
[----:B------:R-:W3:Y:S04]  /*86ba0*/  LDL.LU R3, [R1+0x1b0] ;  /* 0x0001b00001037983 */ /* 0x000ee80000300800 */
[----:B------:R0:W-:Y:S02]  /*86bb0*/  @P4 STG.E.U16 [R26.64], R7 ;  /* 0x000000071a004986 */ /* 0x0001e4000c10150a */
[C---:B0-----:R-:W-:Y:S02]  /*86bc0*/  LEA R26, P6, R4.reuse, R0, 0x1 ;  /* 0x00000000041a7211 */ /* 0x041fe400078c08ff */
[----:B------:R-:W2:Y:S02]  /*86bd0*/  LDL.LU R7, [R1+0x1cec] ;  /* 0x001cec0001077983 */ /* 0x000ea40000300800 */
[----:B------:R-:W-:-:S02]  /*86be0*/  LEA.HI.X.SX32 R27, R4, R2, 0x1, P6 ;  /* 0x00000002041b7211 */ /* 0x000fc400030f0eff */
[----:B---3--:R-:W-:Y:S01]  /*86bf0*/  ISETP.LT.AND P4, PT, R3, c[0x0][0x17c], !P0 ;  /* 0x00005f0003007a0c */ /* 0x008fe20004781270 */
[----:B------:R-:W-:Y:S02]  /*86c00*/  IMAD R3, R11, 0x2, R4 ;  /* 0x000000020b037824 */ /* 0x000fe400078e0204 */
[----:B------:R-:W3:Y:S04]  /*86c10*/  LDL R4, [R1+0x74] ;  /* 0x0000740001047983 */ /* 0x000ee80000100800 */
[----:B---3--:R0:W-:Y:S01]  /*86c20*/  @P3 STG.E.U16 [R24.64], R4 ;  /* 0x0000000418003986 */ /* 0x0081e2000c10150a */
[----:B------:R-:W-:-:S03]  /*86c30*/  ISETP.LT.AND P3, PT, R28, c[0x0][0x17c], !P0 ;  /* 0x00005f001c007a0c */ /* 0x000fc60004761270 */
[----:B----4-:R1:W-:Y:S01]  /*86c40*/  @P1 STG.E.U16 [R26.64], R10 ;  /* 0x0000000a1a001986 */ /* 0x0103e2000c10150a */
[----:B-----5:R-:W-:-:S03]  /*86c50*/  ISETP.LT.AND P1, PT, R9, c[0x0][0x17c], !P0 ;  /* 0x00005f0009007a0c */ /* 0x020fc60004721270 */
[----:B------:R-:W3:Y:S01]  /*86c60*/  LDL R28, [R1+0x54] ;  /* 0x00005400011c7983 */ /* 0x000ee20000100800 */
[----:B0-----:R-:W-:Y:S01]  /*86c70*/  LEA R24, P6, R3, R0, 0x1 ;  /* 0x0000000003187211 */ /* 0x001fe200078c08ff */
[----:B------:R-:W-:Y:S02]  /*86c80*/  IMAD R4, R11, 0x2, R3 ;  /* 0x000000020b047824 */ /* 0x000fe400078e0203 */
[----:B------:R-:W4:Y:S01]  /*86c90*/  LDL R9, [R1+0x34] ;  /* 0x0000340001097983 */ /* 0x000f220000100800 */
[----:B------:R-:W-:Y:S02]  /*86ca0*/  LEA.HI.X.SX32 R25, R3, R2, 0x1, P6 ;  /* 0x0000000203197211 */ /* 0x000fe400030f0eff */
[C---:B-1----:R-:W-:Y:S01]  /*86cb0*/  LEA R26, P6, R4.reuse, R0, 0x1 ;  /* 0x00000000041a7211 */ /* 0x042fe200078c08ff */
[----:B------:R-:W5:Y:S01]  /*86cc0*/  LDL.LU R10, [R1+0x24] ;  /* 0x00002400010a7983 */ /* 0x000f620000300800 */
[----:B------:R-:W-:Y:S02]  /*86cd0*/  IMAD R3, R11, 0x2, R4 ;  /* 0x000000020b037824 */ /* 0x000fe400078e0204 */
[----:B------:R-:W-:-:S02]  /*86ce0*/  LEA.HI.X.SX32 R27, R4, R2, 0x1, P6 ;  /* 0x00000002041b7211 */ /* 0x000fc400030f0eff */
[----:B------:R-:W2:Y:S04]  /*86cf0*/  LDL.LU R4, [R1+0x1d0] ;  /* 0x0001d00001047983 */ /* 0x000ea80000300800 */
[----:B------:R0:W-:Y:S02]  /*86d00*/  @P2 STG.E.U16 [R24.64], R6 ;  /* 0x0000000618002986 */ /* 0x0001e4000c10150a */
[C---:B0-----:R-:W-:Y:S02]  /*86d10*/  LEA R24, P6, R3.reuse, R0, 0x1 ;  /* 0x0000000003187211 */ /* 0x041fe400078c08ff */
[----:B------:R-:W3:Y:S02]  /*86d20*/  LDL.LU R6, [R1+0x1ce8] ;  /* 0x001ce80001067983 */ /* 0x000ee40000300800 */
[----:B------:R-:W-:-:S02]  /*86d30*/  LEA.HI.X.SX32 R25, R3, R2, 0x1, P6 ;  /* 0x0000000203197211 */ /* 0x000fc400030f0eff */
[----:B--2---:R-:W-:Y:S01]  /*86d40*/  ISETP.LT.AND P2, PT, R4, c[0x0][0x17c], !P0 ;  /* 0x00005f0004007a0c */ /* 0x004fe20004741270 */
[----:B------:R-:W-:Y:S02]  /*86d50*/  IMAD R4, R11, 0x2, R3 ;  /* 0x000000020b047824 */ /* 0x000fe400078e0203 */
[----:B------:R-:W2:Y:S04]  /*86d60*/  LDL.LU R3, [R1+0x1d4] ;  /* 0x0001d40001037983 */ /* 0x000ea80000300800 */
[----:B------:R0:W-:Y:S04]  /*86d70*/  @P5 STG.E.U16 [R26.64], R5 ;  /* 0x000000051a005986 */ /* 0x0001e8000c10150a */
[----:B------:R1:W-:Y:S01]  /*86d80*/  @P4 STG.E.U16 [R24.64], R29 ;  /* 0x0000001d18004986 */ /* 0x0003e2000c10150a */
[----:B0-----:R-:W-:-:S03]  /*86d90*/  LEA R26, P6, R4, R0, 0x1 ;  /* 0x00000000041a7211 */ /* 0x001fc600078c08ff */
[----:B------:R-:W3:Y:S01]  /*86da0*/  LDL.LU R5, [R1+0x1ce4] ;  /* 0x001ce40001057983 */ /* 0x000ee20000300800 */
[----:B------:R-:W-:Y:S02]  /*86db0*/  LEA.HI.X.SX32 R27, R4, R2, 0x1, P6 ;  /* 0x00000002041b7211 */ /* 0x000fe400030f0eff */
[----:B------:R-:W-:Y:S02]  /*86dc0*/  ISETP.LT.AND P4, PT, R20, c[0x0][0x17c], !P0 ;  /* 0x00005f0014007a0c */ /* 0x000fe40004781270 */
[----:B------:R-:W4:Y:S01]  /*86dd0*/  LDL.LU R20, [R1+0x1f0] ;  /* 0x0001f00001147983 */ /* 0x000f220000300800 */
[----:B--2---:R-:W-:Y:S01]  /*86de0*/  ISETP.LT.AND P5, PT, R3, c[0x0][0x17c], !P0 ;  /* 0x00005f0003007a0c */ /* 0x004fe200047a1270 */
[----:B------:R-:W-:-:S05]  /*86df0*/  IMAD R3, R11, 0x2, R4 ;  /* 0x000000020b037824 */ /* 0x000fca00078e0204 */
[----:B-1----:R-:W-:Y:S01]  /*86e00*/  LEA R24, P6, R3, R0, 0x1 ;  /* 0x0000000003187211 */ /* 0x002fe200078c08ff */
[----:B------:R-:W-:-:S03]  /*86e10*/  IMAD R4, R11, 0x2, R3 ;  /* 0x000000020b047824 */ /* 0x000fc600078e0203 */
[----:B------:R-:W-:Y:S02]  /*86e20*/  LEA.HI.X.SX32 R25, R3, R2, 0x1, P6 ;  /* 0x0000000203197211 */ /* 0x000fe400030f0eff */
[----:B------:R-:W2:Y:S04]  /*86e30*/  LDL.LU R3, [R1+0x1dc] ;  /* 0x0001dc0001037983 */ /* 0x000ea80000300800 */
[----:B---3--:R0:W-:Y:S02]  /*86e40*/  @P3 STG.E.U16 [R26.64], R5 ;  /* 0x000000051a003986 */ /* 0x0081e4000c10150a */
[----:B0-----:R-:W-:-:S04]  /*86e50*/  LEA R26, P6, R4, R0, 0x1 ;  /* 0x00000000041a7211 */ /* 0x001fc800078c08ff */
[----:B------:R-:W-:Y:S02]  /*86e60*/  LEA.HI.X.SX32 R27, R4, R2, 0x1, P6 ;  /* 0x00000002041b7211 */ /* 0x000fe400030f0eff */
[----:B--2---:R-:W-:Y:S01]  /*86e70*/  ISETP.LT.AND P3, PT, R3, c[0x0][0x17c], !P0 ;  /* 0x00005f0003007a0c */ /* 0x004fe20004761270 */
[----:B------:R-:W-:Y:S02]  /*86e80*/  IMAD R3, R11, 0x2, R4 ;  /* 0x000000020b037824 */ /* 0x000fe400078e0204 */
[----:B------:R-:W2:Y:S04]  /*86e90*/  LDL.LU R4, [R1+0x1e0] ;  /* 0x0001e00001047983 */ /* 0x000ea80000300800 */
[----:B------:R0:W-:Y:S02]  /*86ea0*/  @P1 STG.E.U16 [R24.64], R28 ;  /* 0x0000001c18001986 */ /* 0x0001e4000c10150a */
[----:B0-----:R-:W-:-:S02]  /*86eb0*/  LEA R24, P6, R3, R0, 0x1 ;  /* 0x0000000003187211 */ /* 0x001fc400078c08ff */
[----:B------:R-:W3:Y:S02]  /*86ec0*/  LDL.LU R28, [R1+0x1f8] ;  /* 0x0001f800011c7983 */ /* 0x000ee40000300800 */
[----:B------:R-:W-:Y:S02]  /*86ed0*/  LEA.HI.X.SX32 R25, R3, R2, 0x1, P6 ;  /* 0x0000000203197211 */ /* 0x000fe400030f0eff */
[----:B--2---:R-:W-:Y:S01]  /*86ee0*/  ISETP.LT.AND P1, PT, R4, c[0x0][0x17c], !P0 ;  /* 0x00005f0004007a0c */ /* 0x004fe20004721270 */
[----:B------:R-:W-:Y:S02]  /*86ef0*/  IMAD R4, R11, 0x2, R3 ;  /* 0x000000020b047824 */ /* 0x000fe400078e0203 */
[----:B------:R-:W2:Y:S04]  /*86f00*/  LDL.LU R3, [R1+0x1e4] ;  /* 0x0001e40001037983 */ /* 0x000ea80000300800 */
[----:B----4-:R0:W-:Y:S02]  /*86f10*/  @P2 STG.E.U16 [R26.64], R9 ;  /* 0x000000091a002986 */ /* 0x0101e4000c10150a */
[----:B0-----:R-:W-:-:S02]  /*86f20*/  LEA R26, P6, R4, R0, 0x1 ;  /* 0x00000000041a7211 */ /* 0x001fc400078c08ff */
[----:B------:R-:W4:Y:S02]  /*86f30*/  LDL.LU R9, [R1+0x1ce0] ;  /* 0x001ce00001097983 */ /* 0x000f240000300800 */
[----:B------:R-:W-:Y:S02]  /*86f40*/  LEA.HI.X.SX32 R27, R4, R2, 0x1, P6 ;  /* 0x00000002041b7211 */ /* 0x000fe400030f0eff */
[----:B--2---:R-:W-:Y:S01]  /*86f50*/  ISETP.LT.AND P2, PT, R3, c[0x0][0x17c], !P0 ;  /* 0x00005f0003007a0c */ /* 0x004fe20004741270 */
[----:B------:R-:W-:Y:S02]  /*86f60*/  IMAD R3, R11, 0x2, R4 ;  /* 0x000000020b037824 */ /* 0x000fe400078e0204 */
[----:B------:R-:W2:Y:S04]  /*86f70*/  LDL.LU R4, [R1+0x1e8] ;  /* 0x0001e80001047983 */ /* 0x000ea80000300800 */
[----:B-----5:R0:W-:Y:S02]  /*86f80*/  @P5 STG.E.U16 [R24.64], R10 ;  /* 0x0000000a18005986 */ /* 0x0201e4000c10150a */
[----:B0-----:R-:W-:-:S04]  /*86f90*/  LEA R24, P6, R3, R0, 0x1 ;  /* 0x0000000003187211 */ /* 0x001fc800078c08ff */
[----:B------:R-:W-:Y:S02]  /*86fa0*/  LEA.HI.X.SX32 R25, R3, R2, 0x1, P6 ;  /* 0x0000000203197211 */ /* 0x000fe400030f0eff */
[----:B--2---:R-:W-:Y:S01]  /*86fb0*/  ISETP.LT.AND P5, PT, R4, c[0x0][0x17c], !P0 ;  /* 0x00005f0004007a0c */ /* 0x004fe200047a1270 */
[----:B------:R-:W-:Y:S02]  /*86fc0*/  IMAD R4, R11, 0x2, R3 ;  /* 0x000000020b047824 */ /* 0x000fe400078e0203 */
[----:B------:R-:W2:Y:S04]  /*86fd0*/  LDL.LU R3, [R1+0x1ec] ;  /* 0x0001ec0001037983 */ /* 0x000ea80000300800 */
[----:B----4-:R0:W-:Y:S04]  /*86fe0*/  @P4 STG.E.U16 [R26.64], R9 ;  /* 0x000000091a004986 */ /* 0x0101e8000c10150a */
[----:B------:R1:W-:Y:S01]  /*86ff0*/  @P3 STG.E.U16 [R24.64], R6 ;  /* 0x0000000618003986 */ /* 0x0003e2000c10150a */
[----:B0-----:R-:W-:-:S04]  /*87000*/  LEA R26, P6, R4, R0, 0x1 ;  /* 0x00000000041a7211 */ /* 0x001fc800078c08ff */
[----:B------:R-:W-:Y:S02]  /*87010*/  LEA.HI.X.SX32 R27, R4, R2, 0x1, P6 ;  /* 0x00000002041b7211 */ /* 0x000fe400030f0eff */
[----:B------:R-:W-:Y:S02]  /*87020*/  ISETP.LT.AND P3, PT, R20, c[0x0][0x17c], !P0 ;  /* 0x00005f0014007a0c */ /* 0x000fe40004761270 */
[----:B------:R-:W4:Y:S04]  /*87030*/  LDL.LU R20, [R1+0x208] ;  /* 0x0002080001147983 */ /* 0x000f280000300800 */
[----:B------:R-:W-:Y:S01]  /*87040*/  @P1 STG.E.U16 [R26.64], R13 ;  /* 0x0000000d1a001986 */ /* 0x000fe2000c10150a */
[----:B--2---:R-:W-:Y:S01]  /*87050*/  ISETP.LT.AND P4, PT, R3, c[0x0][0x17c], !P0 ;  /* 0x00005f0003007a0c */ /* 0x004fe20004781270 */
[----:B------:R-:W-:-:S05]  /*87060*/  IMAD R3, R11, 0x2, R4 ;  /* 0x000000020b037824 */ /* 0x000fca00078e0204 */
[----:B-1----:R-:W-:Y:S01]  /*87070*/  LEA R24, P6, R3, R0, 0x1 ;  /* 0x0000000003187211 */ /* 0x002fe200078c08ff */
[----:B------:R-:W-:-:S03]  /*87080*/  IMAD R4, R11, 0x2, R3 ;  /* 0x000000020b047824 */ /* 0x000fc600078e0203 */
[----:B------:R-:W-:Y:S02]  /*87090*/  LEA.HI.X.SX32 R25, R3, R2, 0x1, P6 ;  /* 0x0000000203197211 */ /* 0x000fe400030f0eff */
[----:B------:R-:W2:Y:S04]  /*870a0*/  LDL.LU R3, [R1+0x1f4] ;  /* 0x0001f40001037983 */ /* 0x000ea80000300800 */
[----:B------:R0:W-:Y:S01]  /*870b0*/  @P2 STG.E.U16 [R24.64], R17 ;  /* 0x0000001118002986 */ /* 0x0001e2000c10150a */
[----:B---3--:R-:W-:-:S03]  /*870c0*/  ISETP.LT.AND P2, PT, R28, c[0x0][0x17c], !P0 ;  /* 0x00005f001c007a0c */ /* 0x008fc60004741270 */
[----:B------:R-:W3:Y:S04]  /*870d0*/  LDL.LU R28, [R1+0x20c] ;  /* 0x00020c00011c7983 */ /* 0x000ee80000300800 */
[----:B0-----:R-:W5:Y:S01]  /*870e0*/  LDL.LU R25, [R1+0x1fc] ;  /* 0x0001fc0001197983 */ /* 0x001f620000300800 */
[----:B------:R-:W-:-:S04]  /*870f0*/  LEA R26, P6, R4, R0, 0x1 ;  /* 0x00000000041a7211 */ /* 0x000fc800078c08ff */
[----:B------:R-:W-:-:S05]  /*87100*/  LEA.HI.X.SX32 R27, R4, R2, 0x1, P6 ;  /* 0x00000002041b7211 */ /* 0x000fca00030f0eff */
[----:B------:R0:W-:Y:S01]  /*87110*/  @P5 STG.E.U16 [R26.64], R21 ;  /* 0x000000151a005986 */ /* 0x0001e2000c10150a */
[----:B--2---:R-:W-:Y:S01]  /*87120*/  ISETP.LT.AND P1, PT, R3, c[0x0][0x17c], !P0 ;  /* 0x00005f0003007a0c */ /* 0x004fe20004721270 */
[----:B------:R-:W-:-:S05]  /*87130*/  IMAD R3, R11, 0x2, R4 ;  /* 0x000000020b037824 */ /* 0x000fca00078e0204 */
[----:B------:R-:W-:Y:S01]  /*87140*/  LEA R24, P6, R3, R0, 0x1 ;  /* 0x0000000003187211 */ /* 0x000fe200078c08ff */
[----:B------:R-:W-:Y:S01]  /*87150*/  IMAD R4, R11, 0x2, R3 ;  /* 0x000000020b047824 */ /* 0x000fe200078e0203 */
[----:B-----5:R-:W-:Y:S02]  /*87160*/  ISETP.LT.AND P5, PT, R25, c[0x0][0x17c], !P0 ;  /* 0x00005f0019007a0c */ /* 0x020fe400047a1270 */
[----:B------:R-:W-:Y:S02]  /*87170*/  LEA.HI.X.SX32 R25, R3, R2, 0x1, P6 ;  /* 0x0000000203197211 */ /* 0x000fe400030f0eff */
[----:B------:R-:W2:Y:S04]  /*87180*/  LDL.LU R3, [R1+0x44] ;  /* 0x0000440001037983 */ /* 0x000ea80000300800 */
[----:B0-----:R-:W5:Y:S01]  /*87190*/  LDL.LU R27, [R1+0x64] ;  /* 0x00006400011b7983 */ /* 0x001f620000300800 */
[----:B------:R-:W-:-:S02]  /*871a0*/  LEA R26, P6, R4, R0, 0x1 ;  /* 0x00000000041a7211 */ /* 0x000fc400078c08ff */
[----:B--2---:R-:W-:Y:S01]  /*871b0*/  PRMT R5, R3, 0x7632, R5 ;  /* 0x0000763203057816 */ /* 0x004fe20000000005 */
[----:B------:R-:W-:Y:S01]  /*871c0*/  IMAD R3, R11, 0x2, R4 ;  /* 0x000000020b037824 */ /* 0x000fe200078e0204 */
[----:B-----5:R-:W-:Y:S02]  /*871d0*/  PRMT R8, R27, 0x7632, R8 ;  /* 0x000076321b087816 */ /* 0x020fe40000000008 */
[----:B------:R-:W-:Y:S02]  /*871e0*/  LEA.HI.X.SX32 R27, R4, R2, 0x1, P6 ;  /* 0x00000002041b7211 */ /* 0x000fe400030f0eff */
[----:B------:R-:W2:Y:S04]  /*871f0*/  LDL.LU R4, [R1+0x200] ;  /* 0x0002000001047983 */ /* 0x000ea80000300800 */
[----:B------:R-:W-:Y:S04]  /*87200*/  @P4 STG.E.U16 [R24.64], R8 ;  /* 0x0000000818004986 */ /* 0x000fe8000c10150a */
[----:B------:R0:W-:Y:S04]  /*87210*/  @P3 STG.E.U16 [R26.64], R5 ;  /* 0x000000051a003986 */ /* 0x0001e8000c10150a */
[----:B0-----:R-:W5:Y:S04]  /*87220*/  LDL.LU R26, [R1+0x74] ;  /* 0x00007400011a7983 */ /* 0x001f680000300800 */
[----:B------:R-:W3:Y:S01]  /*87230*/  LDL.LU R27, [R1+0x204] ;  /* 0x00020400011b7983 */ /* 0x000ee20000300800 */
[----:B------:R-:W-:-:S04]  /*87240*/  LEA R24, P6, R3, R0, 0x1 ;  /* 0x0000000003187211 */ /* 0x000fc800078c08ff */
[----:B------:R-:W-:Y:S02]  /*87250*/  LEA.HI.X.SX32 R25, R3, R2, 0x1, P6 ;  /* 0x0000000203197211 */ /* 0x000fe400030f0eff */
[----:B--2---:R-:W-:Y:S01]  /*87260*/  ISETP.LT.AND P4, PT, R4, c[0x0][0x17c], !P0 ;  /* 0x00005f0004007a0c */ /* 0x004fe20004781270 */
[----:B------:R-:W-:-:S04]  /*87270*/  IMAD R4, R11, 0x2, R3 ;  /* 0x000000020b047824 */ /* 0x000fc800078e0203 */
[----:B------:R-:W-:Y:S01]  /*87280*/  IMAD R3, R11, 0x2, R4 ;  /* 0x000000020b037824 */ /* 0x000fe200078e0204 */
[----:B-----5:R-:W-:Y:S02]  /*87290*/  PRMT R5, R26, 0x7632, R5 ;  /* 0x000076321a057816 */ /* 0x020fe40000000005 */
[----:B------:R-:W-:Y:S02]  /*872a0*/  LEA R26, P6, R4, R0, 0x1 ;  /* 0x00000000041a7211 */ /* 0x000fe400078c08ff */
[----:B---3--:R-:W-:Y:S01]  /*872b0*/  ISETP.LT.AND P3, PT, R27, c[0x0][0x17c], !P0 ;  /* 0x00005f001b007a0c */ /* 0x008fe20004761270 */
[----:B------:R0:W-:Y:S01]  /*872c0*/  @P1 STG.E.U16 [R24.64], R5 ;  /* 0x0000000518001986 */ /* 0x0001e2000c10150a */
[----:B----4-:R-:W-:Y:S02]  /*872d0*/  ISETP.LT.AND P1, PT, R20, c[0x0][0x17c], !P0 ;  /* 0x00005f0014007a0c */ /* 0x010fe40004721270 */
[----:B------:R-:W-:Y:S01]  /*872e0*/  LEA.HI.X.SX32 R27, R4, R2, 0x1, P6 ;  /* 0x00000002041b7211 */ /* 0x000fe200030f0eff */
[----:B------:R-:W2:Y:S04]  /*872f0*/  LDL.LU R20, [R1+0x218] ;  /* 0x0002180001147983 */ /* 0x000ea80000300800 */
[----:B------:R-:W3:Y:S04]  /*87300*/  LDL.LU R4, [R1+0xa4] ;  /* 0x0000a40001047983 */ /* 0x000ee80000300800 */
[----:B0-----:R-:W4:Y:S01]  /*87310*/  LDL.LU R25, [R1+0x14] ;  /* 0x0000140001197983 */ /* 0x001f220000300800 */
[----:B------:R-:W-:-:S02]  /*87320*/  LEA R24, P6, R3, R0, 0x1 ;  /* 0x0000000003187211 */ /* 0x000fc400078c08ff */
[----:B---3--:R-:W-:Y:S02]  /*87330*/  PRMT R5, R4, 0x7632, R5 ;  /* 0x0000763204057816 */ /* 0x008fe40000000005 */
[----:B----4-:R-:W-:Y:S02]  /*87340*/  PRMT R8, R25, 0x7632, R8 ;  /* 0x0000763219087816 */ /* 0x010fe40000000008 */
[----:B------:R-:W-:Y:S01]  /*87350*/  LEA.HI.X.SX32 R25, R3, R2, 0x1, P6 ;  /* 0x0000000203197211 */ /* 0x000fe200030f0eff */
[----:B------:R-:W-:Y:S02]  /*87360*/  IMAD R4, R11, 0x2, R3 ;  /* 0x000000020b047824 */ /* 0x000fe400078e0203 */
[----:B------:R-:W-:Y:S01]  /*87370*/  @P2 STG.E.U16 [R26.64], R8 ;  /* 0x000000081a002986 */ /* 0x000fe2000c10150a */
[----:B------:R-:W-:-:S03]  /*87380*/  ISETP.LT.AND P2, PT, R28, c[0x0][0x17c], !P0 ;  /* 0x00005f001c007a0c */ /* 0x000fc60004741270 */
[----:B------:R-:W3:Y:S04]  /*87390*/  LDL.LU R3, [R1+0x210] ;  /* 0x0002100001037983 */ /* 0x000ee80000300800 */
[----:B------:R-:W4:Y:S04]  /*873a0*/  LDL.LU R28, [R1+0x220] ;  /* 0x00022000011c7983 */ /* 0x000f280000300800 */
[----:B------:R0:W-:Y:S04]  /*873b0*/  @P5 STG.E.U16 [R24.64], R5 ;  /* 0x0000000518005986 */ /* 0x0001e8000c10150a */
[----:B0-----:R-:W5:Y:S01]  /*873c0*/  LDL.LU R25, [R1+0x94] ;  /* 0x0000940001197983 */ /* 0x001f620000300800 */
[----:B------:R-:W-:Y:S01]  /*873d0*/  LEA R26, P6, R4, R0, 0x1 ;  /* 0x00000000041a7211 */ /* 0x000fe200078c08ff */
[----:B------:R-:W-:-:S03]  /*873e0*/  IMAD R8, R11, 0x2, R4 ;  /* 0x000000020b087824 */ /* 0x000fc600078e0204 */
[----:B------:R-:W-:Y:S02]  /*873f0*/  LEA.HI.X.SX32 R27, R4, R2, 0x1, P6 ;  /* 0x00000002041b7211 */ /* 0x000fe400030f0eff */
[----:B-----5:R-:W-:Y:S02]  /*87400*/  PRMT R4, R25, 0x7632, R4 ;  /* 0x0000763219047816 */ /* 0x020fe40000000004 */
[----:B------:R-:W5:Y:S01]  /*87410*/  LDL.LU R25, [R1+0x214] ;  /* 0x0002140001197983 */ /* 0x000f620000300800 */
[----:B---3--:R-:W-:Y:S01]  /*87420*/  ISETP.LT.AND P5, PT, R3, c[0x0][0x17c], !P0 ;  /* 0x00005f0003007a0c */ /* 0x008fe200047a1270 */
[----:B------:R-:W-:Y:S01]  /*87430*/  IMAD R3, R11, 0x2, R8 ;  /* 0x000000020b037824 */ /* 0x000fe200078e0208 */
[----:B------:R-:W-:Y:S01]  /*87440*/  LEA R24, P6, R8, R0, 0x1 ;  /* 0x0000000008187211 */ /* 0x000fe200078c08ff */
[----:B------:R0:W-:Y:S01]  /*87450*/  @P4 STG.E.U16 [R26.64], R4 ;  /* 0x000000041a004986 */ /* 0x0001e2000c10150a */
[----:B------:R-:W-:Y:S02]  /*87460*/  PRMT R12, R29, 0x7632, R12 ;  /* 0x000076321d0c7816 */ /* 0x000fe4000000000c */
[----:B------:R-:W-:Y:S01]  /*87470*/  PRMT R9, R5, 0x7632, R9 ;  /* 0x0000763205097816 */ /* 0x000fe20000000009 */
[----:B0-----:R-:W3:Y:S04]  /*87480*/  LDL.LU R26, [R1+0x34] ;  /* 0x00003400011a7983 */ /* 0x001ee80000300800 */
[----:B------:R-:W3:Y:S04]  /*87490*/  LDL.LU R27, [R1+0x224] ;  /* 0x00022400011b7983 */ /* 0x000ee80000300800 */
[----:B------:R-:W3:Y:S01]  /*874a0*/  LDL.LU R29, [R1+0x228] ;  /* 0x00022800011d7983 */ /* 0x000ee20000300800 */
[----:B-----5:R-:W-:-:S02]  /*874b0*/  ISETP.LT.AND P4, PT, R25, c[0x0][0x17c], !P0 ;  /* 0x00005f0019007a0c */ /* 0x020fc40004781270 */
[----:B------:R-:W-:Y:S02]  /*874c0*/  LEA.HI.X.SX32 R25, R8, R2, 0x1, P6 ;  /* 0x0000000208197211 */ /* 0x000fe400030f0eff */
[----:B------:R-:W-:Y:S01]  /*874d0*/  LEA R4, P6, R3, R0, 0x1 ;  /* 0x0000000003047211 */ /* 0x000fe200078c08ff */
[----:B------:R-:W-:-:S03]  /*874e0*/  IMAD R8, R11, 0x2, R3 ;  /* 0x000000020b087824 */ /* 0x000fc600078e0203 */
[----:B------:R-:W-:Y:S01]  /*874f0*/  LEA.HI.X.SX32 R5, R3, R2, 0x1, P6 ;  /* 0x0000000203057211 */ /* 0x000fe200030f0eff */
[----:B------:R-:W-:Y:S01]  /*87500*/  @P3 STG.E.U16 [R24.64], R12 ;  /* 0x0000000c18003986 */ /* 0x000fe2000c10150a */
[----:B--2---:R-:W-:-:S03]  /*87510*/  ISETP.LT.AND P3, PT, R20, c[0x0][0x17c], !P0 ;  /* 0x00005f0014007a0c */ /* 0x004fc60004761270 */
[----:B------:R-:W2:Y:S04]  /*87520*/  LDL.LU R3, [R1+0x21c] ;  /* 0x00021c0001037983 */ /* 0x000ea80000300800 */
[----:B------:R-:W5:Y:S04]  /*87530*/  LDL.LU R20, [R1+0x22c] ;  /* 0x00022c0001147983 */ /* 0x000f680000300800 */
[----:B------:R0:W-:Y:S04]  /*87540*/  @P1 STG.E.U16 [R4.64], R9 ;  /* 0x0000000904001986 */ /* 0x0001e8000c10150a */
[----:B0-----:R-:W3:Y:S01]  /*87550*/  LDL.LU R4, [R1+0x54] ;  /* 0x0000540001047983 */ /* 0x001ee20000300800 */
[----:B------:R-:W-:Y:S01]  /*87560*/  LEA R24, P6, R8, R0, 0x1 ;  /* 0x0000000008187211 */ /* 0x000fe200078c08ff */
[----:B------:R-:W-:-:S03]  /*87570*/  IMAD R5, R11, 0x2, R8 ;  /* 0x000000020b057824 */ /* 0x000fc600078e0208 */
[----:B------:R-:W-:Y:S02]  /*87580*/  LEA.HI.X.SX32 R25, R8, R2, 0x1, P6 ;  /* 0x0000000208197211 */ /* 0x000fe400030f0eff */
[----:B------:R-:W-:Y:S02]  /*87590*/  PRMT R9, R10, 0x7632, R9 ;  /* 0x000076320a097816 */ /* 0x000fe40000000009 */
[----:B--2---:R-:W-:Y:S01]  /*875a0*/  ISETP.LT.AND P1, PT, R3, c[0x0][0x17c], !P0 ;  /* 0x00005f0003007a0c */ /* 0x004fe20004721270 */
[----:B------:R-:W-:Y:S01]  /*875b0*/  IMAD R3, R11, 0x2, R5 ;  /* 0x000000020b037824 */ /* 0x000fe200078e0205 */
[----:B---3--:R-:W-:-:S05]  /*875c0*/  PRMT R8, R4, 0x7632, R8 ;  /* 0x0000763204087816 */ /* 0x008fca0000000008 */
[----:B------:R0:W-:Y:S01]  /*875d0*/  @P2 STG.E.U16 [R24.64], R8 ;  /* 0x0000000818002986 */ /* 0x0001e2000c10150a */
[----:B----4-:R-:W-:-:S03]  /*875e0*/  ISETP.LT.AND P2, PT, R28, c[0x0][0x17c], !P0 ;  /* 0x00005f001c007a0c */ /* 0x010fc60004741270 */
[----:B------:R-:W2:Y:S04]  /*875f0*/  LDL.LU R28, [R1+0x230] ;  /* 0x00023000011c7983 */ /* 0x000ea80000300800 */
[----:B------:R-:W3:Y:S01]  /*87600*/  LDL.LU R10, [R1+0x1cdc] ;  /* 0x001cdc00010a7983 */ /* 0x000ee20000300800 */
[----:B0-----:R-:W-:-:S03]  /*87610*/  IMAD R8, R11, 0x2, R3 ;  /* 0x000000020b087824 */ /* 0x001fc600078e0203 */
[----:B------:R-:W4:Y:S01]  /*87620*/  LDL.LU R11, [R1+0x234] ;  /* 0x00023400010b7983 */ /* 0x000f220000300800 */
[----:B------:R-:W-:-:S04]  /*87630*/  LEA R4, P6, R5, R0, 0x1 ;  /* 0x0000000005047211 */ /* 0x000fc800078c08ff */
[----:B------:R-:W-:Y:S02]  /*87640*/  LEA.HI.X.SX32 R5, R5, R2, 0x1, P6 ;  /* 0x0000000205057211 */ /* 0x000fe400030f0eff */
[C---:B------:R-:W-:Y:S02]  /*87650*/  LEA R24, P6, R3.reuse, R0, 0x1 ;  /* 0x0000000003187211 */ /* 0x040fe400078c08ff */
[----:B------:R-:W-:Y:S02]  /*87660*/  PRMT R12, R26, 0x7632, R12 ;  /* 0x000076321a0c7816 */ /* 0x000fe4000000000c */
[----:B------:R-:W-:-:S03]  /*87670*/  LEA.HI.X.SX32 R25, R3, R2, 0x1, P6 ;  /* 0x0000000203197211 */ /* 0x000fc600030f0eff */
[----:B------:R0:W-:Y:S04]  /*87680*/  @P5 STG.E.U16 [R4.64], R12 ;  /* 0x0000000c04005986 */ /* 0x0001e8000c10150a */
[----:B------:R1:W-:Y:S01]  /*87690*/  @P4 STG.E.U16 [R24.64], R9 ;  /* 0x0000000918004986 */ /* 0x0003e2000c10150a */
[----:B0-----:R-:W-:Y:S01]  /*876a0*/  LEA R4, P6, R8, R0, 0x1 ;  /* 0x0000000008047211 */ /* 0x001fe200078c08ff */
[----:B-1----:R-:W-:-:S03]  /*876b0*/  IMAD.MOV.U32 R24, RZ, RZ, c[0x0][0x198] ;  /* 0x00006600ff187624 */ /* 0x002fc600078e00ff */
[----:B------:R-:W-:Y:S01]  /*876c0*/  LEA.HI.X.SX32 R5, R8, R2, 0x1, P6 ;  /* 0x0000000208057211 */ /* 0x000fe200030f0eff */
[----:B------:R-:W-:Y:S01]  /*876d0*/  IMAD R3, R24, 0x2, R8 ;  /* 0x0000000218037824 */ /* 0x000fe200078e0208 */
[----:B------:R-:W-:-:S03]  /*876e0*/  PRMT R9, R9, 0x7632, R9 ;  /* 0x0000763209097816 */ /* 0x000fc60000000009 */
[----:B------:R-:W-:Y:S01]  /*876f0*/  IMAD R12, R24, 0x2, R3 ;  /* 0x00000002180c7824 */ /* 0x000fe200078e0203 */
[----:B------:R-:W-:Y:S01]  /*87700*/  LEA R8, P6, R3, R0, 0x1 ;  /* 0x0000000003087211 */ /* 0x000fe200078c08ff */
[----:B------:R0:W-:Y:S01]  /*87710*/  @P3 STG.E.U16 [R4.64], R9 ;  /* 0x0000000904003986 */ /* 0x0001e2000c10150a */
[----:B------:R-:W-:Y:S02]  /*87720*/  PRMT R16, R6, 0x7632, R16 ;  /* 0x0000763206107816 */ /* 0x000fe40000000010 */
[----:B------:R-:W-:Y:S02]  /*87730*/  ISETP.LT.AND P5, PT, R27, c[0x0][0x17c], !P0 ;  /* 0x00005f001b007a0c */ /* 0x000fe400047a1270 */
[----:B------:R-:W-:Y:S02]  /*87740*/  ISETP.LT.AND P4, PT, R29, c[0x0][0x17c], !P0 ;  /* 0x00005f001d007a0c */ /* 0x000fe40004781270 */
[----:B------:R-:W-:Y:S01]  /*87750*/  PRMT R13, R13, 0x7632, R13 ;  /* 0x000076320d0d7816 */ /* 0x000fe2000000000d */
[----:B------:R-:W3:Y:S01]  /*87760*/  LDL.LU R29, [R1+0x238] ;  /* 0x00023800011d7983 */ /* 0x000ee20000300800 */
[----:B0-----:R-:W-:Y:S01]  /*87770*/  LEA.HI.X.SX32 R9, R3, R2, 0x1, P6 ;  /* 0x0000000203097211 */ /* 0x001fe200030f0eff */
[----:B------:R-:W-:Y:S01]  /*87780*/  IMAD R3, R24, 0x2, R12 ;  /* 0x0000000218037824 */ /* 0x000fe200078e020c */
[C---:B------:R-:W-:Y:S01]  /*87790*/  LEA R4, P6, R12.reuse, R0, 0x1 ;  /* 0x000000000c047211 */ /* 0x040fe200078c08ff */
[----:B------:R-:W3:Y:S03]  /*877a0*/  LDL.LU R6, [R1+0x1cd8] ;  /* 0x001cd80001067983 */ /* 0x000ee60000300800 */
[----:B------:R-:W-:Y:S01]  /*877b0*/  LEA.HI.X.SX32 R5, R12, R2, 0x1, P6 ;  /* 0x000000020c057211 */ /* 0x000fe200030f0eff */
[----:B------:R0:W-:Y:S01]  /*877c0*/  @P1 STG.E.U16 [R8.64], R16 ;  /* 0x0000001008001986 */ /* 0x0001e2000c10150a */
[----:B-----5:R-:W-:-:S02]  /*877d0*/  ISETP.LT.AND P3, PT, R20, c[0x0][0x17c], !P0 ;  /* 0x00005f0014007a0c */ /* 0x020fc40004761270 */
[----:B------:R-:W-:Y:S01]  /*877e0*/  PRMT R17, R17, 0x7632, R17 ;  /* 0x0000763211117816 */ /* 0x000fe20000000011 */
[----:B------:R-:W5:Y:S04]  /*877f0*/  LDL R20, [R1+0x68] ;  /* 0x0000680001147983 */ /* 0x000f680000100800 */
[----:B------:R-:W5:Y:S01]  /*87800*/  LDL.LU R27, [R1+0x48] ;  /* 0x00004800011b7983 */ /* 0x000f620000300800 */
[----:B0-----:R-:W-:-:S03]  /*87810*/  LEA R8, P6, R3, R0, 0x1 ;  /* 0x0000000003087211 */ /* 0x001fc600078c08ff */
[----:B------:R0:W-:Y:S01]  /*87820*/  @P2 STG.E.U16 [R4.64], R13 ;  /* 0x0000000d04002986 */ /* 0x0001e2000c10150a */
[----:B------:R-:W-:-:S05]  /*87830*/  LEA.HI.X.SX32 R9, R3, R2, 0x1, P6 ;  /* 0x0000000203097211 */ /* 0x000fca00030f0eff */
[----:B------:R1:W-:Y:S01]  /*87840*/  @P5 STG.E.U16 [R8.64], R17 ;  /* 0x0000001108005986 */ /* 0x0003e2000c10150a */
[----:B--2---:R-:W-:-:S03]  /*87850*/  ISETP.LT.AND P1, PT, R28, c[0x0][0x17c], !P0 ;  /* 0x00005f001c007a0c */ /* 0x004fc60004721270 */
[----:B------:R-:W2:Y:S04]  /*87860*/  LDL.LU R28, [R1+0x240] ;  /* 0x00024000011c7983 */ /* 0x000ea80000300800 */
[----:B0-----:R-:W2:Y:S04]  /*87870*/  LDL.LU R13, [R1+0x244] ;  /* 0x00024400010d7983 */ /* 0x001ea80000300800 */
[----:B------:R-:W2:Y:S01]  /*87880*/  LDL R16, [R1+0x78] ;  /* 0x0000780001107983 */ /* 0x000ea20000100800 */
[----:B----4-:R-:W-:-:S03]  /*87890*/  ISETP.LT.AND P2, PT, R11, c[0x0][0x17c], !P0 ;  /* 0x00005f000b007a0c */ /* 0x010fc60004741270 */
[----:B------:R-:W4:Y:S04]  /*878a0*/  LDL.LU R25, [R1+0x248] ;  /* 0x0002480001197983 */ /* 0x000f280000300800 */
[----:B------:R-:W2:Y:S04]  /*878b0*/  LDL.LU R11, [R1+0x18] ;  /* 0x00001800010b7983 */ /* 0x000ea80000300800 */
[----:B-1----:R-:W2:Y:S01]  /*878c0*/  LDL.LU R17, [R1+0x23c] ;  /* 0x00023c0001117983 */ /* 0x002ea20000300800 */
[----:B------:R-:W-:Y:S01]  /*878d0*/  IMAD R5, R24, 0x2, R3 ;  /* 0x0000000218057824 */ /* 0x000fe200078e0203 */
[----:B------:R-:W-:-:S02]  /*878e0*/  PRMT R21, R21, 0x7632, R21 ;  /* 0x0000763215157816 */ /* 0x000fc40000000015 */
[----:B------:R-:W4:Y:S02]  /*878f0*/  LDL.LU R26, [R1+0x24c] ;  /* 0x00024c00011a7983 */ /* 0x000f240000300800 */
[----:B------:R-:W-:Y:S01]  /*87900*/  LEA R4, P6, R5, R0, 0x1 ;  /* 0x0000000005047211 */ /* 0x000fe200078c08ff */
[----:B------:R-:W-:-:S03]  /*87910*/  IMAD R3, R24, 0x2, R5 ;  /* 0x0000000218037824 */ /* 0x000fc600078e0205 */
[----:B------:R-:W-:-:S05]  /*87920*/  LEA.HI.X.SX32 R5, R5, R2, 0x1, P6 ;  /* 0x0000000205057211 */ /* 0x000fca00030f0eff */
[----:B------:R0:W-:Y:S01]  /*87930*/  @P4 STG.E.U16 [R4.64], R21 ;  /* 0x0000001504004986 */ /* 0x0001e2000c10150a */
[----:B---3--:R-:W-:-:S03]  /*87940*/  ISETP.LT.AND P5, PT, R29, c[0x0][0x17c], !P0 ;  /* 0x00005f001d007a0c */ /* 0x008fc600047a1270 */
[----:B------:R-:W3:Y:S01]  /*87950*/  LDL.LU R29, [R1+0xa8] ;  /* 0x0000a800011d7983 */ /* 0x000ee20000300800 */
[----:B--2---:R-:W-:-:S03]  /*87960*/  ISETP.LT.AND P4, PT, R17, c[0x0][0x17c], !P0 ;  /* 0x00005f0011007a0c */ /* 0x004fc60004781270 */
[----:B------:R-:W2:Y:S01]  /*87970*/  LDL.LU R17, [R1+0x250] ;  /* 0x0002500001117983 */ /* 0x000ea20000300800 */
[C---:B------:R-:W-:Y:S01]  /*87980*/  LEA R8, P6, R3.reuse, R0, 0x1 ;  /* 0x0000000003087211 */ /* 0x040fe200078c08ff */
[C---:B------:R-:W-:Y:S02]  /*87990*/  IMAD R12, R24.reuse, 0x2, R3 ;  /* 0x00000002180c7824 */ /* 0x040fe400078e0203 */
[----:B0-----:R-:W2:Y:S01]  /*879a0*/  LDL.LU R21, [R1+0x98] ;  /* 0x0000980001157983 */ /* 0x001ea20000300800 */
[----:B------:R-:W-:Y:S01]  /*879b0*/  LEA.HI.X.SX32 R9, R3, R2, 0x1, P6 ;  /* 0x0000000203097211 */ /* 0x000fe200030f0eff */
[----:B------:R-:W-:Y:S01]  /*879c0*/  IMAD R3, R24, 0x2, R12 ;  /* 0x0000000218037824 */ /* 0x000fe200078e020c */
[----:B------:R-:W-:-:S03]  /*879d0*/  LEA R4, P6, R12, R0, 0x1 ;  /* 0x000000000c047211 */ /* 0x000fc600078c08ff */
[----:B-----5:R0:W-:Y:S01]  /*879e0*/  @P3 STG.E.U16 [R8.64], R20 ;  /* 0x0000001408003986 */ /* 0x0201e2000c10150a */
[----:B------:R-:W-:Y:S01]  /*879f0*/  LEA.HI.X.SX32 R5, R12, R2, 0x1, P6 ;  /* 0x000000020c057211 */ /* 0x000fe200030f0eff */
[----:B------:R-:W-:-:S04]  /*87a00*/  IMAD R12, R24, 0x2, R3 ;  /* 0x00000002180c7824 */ /* 0x000fc800078e0203 */
[----:B------:R1:W-:Y:S01]  /*87a10*/  @P1 STG.E.U16 [R4.64], R27 ;  /* 0x0000001b04001986 */ /* 0x0003e2000c10150a */
[----:B0-----:R-:W-:-:S03]  /*87a20*/  LEA R8, P6, R3, R0, 0x1 ;  /* 0x0000000003087211 */ /* 0x001fc600078c08ff */
[----:B------:R-:W5:Y:S01]  /*87a30*/  LDL.LU R20, [R1+0x258] ;  /* 0x0002580001147983 */ /* 0x000f620000300800 */
[----:B------:R-:W-:Y:S01]  /*87a40*/  LEA.HI.X.SX32 R9, R3, R2, 0x1, P6 ;  /* 0x0000000203097211 */ /* 0x000fe200030f0eff */
[----:B------:R-:W-:Y:S01]  /*87a50*/  IMAD R3, R24, 0x2, R12 ;  /* 0x0000000218037824 */ /* 0x000fe200078e020c */
[----:B-1----:R-:W-:-:S03]  /*87a60*/  LEA R4, P6, R12, R0, 0x1 ;  /* 0x000000000c047211 */ /* 0x002fc600078c08ff */
[----:B------:R0:W-:Y:S01]  /*87a70*/  @P2 STG.E.U16 [R8.64], R16 ;  /* 0x0000001008002986 */ /* 0x0001e2000c10150a */
[----:B------:R-:W-:Y:S01]  /*87a80*/  LEA.HI.X.SX32 R5, R12, R2, 0x1, P6 ;  /* 0x000000020c057211 */ /* 0x000fe200030f0eff */
[----:B------:R-:W-:-:S04]  /*87a90*/  IMAD R12, R24, 0x2, R3 ;  /* 0x00000002180c7824 */ /* 0x000fc800078e0203 */
[----:B------:R1:W-:Y:S01]  /*87aa0*/  @P5 STG.E.U16 [R4.64], R11 ;  /* 0x0000000b04005986 */ /* 0x0003e2000c10150a */
[----:B0-----:R-:W-:-:S04]  /*87ab0*/  LEA R8, P6, R3, R0, 0x1 ;  /* 0x0000000003087211 */ /* 0x001fc800078c08ff */
[----:B------:R-:W-:Y:S01]  /*87ac0*/  LEA.HI.X.SX32 R9, R3, R2, 0x1, P6 ;  /* 0x0000000203097211 */ /* 0x000fe200030f0eff */
[----:B------:R-:W-:Y:S01]  /*87ad0*/  IMAD R3, R24, 0x2, R12 ;  /* 0x0000000218037824 */ /* 0x000fe200078e020c */
[----:B-1----:R-:W-:Y:S02]  /*87ae0*/  LEA R4, P6, R12, R0, 0x1 ;  /* 0x000000000c047211 */ /* 0x002fe400078c08ff */
[----:B------:R-:W-:Y:S01]  /*87af0*/  ISETP.LT.AND P3, PT, R28, c[0x0][0x17c], !P0 ;  /* 0x00005f001c007a0c */ /* 0x000fe20004761270 */
[----:B---3--:R0:W-:Y:S01]  /*87b00*/  @P4 STG.E.U16 [R8.64], R29 ;  /* 0x0000001d08004986 */ /* 0x0081e2000c10150a */
[----:B------:R-:W-:Y:S02]  /*87b10*/  ISETP.LT.AND P1, PT, R13, c[0x0][0x17c], !P0 ;  /* 0x00005f000d007a0c */ /* 0x000fe40004721270 */
[----:B------:R-:W-:Y:S01]  /*87b20*/  LEA.HI.X.SX32 R5, R12, R2, 0x1, P6 ;  /* 0x000000020c057211 */ /* 0x000fe200030f0eff */
[----:B------:R-:W3:Y:S01]  /*87b30*/  LDL.LU R28, [R1+0x88] ;  /* 0x00008800011c7983 */ /* 0x000ee20000300800 */
[----:B----4-:R-:W-:-:S03]  /*87b40*/  ISETP.LT.AND P2, PT, R25, c[0x0][0x17c], !P0 ;  /* 0x00005f0019007a0c */ /* 0x010fc60004741270 */
[----:B------:R-:W4:Y:S01]  /*87b50*/  LDL.LU R13, [R1+0x58] ;  /* 0x00005800010d7983 */ /* 0x000f220000300800 */
[----:B------:R-:W-:Y:S02]  /*87b60*/  ISETP.LT.AND P5, PT, R26, c[0x0][0x17c], !P0 ;  /* 0x00005f001a007a0c */ /* 0x000fe400047a1270 */
[----:B0-----:R-:W-:Y:S01]  /*87b70*/  LEA R8, P6, R3, R0, 0x1 ;  /* 0x0000000003087211 */ /* 0x001fe200078c08ff */
[----:B------:R-:W4:Y:S01]  /*87b80*/  LDL.LU R16, [R1+0x260] ;  /* 0x0002600001107983 */ /* 0x000f220000300800 */
[----:B------:R-:W-:-:S03]  /*87b90*/  IMAD R12, R24, 0x2, R3 ;  /* 0x00000002180c7824 */ /* 0x000fc600078e0203 */
[----:B------:R-:W4:Y:S01]  /*87ba0*/  LDL.LU R25, [R1+0x38] ;  /* 0x0000380001197983 */ /* 0x000f220000300800 */
[----:B------:R-:W-:-:S03]  /*87bb0*/  LEA.HI.X.SX32 R9, R3, R2, 0x1, P6 ;  /* 0x0000000203097211 */ /* 0x000fc600030f0eff */
[----:B------:R-:W4:Y:S01]  /*87bc0*/  LDL.LU R26, [R1+0x28] ;  /* 0x00002800011a7983 */ /* 0x000f220000300800 */
[----:B--2---:R-:W-:-:S03]  /*87bd0*/  ISETP.LT.AND P4, PT, R17, c[0x0][0x17c], !P0 ;  /* 0x00005f0011007a0c */ /* 0x004fc60004781270 */
[----:B------:R-:W2:Y:S04]  /*87be0*/  LDL.LU R17, [R1+0x268] ;  /* 0x0002680001117983 */ /* 0x000ea80000300800 */
[----:B------:R-:W2:Y:S04]  /*87bf0*/  LDL.LU R3, [R1+0x254] ;  /* 0x0002540001037983 */ /* 0x000ea80000300800 */
[----:B------:R0:W-:Y:S02]  /*87c00*/  @P3 STG.E.U16 [R4.64], R21 ;  /* 0x0000001504003986 */ /* 0x0001e4000c10150a */
[----:B0-----:R-:W-:-:S04]  /*87c10*/  LEA R4, P6, R12, R0, 0x1 ;  /* 0x000000000c047211 */ /* 0x001fc800078c08ff */
[----:B------:R-:W-:Y:S01]  /*87c20*/  LEA.HI.X.SX32 R5, R12, R2, 0x1, P6 ;  /* 0x000000020c057211 */ /* 0x000fe200030f0eff */
[----:B---3--:R0:W-:Y:S01]  /*87c30*/  @P1 STG.E.U16 [R8.64], R28 ;  /* 0x0000001c08001986 */ /* 0x0081e2000c10150a */
[----:B-----5:R-:W-:-:S03]  /*87c40*/  ISETP.LT.AND P1, PT, R20, c[0x0][0x17c], !P0 ;  /* 0x00005f0014007a0c */ /* 0x020fc60004721270 */
[----:B------:R-:W3:Y:S01]  /*87c50*/  LDL.LU R20, [R1+0x270] ;  /* 0x0002700001147983 */ /* 0x000ee20000300800 */
[----:B--2---:R-:W-:Y:S01]  /*87c60*/  ISETP.LT.AND P3, PT, R3, c[0x0][0x17c], !P0 ;  /* 0x00005f0003007a0c */ /* 0x004fe20004761270 */
[----:B------:R-:W-:-:S05]  /*87c70*/  IMAD R3, R24, 0x2, R12 ;  /* 0x0000000218037824 */ /* 0x000fca00078e020c */
[----:B0-----:R-:W-:Y:S01]  /*87c80*/  LEA R8, P6, R3, R0, 0x1 ;  /* 0x0000000003087211 */ /* 0x001fe200078c08ff */
[----:B------:R-:W-:-:S03]  /*87c90*/  IMAD R12, R24, 0x2, R3 ;  /* 0x00000002180c7824 */ /* 0x000fc600078e0203 */
[----:B------:R-:W-:Y:S02]  /*87ca0*/  LEA.HI.X.SX32 R9, R3, R2, 0x1, P6 ;  /* 0x0000000203097211 */ /* 0x000fe400030f0eff */
[----:B------:R-:W2:Y:S04]  /*87cb0*/  LDL.LU R3, [R1+0x25c] ;  /* 0x00025c0001037983 */ /* 0x000ea80000300800 */
[----:B------:R0:W-:Y:S04]  /*87cc0*/  @P2 STG.E.U16 [R4.64], R6 ;  /* 0x0000000604002986 */ /* 0x0001e8000c10150a */
[----:B----4-:R1:W-:Y:S01]  /*87cd0*/  @P5 STG.E.U16 [R8.64], R13 ;  /* 0x0000000d08005986 */ /* 0x0103e2000c10150a */
[----:B0-----:R-:W-:-:S04]  /*87ce0*/  LEA R4, P6, R12, R0, 0x1 ;  /* 0x000000000c047211 */ /* 0x001fc800078c08ff */
        /* <DEDUP_REMOVED lines=9> */
[----:B------:R0:W-:Y:S04]  /*87d80*/  @P4 STG.E.U16 [R4.64], R25 ;  /* 0x0000001904004986 */ /* 0x0001e8000c10150a */
[----:B------:R1:W-:Y:S01]  /*87d90*/  @P3 STG.E.U16 [R8.64], R26 ;  /* 0x0000001a08003986 */ /* 0x0003e2000c10150a */
[----:B0-----:R-:W-:-:S04]  /*87da0*/  LEA R4, P6, R12, R0, 0x1 ;  /* 0x000000000c047211 */ /* 0x001fc800078c08ff */
[----:B------:R-:W-:Y:S02]  /*87db0*/  LEA.HI.X.SX32 R5, R12, R2, 0x1, P6 ;  /* 0x000000020c057211 */ /* 0x000fe400030f0eff */
[----:B------:R-:W-:Y:S02]  /*87dc0*/  ISETP.LT.AND P3, PT, R17, c[0x0][0x17c], !P0 ;  /* 0x00005f0011007a0c */ /* 0x000fe40004761270 */
[----:B------:R-:W5:Y:S01]  /*87dd0*/  LDL.LU R17, [R1+0x280] ;  /* 0x0002800001117983 */ /* 0x000f620000300800 */
        /* <DEDUP_REMOVED lines=10> */
[----:B---3--:R-:W-:Y:S02]  /*87e80*/  ISETP.LT.AND P2, PT, R20, c[0x0][0x17c], !P0 ;  /* 0x00005f0014007a0c */ /* 0x008fe40004741270 */
[----:B------:R-:W3:Y:S04]  /*87e90*/  LDL.LU R20, [R1+0x284] ;  /* 0x0002840001147983 */ /* 0x000ee80000300800 */
        /* <DEDUP_REMOVED lines=8> */
[----:B----4-:R-:W-:-:S03]  /*87f20*/  ISETP.LT.AND P4, PT, R16, c[0x0][0x17c], !P0 ;  /* 0x00005f0010007a0c */ /* 0x010fc60004781270 */
[----:B------:R-:W4:Y:S04]  /*87f30*/  LDL.LU R16, [R1+0x28c] ;  /* 0x00028c0001107983 */ /* 0x000f280000300800 */
[----:B0-----:R-:W3:Y:S01]  /*87f40*/  LDL.LU R9, [R1+0x27c] ;  /* 0x00027c0001097983 */ /* 0x001ee20000300800 */
[----:B------:R-:W-:-:S04]  /*87f50*/  LEA R4, P6, R12, R0, 0x1 ;  /* 0x000000000c047211 */ /* 0x000fc800078c08ff */
[----:B------:R-:W-:-:S05]  /*87f60*/  LEA.HI.X.SX32 R5, R12, R2, 0x1, P6 ;  /* 0x000000020c057211 */ /* 0x000fca00030f0eff */
[----:B------:R0:W-:Y:S01]  /*87f70*/  @P3 STG.E.U16 [R4.64], R22 ;  /* 0x0000001604003986 */ /* 0x0001e2000c10150a */
[----:B--2---:R-:W-:Y:S01]  /*87f80*/  ISETP.LT.AND P5, PT, R3, c[0x0][0x17c], !P0 ;  /* 0x00005f0003007a0c */ /* 0x004fe200047a1270 */
[----:B------:R-:W-:-:S05]  /*87f90*/  IMAD R3, R24, 0x2, R12 ;  /* 0x0000000218037824 */ /* 0x000fca00078e020c */
[----:B------:R-:W-:Y:S01]  /*87fa0*/  LEA R8, P6, R3, R0, 0x1 ;  /* 0x0000000003087211 */ /* 0x000fe200078c08ff */
[----:B------:R-:W-:Y:S01]  /*87fb0*/  IMAD R12, R24, 0x2, R3 ;  /* 0x00000002180c7824 */ /* 0x000fe200078e0203 */
[----:B---3--:R-:W-:Y:S02]  /*87fc0*/  ISETP.LT.AND P3, PT, R9, c[0x0][0x17c], !P0 ;  /* 0x00005f0009007a0c */ /* 0x008fe40004761270 */
[----:B------:R-:W-:Y:S02]  /*87fd0*/  LEA.HI.X.SX32 R9, R3, R2, 0x1, P6 ;  /* 0x0000000203097211 */ /* 0x000fe400030f0eff */
[----:B------:R-:W2:Y:S01]  /*87fe0*/  LDL.LU R3, [R1+0x68] ;  /* 0x0000680001037983 */ /* 0x000ea20000300800 */
[C---:B0-----:R-:W-:Y:S02]  /*87ff0*/  LEA R4, P6, R12.reuse, R0, 0x1 ;  /* 0x000000000c047211 */ /* 0x041fe400078c08ff */
[----:B------:R-:W-:Y:S02]  /*88000*/  PRMT R6, R27, 0x7632, R6 ;  /* 0x000076321b067816 */ /* 0x000fe40000000006 */
[----:B------:R-:W-:Y:S01]  /*88010*/  LEA.HI.X.SX32 R5, R12, R2, 0x1, P6 ;  /* 0x000000020c057211 */ /* 0x000fe200030f0eff */
[----:B------:R-:W3:Y:S01]  /*88020*/  LDL.LU R27, [R1+0x290] ;  /* 0x00029000011b7983 */ /* 0x000ee20000300800 */
[----:B--2---:R-:W-:Y:S01]  /*88030*/  PRMT R10, R3, 0x7632, R10 ;  /* 0x00007632030a7816 */ /* 0x004fe2000000000a */
[----:B------:R-:W-:-:S02]  /*88040*/  IMAD R3, R24, 0x2, R12 ;  /* 0x0000000218037824 */ /* 0x000fc400078e020c */
[----:B------:R-:W2:Y:S04]  /*88050*/  LDL.LU R12, [R1+0x288] ;  /* 0x00028800010c7983 */ /* 0x000ea80000300800 */
[----:B------:R-:W-:Y:S01]  /*88060*/  @P1 STG.E.U16 [R8.64], R10 ;  /* 0x0000000a08001986 */ /* 0x000fe2000c10150a */
[----:B-----5:R-:W-:-:S03]  /*88070*/  ISETP.LT.AND P1, PT, R17, c[0x0][0x17c], !P0 ;  /* 0x00005f0011007a0c */ /* 0x020fc60004721270 */
[----:B------:R-:W5:Y:S04]  /*88080*/  LDL.LU R17, [R1+0x294] ;  /* 0x0002940001117983 */ /* 0x000f680000300800 */
[----:B------:R0:W-:Y:S04]  /*88090*/  @P2 STG.E.U16 [R4.64], R6 ;  /* 0x0000000604002986 */ /* 0x0001e8000c10150a */
[----:B0-----:R-:W2:Y:S01]  /*880a0*/  LDL.LU R4, [R1+0x78] ;  /* 0x0000780001047983 */ /* 0x001ea20000300800 */
[----:B------:R-:W-:Y:S01]  /*880b0*/  LEA R8, P6, R3, R0, 0x1 ;  /* 0x0000000003087211 */ /* 0x000fe200078c08ff */
[----:B------:R-:W-:-:S03]  /*880c0*/  IMAD R5, R24, 0x2, R3 ;  /* 0x0000000218057824 */ /* 0x000fc600078e0203 */
[----:B------:R-:W-:Y:S01]  /*880d0*/  LEA.HI.X.SX32 R9, R3, R2, 0x1, P6 ;  /* 0x0000000203097211 */ /* 0x000fe200030f0eff */
[----:B------:R-:W-:Y:S01]  /*880e0*/  IMAD R3, R24, 0x2, R5 ;  /* 0x0000000218037824 */ /* 0x000fe200078e0205 */
[----:B------:R-:W-:Y:S02]  /*880f0*/  PRMT R10, R11, 0x7632, R10 ;  /* 0x000076320b0a7816 */ /* 0x000fe4000000000a */
[----:B------:R-:W-:Y:S02]  /*88100*/  ISETP.LT.AND P2, PT, R20, c[0x0][0x17c], !P0 ;  /* 0x00005f0014007a0c */ /* 0x000fe40004741270 */
[----:B------:R-:W3:Y:S04]  /*88110*/  LDL.LU R20, [R1+0x298] ;  /* 0x0002980001147983 */ /* 0x000ee80000300800 */
[----:B------:R-:W3:Y:S01]  /*88120*/  LDL.LU R11, [R1+0x1cd4] ;  /* 0x001cd400010b7983 */ /* 0x000ee20000300800 */
[----:B--2---:R-:W-:-:S02]  /*88130*/  PRMT R6, R4, 0x7632, R6 ;  /* 0x0000763204067816 */ /* 0x004fc40000000006 */
[----:B------:R-:W-:-:S03]  /*88140*/  LEA R4, P6, R5, R0, 0x1 ;  /* 0x0000000005047211 */ /* 0x000fc600078c08ff */
[----:B------:R0:W-:Y:S01]  /*88150*/  @P5 STG.E.U16 [R8.64], R6 ;  /* 0x0000000608005986 */ /* 0x0001e2000c10150a */
[----:B------:R-:W-:Y:S02]  /*88160*/  LEA.HI.X.SX32 R5, R5, R2, 0x1, P6 ;  /* 0x0000000205057211 */ /* 0x000fe400030f0eff */
[----:B------:R-:W-:Y:S01]  /*88170*/  ISETP.LT.AND P5, PT, R12, c[0x0][0x17c], !P0 ;  /* 0x00005f000c007a0c */ /* 0x000fe200047a1270 */
[----:B------:R-:W-:Y:S02]  /*88180*/  IMAD R12, R24, 0x2, R3 ;  /* 0x00000002180c7824 */ /* 0x000fe400078e0203 */
[----:B------:R1:W-:Y:S01]  /*88190*/  @P4 STG.E.U16 [R4.64], R10 ;  /* 0x0000000a04004986 */ /* 0x0003e2000c10150a */
[----:B0-----:R-:W-:Y:S02]  /*881a0*/  LEA R8, P6, R3, R0, 0x1 ;  /* 0x0000000003087211 */ /* 0x001fe400078c08ff */
[----:B------:R-:W-:Y:S02]  /*881b0*/  PRMT R6, R29, 0x7632, R6 ;  /* 0x000076321d067816 */ /* 0x000fe40000000006 */
[----:B------:R-:W-:Y:S01]  /*881c0*/  LEA.HI.X.SX32 R9, R3, R2, 0x1, P6 ;  /* 0x0000000203097211 */ /* 0x000fe200030f0eff */
[----:B------:R-:W2:Y:S01]  /*881d0*/  LDL.LU R29, [R1+0x2a4] ;  /* 0x0002a400011d7983 */ /* 0x000ea20000300800 */
[----:B-1----:R-:W-:-:S02]  /*881e0*/  LEA R4, P6, R12, R0, 0x1 ;  /* 0x000000000c047211 */ /* 0x002fc400078c08ff */
[----:B----4-:R-:W-:Y:S01]  /*881f0*/  ISETP.LT.AND P4, PT, R16, c[0x0][0x17c], !P0 ;  /* 0x00005f0010007a0c */ /* 0x010fe20004781270 */
[----:B------:R0:W-:Y:S01]  /*88200*/  @P3 STG.E.U16 [R8.64], R6 ;  /* 0x0000000608003986 */ /* 0x0001e2000c10150a */
[----:B------:R-:W-:Y:S02]  /*88210*/  LEA.HI.X.SX32 R5, R12, R2, 0x1, P6 ;  /* 0x000000020c057211 */ /* 0x000fe400030f0eff */
[----:B---3--:R-:W-:Y:S01]  /*88220*/  ISETP.LT.AND P3, PT, R27, c[0x0][0x17c], !P0 ;  /* 0x00005f001b007a0c */ /* 0x008fe20004761270 */
[----:B------:R-:W3:Y:S04]  /*88230*/  LDL.LU R16, [R1+0x2a8] ;  /* 0x0002a80001107983 */ /* 0x000ee80000300800 */
[----:B------:R-:W4:Y:S01]  /*88240*/  LDL.LU R27, [R1+0x2b0] ;  /* 0x0002b000011b7983 */ /* 0x000f220000300800 */
[--C-:B0-----:R-:W-:Y:S01]  /*88250*/  IMAD R9, R24, 0x2, R12.reuse ;  /* 0x0000000218097824 */ /* 0x101fe200078e020c */
[----:B------:R-:W-:-:S02]  /*88260*/  PRMT R12, R28, 0x7632, R12 ;  /* 0x000076321c0c7816 */ /* 0x000fc4000000000c */
[----:B------:R-:W3:Y:S01]  /*88270*/  LDL.LU R28, [R1+0x2b4] ;  /* 0x0002b400011c7983 */ /* 0x000ee20000300800 */
[----:B------:R-:W-:Y:S01]  /*88280*/  PRMT R6, R21, 0x7632, R6 ;  /* 0x0000763215067816 */ /* 0x000fe20000000006 */
[----:B------:R-:W-:Y:S01]  /*88290*/  IMAD R3, R24, 0x2, R9 ;  /* 0x0000000218037824 */ /* 0x000fe200078e0209 */
[C---:B------:R-:W-:Y:S02]  /*882a0*/  LEA R8, P6, R9.reuse, R0, 0x1 ;  /* 0x0000000009087211 */ /* 0x040fe400078c08ff */
[----:B------:R-:W-:Y:S01]  /*882b0*/  PRMT R10, R6, 0x7632, R10 ;  /* 0x00007632060a7816 */ /* 0x000fe2000000000a */
[----:B------:R0:W-:Y:S01]  /*882c0*/  @P1 STG.E.U16 [R4.64], R6 ;  /* 0x0000000604001986 */ /* 0x0001e2000c10150a */
[----:B------:R-:W-:-:S05]  /*882d0*/  LEA.HI.X.SX32 R9, R9, R2, 0x1, P6 ;  /* 0x0000000209097211 */ /* 0x000fca00030f0eff */
[----:B------:R1:W-:Y:S01]  /*882e0*/  @P2 STG.E.U16 [R8.64], R12 ;  /* 0x0000000c08002986 */ /* 0x0003e2000c10150a */
[----:B0-----:R-:W-:Y:S01]  /*882f0*/  LEA R4, P6, R3, R0, 0x1 ;  /* 0x0000000003047211 */ /* 0x001fe200078c08ff */
[----:B------:R-:W-:-:S03]  /*88300*/  IMAD R6, R24, 0x2, R3 ;  /* 0x0000000218067824 */ /* 0x000fc600078e0203 */
[----:B------:R-:W-:Y:S01]  /*88310*/  LEA.HI.X.SX32 R5, R3, R2, 0x1, P6 ;  /* 0x0000000203057211 */ /* 0x000fe200030f0eff */
[----:B------:R-:W-:Y:S01]  /*88320*/  IMAD R3, R24, 0x2, R6 ;  /* 0x0000000218037824 */ /* 0x000fe200078e0206 */
[----:B-1----:R-:W-:-:S03]  /*88330*/  LEA R8, P6, R6, R0, 0x1 ;  /* 0x0000000006087211 */ /* 0x002fc600078c08ff */
[----:B------:R0:W-:Y:S01]  /*88340*/  @P5 STG.E.U16 [R4.64], R10 ;  /* 0x0000000a04005986 */ /* 0x0001e2000c10150a */
[----:B------:R-:W-:Y:S01]  /*88350*/  LEA.HI.X.SX32 R9, R6, R2, 0x1, P6 ;  /* 0x0000000206097211 */ /* 0x000fe200030f0eff */
[----:B------:R-:W-:Y:S01]  /*88360*/  IMAD R6, R24, 0x2, R3 ;  /* 0x0000000218067824 */ /* 0x000fe200078e0203 */
[----:B-----5:R-:W-:Y:S02]  /*88370*/  ISETP.LT.AND P1, PT, R17, c[0x0][0x17c], !P0 ;  /* 0x00005f0011007a0c */ /* 0x020fe40004721270 */
[----:B0-----:R-:W-:Y:S02]  /*88380*/  PRMT R5, R13, 0x7632, R5 ;  /* 0x000076320d057816 */ /* 0x001fe40000000005 */
[----:B------:R-:W-:-:S03]  /*88390*/  LEA R4, P6, R3, R0, 0x1 ;  /* 0x0000000003047211 */ /* 0x000fc600078c08ff */
[----:B------:R0:W-:Y:S01]  /*883a0*/  @P4 STG.E.U16 [R8.64], R5 ;  /* 0x0000000508004986 */ /* 0x0001e2000c10150a */
[----:B------:R-:W-:Y:S02]  /*883b0*/  ISETP.LT.AND P2, PT, R20, c[0x0][0x17c], !P0 ;  /* 0x00005f0014007a0c */ /* 0x000fe40004741270 */
[----:B------:R-:W-:Y:S01]  /*883c0*/  PRMT R12, R25, 0x7632, R12 ;  /* 0x00007632190c7816 */ /* 0x000fe2000000000c */
[----:B------:R-:W5:Y:S01]  /*883d0*/  LDL.LU R20, [R1+0x2b8] ;  /* 0x0002b80001147983 */ /* 0x000f620000300800 */
[----:B------:R-:W-:Y:S02]  /*883e0*/  PRMT R10, R26, 0x7632, R10 ;  /* 0x000076321a0a7816 */ /* 0x000fe4000000000a */
[----:B0-----:R-:W-:Y:S02]  /*883f0*/  LEA.HI.X.SX32 R5, R3, R2, 0x1, P6 ;  /* 0x0000000203057211 */ /* 0x001fe400030f0eff */
[----:B------:R-:W-:-:S04]  /*88400*/  LEA R8, P6, R6, R0, 0x1 ;  /* 0x0000000006087211 */ /* 0x000fc800078c08ff */
[----:B------:R-:W-:Y:S01]  /*88410*/  LEA.HI.X.SX32 R9, R6, R2, 0x1, P6 ;  /* 0x0000000206097211 */ /* 0x000fe200030f0eff */
[----:B------:R-:W-:Y:S04]  /*88420*/  @P3 STG.E.U16 [R4.64], R12 ;  /* 0x0000000c04003986 */ /* 0x000fe8000c10150a */
[----:B------:R0:W-:Y:S01]  /*88430*/  @P1 STG.E.U16 [R8.64], R10 ;  /* 0x0000000a08001986 */ /* 0x0001e2000c10150a */
[----:B--2---:R-:W-:-:S03]  /*88440*/  ISETP.LT.AND P5, PT, R29, c[0x0][0x17c], !P0 ;  /* 0x00005f001d007a0c */ /* 0x004fc600047a1270 */
[----:B------:R-:W2:Y:S04]  /*88450*/  LDL.LU R29, [R1+0x2bc] ;  /* 0x0002bc00011d7983 */ /* 0x000ea80000300800 */
[----:B------:R-:W2:Y:S01]  /*88460*/  LDL.LU R25, [R1+0x2c0] ;  /* 0x0002c00001197983 */ /* 0x000ea20000300800 */
[----:B---3--:R-:W-:-:S03]  /*88470*/  ISETP.LT.AND P1, PT, R28, c[0x0][0x17c], !P0 ;  /* 0x00005f001c007a0c */ /* 0x008fc60004721270 */
[----:B------:R-:W3:Y:S01]  /*88480*/  LDL.LU R28, [R1+0x2c4] ;  /* 0x0002c400011c7983 */ /* 0x000ee20000300800 */
[----:B------:R-:W-:Y:S01]  /*88490*/  IMAD R3, R24, 0x2, R6 ;  /* 0x0000000218037824 */ /* 0x000fe200078e0206 */
[----:B0-----:R-:W-:-:S03]  /*884a0*/  PRMT R10, R10, 0x7632, R10 ;  /* 0x000076320a0a7816 */ /* 0x001fc6000000000a */
[----:B------:R-:W-:Y:S01]  /*884b0*/  IMAD R6, R24, 0x2, R3 ;  /* 0x0000000218067824 */ /* 0x000fe200078e0203 */
[----:B------:R-:W-:-:S04]  /*884c0*/  LEA R4, P6, R3, R0, 0x1 ;  /* 0x0000000003047211 */ /* 0x000fc800078c08ff */
[----:B------:R-:W-:Y:S01]  /*884d0*/  LEA.HI.X.SX32 R5, R3, R2, 0x1, P6 ;  /* 0x0000000203057211 */ /* 0x000fe200030f0eff */
[----:B------:R-:W-:Y:S01]  /*884e0*/  IMAD R3, R24, 0x2, R6 ;  /* 0x0000000218037824 */ /* 0x000fe200078e0206 */
[----:B------:R-:W-:Y:S02]  /*884f0*/  LEA R8, P6, R6, R0, 0x1 ;  /* 0x0000000006087211 */ /* 0x000fe400078c08ff */
[----:B------:R-:W-:Y:S01]  /*88500*/  ISETP.LT.AND P4, PT, R16, c[0x0][0x17c], !P0 ;  /* 0x00005f0010007a0c */ /* 0x000fe20004781270 */
[----:B------:R0:W-:Y:S01]  /*88510*/  @P2 STG.E.U16 [R4.64], R10 ;  /* 0x0000000a04002986 */ /* 0x0001e2000c10150a */
[----:B------:R-:W-:Y:S01]  /*88520*/  LEA.HI.X.SX32 R9, R6, R2, 0x1, P6 ;  /* 0x0000000206097211 */ /* 0x000fe200030f0eff */
[----:B------:R-:W-:Y:S01]  /*88530*/  IMAD R6, R24, 0x2, R3 ;  /* 0x0000000218067824 */ /* 0x000fe200078e0203 */
[----:B----4-:R-:W-:Y:S02]  /*88540*/  ISETP.LT.AND P3, PT, R27, c[0x0][0x17c], !P0 ;  /* 0x00005f001b007a0c */ /* 0x010fe40004761270 */
[----:B------:R-:W-:-:S02]  /*88550*/  PRMT R14, R14, 0x7632, R14 ;  /* 0x000076320e0e7816 */ /* 0x000fc4000000000e */
[----:B0-----:R-:W-:Y:S02]  /*88560*/  PRMT R10, R7, 0x7632, R10 ;  /* 0x00007632070a7816 */ /* 0x001fe4000000000a */
[C---:B------:R-:W-:Y:S01]  /*88570*/  LEA R4, P6, R3.reuse, R0, 0x1 ;  /* 0x0000000003047211 */ /* 0x040fe200078c08ff */
[----:B------:R-:W4:Y:S03]  /*88580*/  LDL.LU R7, [R1+0x1cd0] ;  /* 0x001cd00001077983 */ /* 0x000f260000300800 */
[----:B------:R-:W-:Y:S01]  /*88590*/  LEA.HI.X.SX32 R5, R3, R2, 0x1, P6 ;  /* 0x0000000203057211 */ /* 0x000fe200030f0eff */
[----:B------:R0:W-:Y:S01]  /*885a0*/  @P5 STG.E.U16 [R8.64], R10 ;  /* 0x0000000a08005986 */ /* 0x0001e2000c10150a */
[----:B------:R-:W-:Y:S01]  /*885b0*/  IMAD R3, R24, 0x2, R6 ;  /* 0x0000000218037824 */ /* 0x000fe200078e0206 */
[----:B------:R-:W-:Y:S02]  /*885c0*/  PRMT R18, R18, 0x7632, R18 ;  /* 0x0000763212127816 */ /* 0x000fe40000000012 */
[----:B------:R1:W-:Y:S01]  /*885d0*/  @P4 STG.E.U16 [R4.64], R14 ;  /* 0x0000000e04004986 */ /* 0x0003e2000c10150a */
[----:B0-----:R-:W-:-:S02]  /*885e0*/  LEA R8, P6, R6, R0, 0x1 ;  /* 0x0000000006087211 */ /* 0x001fc400078c08ff */
[----:B-----5:R-:W-:Y:S02]  /*885f0*/  ISETP.LT.AND P2, PT, R20, c[0x0][0x17c], !P0 ;  /* 0x00005f0014007a0c */ /* 0x020fe40004741270 */
[----:B------:R-:W5:Y:S01]  /*88600*/  LDL.LU R20, [R1+0x2c8] ;  /* 0x0002c80001147983 */ /* 0x000f620000300800 */
[----:B------:R-:W-:Y:S02]  /*88610*/  LEA.HI.X.SX32 R9, R6, R2, 0x1, P6 ;  /* 0x0000000206097211 */ /* 0x000fe400030f0eff */
[C---:B-1----:R-:W-:Y:S01]  /*88620*/  LEA R4, P6, R3.reuse, R0, 0x1 ;  /* 0x0000000003047211 */ /* 0x042fe200078c08ff */
[----:B------:R-:W4:Y:S01]  /*88630*/  LDL.LU R26, [R1+0x6c] ;  /* 0x00006c00011a7983 */ /* 0x000f220000300800 */
[----:B------:R-:W-:Y:S02]  /*88640*/  PRMT R22, R22, 0x7632, R22 ;  /* 0x0000763216167816 */ /* 0x000fe40000000016 */
[----:B------:R-:W-:Y:S01]  /*88650*/  LEA.HI.X.SX32 R5, R3, R2, 0x1, P6 ;  /* 0x0000000203057211 */ /* 0x000fe200030f0eff */
[----:B------:R-:W-:Y:S04]  /*88660*/  @P3 STG.E.U16 [R8.64], R18 ;  /* 0x0000001208003986 */ /* 0x000fe8000c10150a */
[----:B------:R0:W-:Y:S01]  /*88670*/  @P1 STG.E.U16 [R4.64], R22 ;  /* 0x0000001604001986 */ /* 0x0001e2000c10150a */
[----:B--2---:R-:W-:-:S03]  /*88680*/  ISETP.LT.AND P5, PT, R29, c[0x0][0x17c], !P0 ;  /* 0x00005f001d007a0c */ /* 0x004fc600047a1270 */
[----:B------:R-:W2:Y:S01]  /*88690*/  LDL.LU R29, [R1+0x2cc] ;  /* 0x0002cc00011d7983 */ /* 0x000ea20000300800 */
[----:B------:R-:W-:-:S03]  /*886a0*/  ISETP.LT.AND P4, PT, R25, c[0x0][0x17c], !P0 ;  /* 0x00005f0019007a0c */ /* 0x000fc60004781270 */
[----:B------:R-:W2:Y:S04]  /*886b0*/  LDL.LU R27, [R1+0x4c] ;  /* 0x00004c00011b7983 */ /* 0x000ea80000300800 */
[----:B------:R-:W2:Y:S04]  /*886c0*/  LDL.LU R16, [R1+0x2d0] ;  /* 0x0002d00001107983 */ /* 0x000ea80000300800 */
[----:B------:R-:W2:Y:S04]  /*886d0*/  LDL.LU R25, [R1+0x2d4] ;  /* 0x0002d40001197983 */ /* 0x000ea80000300800 */
[----:B------:R-:W2:Y:S01]  /*886e0*/  LDL.LU R14, [R1+0x1c] ;  /* 0x00001c00010e7983 */ /* 0x000ea20000300800 */
[----:B---3--:R-:W-:-:S03]  /*886f0*/  ISETP.LT.AND P3, PT, R28, c[0x0][0x17c], !P0 ;  /* 0x00005f001c007a0c */ /* 0x008fc60004761270 */
[----:B------:R-:W3:Y:S04]  /*88700*/  LDL.LU R28, [R1+0x2d8] ;  /* 0x0002d800011c7983 */ /* 0x000ee80000300800 */
[----:B------:R-:W3:Y:S04]  /*88710*/  LDL.LU R21, [R1+0xac] ;  /* 0x0000ac0001157983 */ /* 0x000ee80000300800 */
[----:B0-----:R-:W3:Y:S01]  /*88720*/  LDL.LU R22, [R1+0x7c] ;  /* 0x00007c0001167983 */ /* 0x001ee20000300800 */
[----:B------:R-:W-:-:S03]  /*88730*/  IMAD R6, R24, 0x2, R3 ;  /* 0x0000000218067824 */ /* 0x000fc600078e0203 */
[----:B------:R-:W3:Y:S01]  /*88740*/  LDL.LU R13, [R1+0x9c] ;  /* 0x00009c00010d7983 */ /* 0x000ee20000300800 */
[----:B------:R-:W-:Y:S01]  /*88750*/  IMAD R3, R24, 0x2, R6 ;  /* 0x0000000218037824 */ /* 0x000fe200078e0206 */
[----:B------:R-:W-:-:S04]  /*88760*/  LEA R8, P6, R6, R0, 0x1 ;  /* 0x0000000006087211 */ /* 0x000fc800078c08ff */
[----:B------:R-:W-:Y:S01]  /*88770*/  LEA.HI.X.SX32 R9, R6, R2, 0x1, P6 ;  /* 0x0000000206097211 */ /* 0x000fe200030f0eff */
[----:B------:R-:W-:Y:S01]  /*88780*/  IMAD R6, R24, 0x2, R3 ;  /* 0x0000000218067824 */ /* 0x000fe200078e0203 */
[----:B------:R-:W-:-:S04]  /*88790*/  LEA R4, P6, R3, R0, 0x1 ;  /* 0x0000000003047211 */ /* 0x000fc800078c08ff */
[----:B------:R-:W-:Y:S01]  /*887a0*/  LEA.HI.X.SX32 R5, R3, R2, 0x1, P6 ;  /* 0x0000000203057211 */ /* 0x000fe200030f0eff */
[----:B------:R-:W-:Y:S01]  /*887b0*/  IMAD R3, R24, 0x2, R6 ;  /* 0x0000000218037824 */ /* 0x000fe200078e0206 */
[----:B----4-:R0:W-:Y:S02]  /*887c0*/  @P2 STG.E.U16 [R8.64], R26 ;  /* 0x0000001a08002986 */ /* 0x0101e4000c10150a */
[----:B0-----:R-:W-:-:S04]  /*887d0*/  LEA R8, P6, R6, R0, 0x1 ;  /* 0x0000000006087211 */ /* 0x001fc800078c08ff */
[----:B------:R-:W-:Y:S01]  /*887e0*/  LEA.HI.X.SX32 R9, R6, R2, 0x1, P6 ;  /* 0x0000000206097211 */ /* 0x000fe200030f0eff */
[----:B------:R-:W-:Y:S01]  /*887f0*/  IMAD R6, R24, 0x2, R3 ;  /* 0x0000000218067824 */ /* 0x000fe200078e0203 */
[----:B-----5:R-:W-:Y:S01]  /*88800*/  ISETP.LT.AND P1, PT, R20, c[0x0][0x17c], !P0 ;  /* 0x00005f0014007a0c */ /* 0x020fe20004721270 */
[----:B--2---:R0:W-:Y:S01]  /*88810*/  @P5 STG.E.U16 [R4.64], R27 ;  /* 0x0000001b04005986 */ /* 0x0041e2000c10150a */
[----:B------:R-:W-:-:S03]  /*88820*/  ISETP.LT.AND P2, PT, R29, c[0x0][0x17c], !P0 ;  /* 0x00005f001d007a0c */ /* 0x000fc60004741270 */
[----:B------:R-:W2:Y:S01]  /*88830*/  LDL.LU R29, [R1+0x2e0] ;  /* 0x0002e000011d7983 */ /* 0x000ea20000300800 */
[----:B0-----:R-:W-:-:S03]  /*88840*/  LEA R4, P6, R3, R0, 0x1 ;  /* 0x0000000003047211 */ /* 0x001fc600078c08ff */
[----:B------:R-:W4:Y:S01]  /*88850*/  LDL.LU R18, [R1+0x2e4] ;  /* 0x0002e40001127983 */ /* 0x000f220000300800 */
[----:B------:R-:W-:Y:S01]  /*88860*/  LEA.HI.X.SX32 R5, R3, R2, 0x1, P6 ;  /* 0x0000000203057211 */ /* 0x000fe200030f0eff */
[----:B------:R-:W-:Y:S02]  /*88870*/  IMAD R3, R24, 0x2, R6 ;  /* 0x0000000218037824 */ /* 0x000fe400078e0206 */
[----:B------:R-:W5:Y:S01]  /*88880*/  LDL.LU R20, [R1+0x8c] ;  /* 0x00008c0001147983 */ /* 0x000f620000300800 */
[----:B------:R-:W-:-:S03]  /*88890*/  ISETP.LT.AND P5, PT, R16, c[0x0][0x17c], !P0 ;  /* 0x00005f0010007a0c */ /* 0x000fc600047a1270 */
[----:B------:R-:W4:Y:S04]  /*888a0*/  LDL.LU R17, [R1+0x2e8] ;  /* 0x0002e80001117983 */ /* 0x000f280000300800 */
[----:B---3--:R0:W-:Y:S01]  /*888b0*/  @P4 STG.E.U16 [R8.64], R22 ;  /* 0x0000001608004986 */ /* 0x0081e2000c10150a */
[----:B------:R-:W-:-:S03]  /*888c0*/  ISETP.LT.AND P4, PT, R25, c[0x0][0x17c], !P0 ;  /* 0x00005f0019007a0c */ /* 0x000fc60004781270 */
[----:B------:R1:W-:Y:S04]  /*888d0*/  @P3 STG.E.U16 [R4.64], R14 ;  /* 0x0000000e04003986 */ /* 0x0003e8000c10150a */
[----:B------:R-:W3:Y:S01]  /*888e0*/  LDL.LU R16, [R1+0x5c] ;  /* 0x00005c0001107983 */ /* 0x000ee20000300800 */
[----:B0-----:R-:W-:-:S03]  /*888f0*/  LEA R8, P6, R6, R0, 0x1 ;  /* 0x0000000006087211 */ /* 0x001fc600078c08ff */
[----:B------:R-:W3:Y:S01]  /*88900*/  LDL.LU R25, [R1+0x3c] ;  /* 0x00003c0001197983 */ /* 0x000ee20000300800 */
[----:B------:R-:W-:Y:S02]  /*88910*/  LEA.HI.X.SX32 R9, R6, R2, 0x1, P6 ;  /* 0x0000000206097211 */ /* 0x000fe400030f0eff */
[C---:B-1----:R-:W-:Y:S01]  /*88920*/  LEA R4, P6, R3.reuse, R0, 0x1 ;  /* 0x0000000003047211 */ /* 0x042fe200078c08ff */
[----:B------:R-:W-:Y:S01]  /*88930*/  IMAD R6, R24, 0x2, R3 ;  /* 0x0000000218067824 */ /* 0x000fe200078e0203 */
[----:B------:R-:W-:Y:S02]  /*88940*/  ISETP.LT.AND P3, PT, R28, c[0x0][0x17c], !P0 ;  /* 0x00005f001c007a0c */ /* 0x000fe40004761270 */
[----:B------:R-:W3:Y:S01]  /*88950*/  LDL.LU R28, [R1+0x2c] ;  /* 0x00002c00011c7983 */ /* 0x000ee20000300800 */
[----:B------:R-:W-:-:S03]  /*88960*/  LEA.HI.X.SX32 R5, R3, R2, 0x1, P6 ;  /* 0x0000000203057211 */ /* 0x000fc600030f0eff */
[----:B------:R-:W3:Y:S04]  /*88970*/  LDL.LU R3, [R1+0x2dc] ;  /* 0x0002dc0001037983 */ /* 0x000ee80000300800 */
[----:B------:R0:W-:Y:S04]  /*88980*/  @P1 STG.E.U16 [R8.64], R21 ;  /* 0x0000001508001986 */ /* 0x0001e8000c10150a */
[----:B------:R1:W-:Y:S01]  /*88990*/  @P2 STG.E.U16 [R4.64], R13 ;  /* 0x0000000d04002986 */ /* 0x0003e2000c10150a */
[----:B0-----:R-:W-:-:S04]  /*889a0*/  LEA R8, P6, R6, R0, 0x1 ;  /* 0x0000000006087211 */ /* 0x001fc800078c08ff */
[----:B------:R-:W-:Y:S02]  /*889b0*/  LEA.HI.X.SX32 R9, R6, R2, 0x1, P6 ;  /* 0x0000000206097211 */ /* 0x000fe400030f0eff */
[----:B--2---:R-:W-:Y:S02]  /*889c0*/  ISETP.LT.AND P2, PT, R29, c[0x0][0x17c], !P0 ;  /* 0x00005f001d007a0c */ /* 0x004fe40004741270 */
[----:B------:R-:W2:Y:S04]  /*889d0*/  LDL.LU R29, [R1+0xc] ;  /* 0x00000c00011d7983 */ /* 0x000ea80000300800 */
[----:B-----5:R0:W-:Y:S01]  /*889e0*/  @P5 STG.E.U16 [R8.64], R20 ;  /* 0x0000001408005986 */ /* 0x0201e2000c10150a */
[----:B----4-:R-:W-:Y:S02]  /*889f0*/  ISETP.LT.AND P5, PT, R18, c[0x0][0x17c], !P0 ;  /* 0x00005f0012007a0c */ /* 0x010fe400047a1270 */
[----:B---3--:R-:W-:Y:S01]  /*88a00*/  ISETP.LT.AND P1, PT, R3, c[0x0][0x17c], !P0 ;  /* 0x00005f0003007a0c */ /* 0x008fe20004721270 */
[----:B------:R-:W-:-:S04]  /*88a10*/  IMAD R3, R24, 0x2, R6 ;  /* 0x0000000218037824 */ /* 0x000fc800078e0206 */
[----:B------:R-:W-:Y:S01]  /*88a20*/  IMAD R6, R24, 0x2, R3 ;  /* 0x0000000218067824 */ /* 0x000fe200078e0203 */
[----:B-1----:R-:W-:-:S04]  /*88a30*/  LEA R4, P6, R3, R0, 0x1 ;  /* 0x0000000003047211 */ /* 0x002fc800078c08ff */
[----:B------:R-:W-:Y:S01]  /*88a40*/  LEA.HI.X.SX32 R5, R3, R2, 0x1, P6 ;  /* 0x0000000203057211 */ /* 0x000fe200030f0eff */
[----:B------:R-:W-:Y:S01]  /*88a50*/  IMAD R3, R24, 0x2, R6 ;  /* 0x0000000218037824 */ /* 0x000fe200078e0206 */
[----:B0-----:R-:W-:-:S03]  /*88a60*/  LEA R8, P6, R6, R0, 0x1 ;  /* 0x0000000006087211 */ /* 0x001fc600078c08ff */
[----:B------:R0:W-:Y:S01]  /*88a70*/  @P4 STG.E.U16 [R4.64], R7 ;  /* 0x0000000704004986 */ /* 0x0001e2000c10150a */
[----:B------:R-:W-:Y:S02]  /*88a80*/  LEA.HI.X.SX32 R9, R6, R2, 0x1, P6 ;  /* 0x0000000206097211 */ /* 0x000fe400030f0eff */
[----:B------:R-:W-:Y:S01]  /*88a90*/  ISETP.LT.AND P4, PT, R17, c[0x0][0x17c], !P0 ;  /* 0x00005f0011007a0c */ /* 0x000fe20004781270 */
[----:B------:R-:W-:Y:S01]  /*88aa0*/  IMAD R6, R24, 0x2, R3 ;  /* 0x0000000218067824 */ /* 0x000fe200078e0203 */
[----:B------:R-:W3:Y:S04]  /*88ab0*/  LDL.LU R17, [R1+0x300] ;  /* 0x0003000001117983 */ /* 0x000ee80000300800 */
[----:B------:R-:W4:Y:S01]  /*88ac0*/  LDL.LU R18, [R1+0x304] ;  /* 0x0003040001127983 */ /* 0x000f220000300800 */
[----:B0-----:R-:W-:-:S04]  /*88ad0*/  LEA R4, P6, R3, R0, 0x1 ;  /* 0x0000000003047211 */ /* 0x001fc800078c08ff */
[----:B------:R-:W-:Y:S02]  /*88ae0*/  LEA.HI.X.SX32 R5, R3, R2, 0x1, P6 ;  /* 0x0000000203057211 */ /* 0x000fe400030f0eff */
[----:B------:R-:W5:Y:S04]  /*88af0*/  LDL.LU R3, [R1+0x2ec] ;  /* 0x0002ec0001037983 */ /* 0x000f680000300800 */
[----:B------:R0:W-:Y:S02]  /*88b00*/  @P3 STG.E.U16 [R8.64], R16 ;  /* 0x0000001008003986 */ /* 0x0001e4000c10150a */
[----:B0-----:R-:W-:-:S04]  /*88b10*/  LEA R8, P6, R6, R0, 0x1 ;  /* 0x0000000006087211 */ /* 0x001fc800078c08ff */
[----:B------:R-:W-:Y:S02]  /*88b20*/  LEA.HI.X.SX32 R9, R6, R2, 0x1, P6 ;  /* 0x0000000206097211 */ /* 0x000fe400030f0eff */
[----:B-----5:R-:W-:Y:S01]  /*88b30*/  ISETP.LT.AND P3, PT, R3, c[0x0][0x17c], !P0 ;  /* 0x00005f0003007a0c */ /* 0x020fe20004761270 */
[----:B------:R-:W-:Y:S02]  /*88b40*/  IMAD R3, R24, 0x2, R6 ;  /* 0x0000000218037824 */ /* 0x000fe400078e0206 */
        /* <DEDUP_REMOVED lines=13> */
[----:B------:R0:W-:Y:S04]  /*88c20*/  @P5 STG.E.U16 [R4.64], R11 ;  /* 0x0000000b04005986 */ /* 0x0001e8000c10150a */
[----:B--2---:R1:W-:Y:S01]  /*88c30*/  @P4 STG.E.U16 [R8.64], R29 ;  /* 0x0000001d08004986 */ /* 0x0043e2000c10150a */
[----:B0-----:R-:W-:-:S04]  /*88c40*/  LEA R4, P6, R3, R0, 0x1 ;  /* 0x0000000003047211 */ /* 0x001fc800078c08ff */
[----:B------:R-:W-:-:S05]  /*88c50*/  LEA.HI.X.SX32 R5, R3, R2, 0x1, P6 ;  /* 0x0000000203057211 */ /* 0x000fca00030f0eff */
[----:B------:R-:W-:Y:S01]  /*88c60*/  @P3 STG.E.U16 [R4.64], R15 ;  /* 0x0000000f04003986 */ /* 0x000fe2000c10150a */
[----:B---3--:R-:W-:Y:S02]  /*88c70*/  ISETP.LT.AND P3, PT, R17, c[0x0][0x17c], !P0 ;  /* 0x00005f0011007a0c */ /* 0x008fe40004761270 */
[----:B-----5:R-:W-:Y:S01]  /*88c80*/  ISETP.LT.AND P5, PT, R6, c[0x0][0x17c], !P0 ;  /* 0x00005f0006007a0c */ /* 0x020fe200047a1270 */
[----:B------:R-:W-:Y:S02]  /*88c90*/  IMAD R6, R24, 0x2, R3 ;  /* 0x0000000218067824 */ /* 0x000fe400078e0203 */
[----:B------:R-:W2:Y:S03]  /*88ca0*/  LDL.LU R3, [R1+0x2fc] ;  /* 0x0002fc0001037983 */ /* 0x000ea60000300800 */
[C---:B-1----:R-:W-:Y:S01]  /*88cb0*/  LEA R8, P6, R6.reuse, R0, 0x1 ;  /* 0x0000000006087211 */ /* 0x042fe200078c08ff */
[----:B------:R-:W3:Y:S03]  /*88cc0*/  LDL.LU R17, [R1+0x314] ;  /* 0x0003140001117983 */ /* 0x000ee60000300800 */
[----:B------:R-:W-:-:S05]  /*88cd0*/  LEA.HI.X.SX32 R9, R6, R2, 0x1, P6 ;  /* 0x0000000206097211 */ /* 0x000fca00030f0eff */
[----:B------:R0:W-:Y:S01]  /*88ce0*/  @P1 STG.E.U16 [R8.64], R19 ;  /* 0x0000001308001986 */ /* 0x0001e2000c10150a */
[----:B----4-:R-:W-:-:S03]  /*88cf0*/  ISETP.LT.AND P1, PT, R18, c[0x0][0x17c], !P0 ;  /* 0x00005f0012007a0c */ /* 0x010fc60004721270 */
[----:B------:R-:W4:Y:S04]  /*88d00*/  LDL.LU R18, [R1+0x318] ;  /* 0x0003180001127983 */ /* 0x000f280000300800 */
[----:B0-----:R-:W5:Y:S01]  /*88d10*/  LDL.LU R9, [R1+0x308] ;  /* 0x0003080001097983 */ /* 0x001f620000300800 */
[----:B------:R-:W-:Y:S02]  /*88d20*/  PRMT R7, R26, 0x7632, R7 ;  /* 0x000076321a077816 */ /* 0x000fe40000000007 */
[----:B------:R-:W-:Y:S01]  /*88d30*/  PRMT R10, R27, 0x7632, R10 ;  /* 0x000076321b0a7816 */ /* 0x000fe2000000000a */
[----:B------:R-:W3:Y:S04]  /*88d40*/  LDL.LU R26, [R1+0x31c] ;  /* 0x00031c00011a7983 */ /* 0x000ee80000300800 */
[----:B------:R-:W3:Y:S01]  /*88d50*/  LDL.LU R27, [R1+0x320] ;  /* 0x00032000011b7983 */ /* 0x000ee20000300800 */
[----:B--2---:R-:W-:Y:S01]  /*88d60*/  ISETP.LT.AND P4, PT, R3, c[0x0][0x17c], !P0 ;  /* 0x00005f0003007a0c */ /* 0x004fe20004781270 */
[----:B------:R-:W-:-:S05]  /*88d70*/  IMAD R3, R24, 0x2, R6 ;  /* 0x0000000218037824 */ /* 0x000fca00078e0206 */
[----:B------:R-:W-:Y:S01]  /*88d80*/  LEA R4, P6, R3, R0, 0x1 ;  /* 0x0000000003047211 */ /* 0x000fe200078c08ff */
[----:B------:R-:W-:-:S03]  /*88d90*/  IMAD R6, R24, 0x2, R3 ;  /* 0x0000000218067824 */ /* 0x000fc600078e0203 */
[----:B------:R-:W-:Y:S01]  /*88da0*/  LEA.HI.X.SX32 R5, R3, R2, 0x1, P6 ;  /* 0x0000000203057211 */ /* 0x000fe200030f0eff */
[----:B------:R-:W-:Y:S01]  /*88db0*/  IMAD R3, R24, 0x2, R6 ;  /* 0x0000000218037824 */ /* 0x000fe200078e0206 */
[----:B------:R-:W-:-:S03]  /*88dc0*/  LEA R8, P6, R6, R0, 0x1 ;  /* 0x0000000006087211 */ /* 0x000fc600078c08ff */
[----:B------:R0:W-:Y:S01]  /*88dd0*/  @P2 STG.E.U16 [R4.64], R23 ;  /* 0x0000001704002986 */ /* 0x0001e2000c10150a */
[----:B-----5:R-:W-:Y:S02]  /*88de0*/  ISETP.LT.AND P2, PT, R9, c[0x0][0x17c], !P0 ;  /* 0x00005f0009007a0c */ /* 0x020fe40004741270 */
[----:B------:R-:W-:Y:S02]  /*88df0*/  LEA.HI.X.SX32 R9, R6, R2, 0x1, P6 ;  /* 0x0000000206097211 */ /* 0x000fe400030f0eff */
[C---:B0-----:R-:W-:Y:S01]  /*88e00*/  LEA R4, P6, R3.reuse, R0, 0x1 ;  /* 0x0000000003047211 */ /* 0x041fe200078c08ff */
[----:B------:R-:W-:Y:S02]  /*88e10*/  IMAD R6, R24, 0x2, R3 ;  /* 0x0000000218067824 */ /* 0x000fe400078e0203 */
[----:B------:R0:W-:Y:S01]  /*88e20*/  @P5 STG.E.U16 [R8.64], R7 ;  /* 0x0000000708005986 */ /* 0x0001e2000c10150a */
[----:B------:R-:W-:-:S03]  /*88e30*/  LEA.HI.X.SX32 R5, R3, R2, 0x1, P6 ;  /* 0x0000000203057211 */ /* 0x000fc600030f0eff */
[----:B------:R-:W2:Y:S04]  /*88e40*/  LDL.LU R3, [R1+0x30c] ;  /* 0x00030c0001037983 */ /* 0x000ea80000300800 */
[----:B0-----:R-:W5:Y:S01]  /*88e50*/  LDL.LU R9, [R1+0x310] ;  /* 0x0003100001097983 */ /* 0x001f620000300800 */
[----:B------:R-:W-:-:S03]  /*88e60*/  LEA R8, P6, R6, R0, 0x1 ;  /* 0x0000000006087211 */ /* 0x000fc600078c08ff */
[----:B------:R0:W-:Y:S01]  /*88e70*/  @P4 STG.E.U16 [R4.64], R10 ;  /* 0x0000000a04004986 */ /* 0x0001e2000c10150a */
[----:B------:R-:W-:Y:S02]  /*88e80*/  PRMT R11, R22, 0x7632, R11 ;  /* 0x00007632160b7816 */ /* 0x000fe4000000000b */
[----:B------:R-:W-:Y:S02]  /*88e90*/  PRMT R12, R14, 0x7632, R12 ;  /* 0x000076320e0c7816 */ /* 0x000fe4000000000c */
[----:B------:R-:W4:Y:S01]  /*88ea0*/  LDL.LU R14, [R1+0x328] ;  /* 0x00032800010e7983 */ /* 0x000f220000300800 */
[----:B0-----:R-:W-:Y:S02]  /*88eb0*/  PRMT R10, R13, 0x7632, R10 ;  /* 0x000076320d0a7816 */ /* 0x001fe4000000000a */
[----:B--2---:R-:W-:Y:S01]  /*88ec0*/  ISETP.LT.AND P5, PT, R3, c[0x0][0x17c], !P0 ;  /* 0x00005f0003007a0c */ /* 0x004fe200047a1270 */
[----:B------:R-:W-:Y:S01]  /*88ed0*/  IMAD R3, R24, 0x2, R6 ;  /* 0x0000000218037824 */ /* 0x000fe200078e0206 */
[----:B-----5:R-:W-:-:S02]  /*88ee0*/  ISETP.LT.AND P4, PT, R9, c[0x0][0x17c], !P0 ;  /* 0x00005f0009007a0c */ /* 0x020fc40004781270 */
[----:B------:R-:W-:-:S05]  /*88ef0*/  LEA.HI.X.SX32 R9, R6, R2, 0x1, P6 ;  /* 0x0000000206097211 */ /* 0x000fca00030f0eff */
[----:B------:R0:W-:Y:S01]  /*88f00*/  @P3 STG.E.U16 [R8.64], R11 ;  /* 0x0000000b08003986 */ /* 0x0001e2000c10150a */
[----:B---3--:R-:W-:-:S03]  /*88f10*/  ISETP.LT.AND P3, PT, R17, c[0x0][0x17c], !P0 ;  /* 0x00005f0011007a0c */ /* 0x008fc60004761270 */
[----:B------:R-:W2:Y:S01]  /*88f20*/  LDL.LU R17, [R1+0x32c] ;  /* 0x00032c0001117983 */ /* 0x000ea20000300800 */
[----:B------:R-:W-:Y:S01]  /*88f30*/  LEA R4, P6, R3, R0, 0x1 ;  /* 0x0000000003047211 */ /* 0x000fe200078c08ff */
[----:B------:R-:W-:-:S03]  /*88f40*/  IMAD R6, R24, 0x2, R3 ;  /* 0x0000000218067824 */ /* 0x000fc600078e0203 */
[----:B------:R-:W-:Y:S01]  /*88f50*/  LEA.HI.X.SX32 R5, R3, R2, 0x1, P6 ;  /* 0x0000000203057211 */ /* 0x000fe200030f0eff */
[----:B------:R-:W-:Y:S01]  /*88f60*/  IMAD R3, R24, 0x2, R6 ;  /* 0x0000000218037824 */ /* 0x000fe200078e0206 */
[----:B0-----:R-:W-:-:S03]  /*88f70*/  LEA R8, P6, R6, R0, 0x1 ;  /* 0x0000000006087211 */ /* 0x001fc600078c08ff */
[----:B------:R0:W-:Y:S01]  /*88f80*/  @P1 STG.E.U16 [R4.64], R12 ;  /* 0x0000000c04001986 */ /* 0x0001e2000c10150a */
[----:B------:R-:W-:Y:S02]  /*88f90*/  LEA.HI.X.SX32 R9, R6, R2, 0x1, P6 ;  /* 0x0000000206097211 */ /* 0x000fe400030f0eff */
[----:B------:R-:W-:Y:S02]  /*88fa0*/  PRMT R6, R21, 0x7632, R6 ;  /* 0x0000763215067816 */ /* 0x000fe40000000006 */
[----:B0-----:R-:W-:-:S04]  /*88fb0*/  LEA R4, P6, R3, R0, 0x1 ;  /* 0x0000000003047211 */ /* 0x001fc800078c08ff */
[----:B------:R-:W-:Y:S01]  /*88fc0*/  LEA.HI.X.SX32 R5, R3, R2, 0x1, P6 ;  /* 0x0000000203057211 */ /* 0x000fe200030f0eff */
[----:B------:R0:W-:Y:S01]  /*88fd0*/  @P2 STG.E.U16 [R8.64], R6 ;  /* 0x0000000608002986 */ /* 0x0001e2000c10150a */
[----:B------:R-:W-:Y:S02]  /*88fe0*/  PRMT R11, R20, 0x7632, R11 ;  /* 0x00007632140b7816 */ /* 0x000fe4000000000b */
[----:B------:R-:W-:Y:S01]  /*88ff0*/  ISETP.LT.AND P2, PT, R26, c[0x0][0x17c], !P0 ;  /* 0x00005f001a007a0c */ /* 0x000fe20004741270 */
[----:B------:R1:W-:Y:S01]  /*89000*/  @P5 STG.E.U16 [R4.64], R10 ;  /* 0x0000000a04005986 */ /* 0x0003e2000c10150a */
[----:B------:R-:W-:-:S03]  /*89010*/  ISETP.LT.AND P5, PT, R27, c[0x0][0x17c], !P0 ;  /* 0x00005f001b007a0c */ /* 0x000fc600047a1270 */
[----:B------:R-:W3:Y:S04]  /*89020*/  LDL.LU R20, [R1+0x330] ;  /* 0x0003300001147983 */ /* 0x000ee80000300800 */
[----:B------:R-:W5:Y:S04]  /*89030*/  LDL.LU R26, [R1+0x334] ;  /* 0x00033400011a7983 */ /* 0x000f680000300800 */
[----:B------:R-:W5:Y:S01]  /*89040*/  LDL.LU R27, [R1+0x324] ;  /* 0x00032400011b7983 */ /* 0x000f620000300800 */
[----:B------:R-:W-:Y:S01]  /*89050*/  IMAD R13, R24, 0x2, R3 ;  /* 0x00000002180d7824 */ /* 0x000fe200078e0203 */
[----:B------:R-:W-:-:S03]  /*89060*/  PRMT R12, R7, 0x7632, R12 ;  /* 0x00007632070c7816 */ /* 0x000fc6000000000c */
[----:B------:R-:W-:Y:S01]  /*89070*/  IMAD R3, R24, 0x2, R13 ;  /* 0x0000000218037824 */ /* 0x000fe200078e020d */
[----:B0-----:R-:W-:-:S03]  /*89080*/  LEA R8, P6, R13, R0, 0x1 ;  /* 0x000000000d087211 */ /* 0x001fc600078c08ff */
[C---:B------:R-:W-:Y:S01]  /*89090*/  IMAD R7, R24.reuse, 0x2, R3 ;  /* 0x0000000218077824 */ /* 0x040fe200078e0203 */
[----:B------:R-:W-:Y:S02]  /*890a0*/  LEA.HI.X.SX32 R9, R13, R2, 0x1, P6 ;  /* 0x000000020d097211 */ /* 0x000fe400030f0eff */
[C---:B-1----:R-:W-:Y:S01]  /*890b0*/  LEA R4, P6, R3.reuse, R0, 0x1 ;  /* 0x0000000003047211 */ /* 0x042fe200078c08ff */
[----:B------:R-:W-:Y:S01]  /*890c0*/  IMAD R21, R24, 0x2, R7 ;  /* 0x0000000218157824 */ /* 0x000fe200078e0207 */
[----:B----4-:R-:W-:Y:S02]  /*890d0*/  ISETP.LT.AND P1, PT, R18, c[0x0][0x17c], !P0 ;  /* 0x00005f0012007a0c */ /* 0x010fe40004721270 */
[----:B------:R-:W-:Y:S01]  /*890e0*/  LEA.HI.X.SX32 R5, R3, R2, 0x1, P6 ;  /* 0x0000000203057211 */ /* 0x000fe200030f0eff */
[----:B------:R-:W-:Y:S01]  /*890f0*/  IMAD R3, R24, 0x2, R21 ;  /* 0x0000000218037824 */ /* 0x000fe200078e0215 */
[----:B------:R0:W-:Y:S01]  /*89100*/  @P4 STG.E.U16 [R8.64], R11 ;  /* 0x0000000b08004986 */ /* 0x0001e2000c10150a */
[----:B------:R-:W-:-:S02]  /*89110*/  LEA R6, P6, R7, R0, 0x1 ;  /* 0x0000000007067211 */ /* 0x000fc400078c08ff */
[----:B------:R-:W-:Y:S01]  /*89120*/  IMAD R13, R24, 0x2, R3 ;  /* 0x00000002180d7824 */ /* 0x000fe200078e0203 */
[----:B------:R1:W-:Y:S01]  /*89130*/  @P3 STG.E.U16 [R4.64], R12 ;  /* 0x0000000c04003986 */ /* 0x0003e2000c10150a */
[----:B------:R-:W-:Y:S02]  /*89140*/  LEA.HI.X.SX32 R7, R7, R2, 0x1, P6 ;  /* 0x0000000207077211 */ /* 0x000fe400030f0eff */
[----:B------:R-:W-:Y:S02]  /*89150*/  PRMT R10, R25, 0x7632, R10 ;  /* 0x00007632190a7816 */ /* 0x000fe4000000000a */
[----:B0-----:R-:W-:Y:S02]  /*89160*/  PRMT R9, R16, 0x7632, R9 ;  /* 0x0000763210097816 */ /* 0x001fe40000000009 */
[----:B-1----:R-:W-:-:S03]  /*89170*/  LEA R4, P6, R21, R0, 0x1 ;  /* 0x0000000015047211 */ /* 0x002fc600078c08ff */
[----:B------:R0:W-:Y:S01]  /*89180*/  @P1 STG.E.U16 [R6.64], R9 ;  /* 0x0000000906001986 */ /* 0x0001e2000c10150a */
[----:B------:R-:W-:-:S05]  /*89190*/  LEA.HI.X.SX32 R5, R21, R2, 0x1, P6 ;  /* 0x0000000215057211 */ /* 0x000fca00030f0eff */
[----:B------:R1:W-:Y:S01]  /*891a0*/  @P2 STG.E.U16 [R4.64], R10 ;  /* 0x0000000a04002986 */ /* 0x0003e2000c10150a */
[----:B0-----:R-:W-:-:S04]  /*891b0*/  LEA R6, P1, R3, R0, 0x1 ;  /* 0x0000000003067211 */ /* 0x001fc800078208ff */
[----:B------:R-:W-:Y:S02]  /*891c0*/  LEA.HI.X.SX32 R7, R3, R2, 0x1, P1 ;  /* 0x0000000203077211 */ /* 0x000fe400008f0eff */
[C---:B------:R-:W-:Y:S02]  /*891d0*/  LEA R8, P2, R13.reuse, R0, 0x1 ;  /* 0x000000000d087211 */ /* 0x040fe400078408ff */
[----:B------:R-:W-:Y:S02]  /*891e0*/  ISETP.LT.AND P4, PT, R14, c[0x0][0x17c], !P0 ;  /* 0x00005f000e007a0c */ /* 0x000fe40004781270 */
[----:B------:R-:W-:Y:S02]  /*891f0*/  LEA.HI.X.SX32 R9, R13, R2, 0x1, P2 ;  /* 0x000000020d097211 */ /* 0x000fe400010f0eff */
[----:B------:R-:W-:Y:S02]  /*89200*/  PRMT R11, R11, 0x7632, R11 ;  /* 0x000076320b0b7816 */ /* 0x000fe4000000000b */
[----:B------:R-:W-:-:S02]  /*89210*/  PRMT R15, R15, 0x7632, R15 ;  /* 0x000076320f0f7816 */ /* 0x000fc4000000000f */
[----:B-1----:R-:W-:Y:S02]  /*89220*/  PRMT R10, R19, 0x7632, R10 ;  /* 0x00007632130a7816 */ /* 0x002fe4000000000a */
[----:B--2---:R-:W-:Y:S01]  /*89230*/  ISETP.LT.AND P3, PT, R17, c[0x0][0x17c], !P0 ;  /* 0x00005f0011007a0c */ /* 0x004fe20004761270 */
[----:B------:R-:W-:-:S04]  /*89240*/  IMAD R17, R24, 0x2, R13 ;  /* 0x0000000218117824 */ /* 0x000fc800078e020d */
[----:B------:R-:W-:-:S04]  /*89250*/  IMAD R25, R24, 0x2, R17 ;  /* 0x0000000218197824 */ /* 0x000fc800078e0211 */
[----:B------:R-:W-:Y:S01]  /*89260*/  IMAD R21, R24, 0x2, R25 ;  /* 0x0000000218157824 */ /* 0x000fe200078e0219 */
[----:B------:R-:W-:-:S03]  /*89270*/  LEA R4, P1, R17, R0, 0x1 ;  /* 0x0000000011047211 */ /* 0x000fc600078208ff */
[----:B------:R-:W-:Y:S01]  /*89280*/  IMAD R3, R24, 0x2, R21 ;  /* 0x0000000218037824 */ /* 0x000fe200078e0215 */
[----:B------:R-:W-:Y:S02]  /*89290*/  LEA.HI.X.SX32 R5, R17, R2, 0x1, P1 ;  /* 0x0000000211057211 */ /* 0x000fe400008f0eff */
[-C--:B------:R-:W-:Y:S02]  /*892a0*/  LEA R16, P6, R25, R0.reuse, 0x1 ;  /* 0x0000000019107211 */ /* 0x080fe400078c08ff */
[----:B------:R-:W-:Y:S02]  /*892b0*/  LEA R12, P1, R3, R0, 0x1 ;  /* 0x00000000030c7211 */ /* 0x000fe400078208ff */
[-C--:B------:R-:W-:Y:S02]  /*892c0*/  LEA.HI.X.SX32 R17, R25, R2.reuse, 0x1, P6 ;  /* 0x0000000219117211 */ /* 0x080fe400030f0eff */
[----:B------:R-:W-:Y:S02]  /*892d0*/  LEA.HI.X.SX32 R13, R3, R2, 0x1, P1 ;  /* 0x00000002030d7211 */ /* 0x000fe400008f0eff */
[----:B------:R-:W-:-:S02]  /*892e0*/  PRMT R3, R28, 0x7632, R3 ;  /* 0x000076321c037816 */ /* 0x000fc40000000003 */
[----:B---3--:R-:W-:Y:S02]  /*892f0*/  ISETP.LT.AND P2, PT, R20, c[0x0][0x17c], !P0 ;  /* 0x00005f0014007a0c */ /* 0x008fe40004741270 */
[----:B------:R-:W-:Y:S02]  /*89300*/  LEA R20, P6, R21, R0, 0x1 ;  /* 0x0000000015147211 */ /* 0x000fe400078c08ff */
[----:B-----5:R-:W-:Y:S02]  /*89310*/  ISETP.LT.AND P1, PT, R26, c[0x0][0x17c], !P0 ;  /* 0x00005f001a007a0c */ /* 0x020fe40004721270 */
[----:B------:R-:W-:Y:S02]  /*89320*/  ISETP.LT.AND P0, PT, R27, c[0x0][0x17c], !P0 ;  /* 0x00005f001b007a0c */ /* 0x000fe40004701270 */
[----:B------:R-:W-:Y:S02]  /*89330*/  LEA.HI.X.SX32 R21, R21, R2, 0x1, P6 ;  /* 0x0000000215157211 */ /* 0x000fe400030f0eff */
[----:B------:R-:W-:Y:S01]  /*89340*/  PRMT R2, R29, 0x7632, R2 ;  /* 0x000076321d027816 */ /* 0x000fe20000000002 */
[----:B------:R0:W-:Y:S04]  /*89350*/  @P5 STG.E.U16 [R6.64], R3 ;  /* 0x0000000306005986 */ /* 0x0001e8000c10150a */
[----:B------:R0:W-:Y:S04]  /*89360*/  @P4 STG.E.U16 [R8.64], R11 ;  /* 0x0000000b08004986 */ /* 0x0001e8000c10150a */
[----:B------:R0:W-:Y:S04]  /*89370*/  @P3 STG.E.U16 [R4.64], R2 ;  /* 0x0000000204003986 */ /* 0x0001e8000c10150a */
[----:B------:R0:W-:Y:S04]  /*89380*/  @P2 STG.E.U16 [R16.64], R15 ;  /* 0x0000000f10002986 */ /* 0x0001e8000c10150a */
[----:B------:R0:W-:Y:S01]  /*89390*/  @P1 STG.E.U16 [R20.64], R10 ;  /* 0x0000000a14001986 */ /* 0x0001e2000c10150a */
[----:B------:R-:W-:Y:S05]  /*893a0*/  @!P0 EXIT ;  /* 0x000000000000894d */ /* 0x000fea0003800000 */
[----:B0-----:R-:W-:-:S05]  /*893b0*/  PRMT R6, R23, 0x7632, R6 ;  /* 0x0000763217067816 */ /* 0x001fca0000000006 */
[----:B------:R-:W-:Y:S01]  /*893c0*/  STG.E.U16 [R12.64], R6 ;  /* 0x000000060c007986 */ /* 0x000fe2000c10150a */
[----:B------:R-:W-:Y:S05]  /*893d0*/  EXIT ;  /* 0x000000000000794d */ /* 0x000fea0003800000 */
.L_x_4:
[----:B------:R-:W-:-:S00]  /*893e0*/  BRA `(.L_x_4) ;  /* 0xfffffff000007947 */ /* 0x000fc0000383ffff */
[----:B------:R-:W-:-:S00]  /*893f0*/  NOP ;  /* 0x0000000000007918 */ /* 0x000fc00000000000 */
        /* <DEDUP_REMOVED lines=8> */
.L_x_5:


//--------------------- .nv.shared.matmul_kernel  --------------------------
	.section	.nv.shared.matmul_kernel,"aw",@nobits
	.sectionflags	@""
	.align	16
